//
// Generated by NVIDIA NVVM Compiler
//
// Compiler Build ID: CL-36424714
// Cuda compilation tools, release 13.0, V13.0.88
// Based on NVVM 20.0.0
//

.version 9.0
.target sm_100
.address_size 64

	// .globl	_Z13initialKernelPdS_
// _ZZN3cub18CUB_300001_SM_10006detail6reduce28DeviceReduceSingleTileKernelINS2_10policy_hubIdjN4cuda3__47maximumIdEEE10Policy1000EN6thrust24THRUST_300001_SM_1000_NS6detail15normal_iteratorINSC_10device_ptrIdEEEEPdjS8_ddNS5_3std3__410__identityEEEvT0_T1_T2_T3_T4_T6_E12temp_storage has been demoted
// _ZZN3cub18CUB_300001_SM_10006detail6reduce18DeviceReduceKernelINS2_10policy_hubIdjN4cuda3__47maximumIdEEE10Policy1000EN6thrust24THRUST_300001_SM_1000_NS6detail15normal_iteratorINSC_10device_ptrIdEEEEjS8_dNS5_3std3__410__identityEEEvT0_PT3_T1_NS0_13GridEvenShareISO_EET2_T4_E12temp_storage has been demoted
// _ZZN3cub18CUB_300001_SM_10006detail6reduce28DeviceReduceSingleTileKernelINS2_10policy_hubIdjN4cuda3__47maximumIdEEE10Policy1000EPdSB_iS8_ddNS5_3std3__410__identityEEEvT0_T1_T2_T3_T4_T6_E12temp_storage has been demoted
// _ZZN3cub18CUB_300001_SM_10006detail6reduce28DeviceReduceSingleTileKernelINS2_10policy_hubIdyN4cuda3__47maximumIdEEE10Policy1000EN6thrust24THRUST_300001_SM_1000_NS6detail15normal_iteratorINSC_10device_ptrIdEEEEPdyS8_ddNS5_3std3__410__identityEEEvT0_T1_T2_T3_T4_T6_E12temp_storage has been demoted
// _ZZN3cub18CUB_300001_SM_10006detail6reduce18DeviceReduceKernelINS2_10policy_hubIdyN4cuda3__47maximumIdEEE10Policy1000EN6thrust24THRUST_300001_SM_1000_NS6detail15normal_iteratorINSC_10device_ptrIdEEEEyS8_dNS5_3std3__410__identityEEEvT0_PT3_T1_NS0_13GridEvenShareISO_EET2_T4_E12temp_storage has been demoted
// _ZZN3cub18CUB_300001_SM_10006detail6reduce28DeviceReduceSingleTileKernelINS2_10policy_hubIdyN4cuda3__47maximumIdEEE10Policy1000EPdSB_iS8_ddNS5_3std3__410__identityEEEvT0_T1_T2_T3_T4_T6_E12temp_storage has been demoted
.global .align 1 .b8 _ZN32_INTERNAL_6564564b_4_k_cu_MAXEPS4cuda3std3__45__cpo5beginE[1];
.global .align 1 .b8 _ZN32_INTERNAL_6564564b_4_k_cu_MAXEPS4cuda3std3__45__cpo3endE[1];
.global .align 1 .b8 _ZN32_INTERNAL_6564564b_4_k_cu_MAXEPS4cuda3std3__45__cpo6cbeginE[1];
.global .align 1 .b8 _ZN32_INTERNAL_6564564b_4_k_cu_MAXEPS4cuda3std3__45__cpo4cendE[1];
.global .align 1 .b8 _ZN32_INTERNAL_6564564b_4_k_cu_MAXEPS4cuda3std3__45__cpo6rbeginE[1];
.global .align 1 .b8 _ZN32_INTERNAL_6564564b_4_k_cu_MAXEPS4cuda3std3__45__cpo4rendE[1];
.global .align 1 .b8 _ZN32_INTERNAL_6564564b_4_k_cu_MAXEPS4cuda3std3__45__cpo7crbeginE[1];
.global .align 1 .b8 _ZN32_INTERNAL_6564564b_4_k_cu_MAXEPS4cuda3std3__45__cpo5crendE[1];
.global .align 1 .b8 _ZN32_INTERNAL_6564564b_4_k_cu_MAXEPS4cuda3std3__434_GLOBAL__N__6564564b_4_k_cu_MAXEPS6ignoreE[1];
.global .align 1 .b8 _ZN32_INTERNAL_6564564b_4_k_cu_MAXEPS4cuda3std3__419piecewise_constructE[1];
.global .align 1 .b8 _ZN32_INTERNAL_6564564b_4_k_cu_MAXEPS4cuda3std3__48in_placeE[1];
.global .align 1 .b8 _ZN32_INTERNAL_6564564b_4_k_cu_MAXEPS4cuda3std3__420unreachable_sentinelE[1];
.global .align 1 .b8 _ZN32_INTERNAL_6564564b_4_k_cu_MAXEPS4cuda3std3__47nulloptE[1];
.global .align 1 .b8 _ZN32_INTERNAL_6564564b_4_k_cu_MAXEPS4cuda3std3__48unexpectE[1];
.global .align 1 .b8 _ZN32_INTERNAL_6564564b_4_k_cu_MAXEPS4cuda3std6ranges3__45__cpo4swapE[1];
.global .align 1 .b8 _ZN32_INTERNAL_6564564b_4_k_cu_MAXEPS4cuda3std6ranges3__45__cpo9iter_moveE[1];
.global .align 1 .b8 _ZN32_INTERNAL_6564564b_4_k_cu_MAXEPS4cuda3std6ranges3__45__cpo5beginE[1];
.global .align 1 .b8 _ZN32_INTERNAL_6564564b_4_k_cu_MAXEPS4cuda3std6ranges3__45__cpo3endE[1];
.global .align 1 .b8 _ZN32_INTERNAL_6564564b_4_k_cu_MAXEPS4cuda3std6ranges3__45__cpo6cbeginE[1];
.global .align 1 .b8 _ZN32_INTERNAL_6564564b_4_k_cu_MAXEPS4cuda3std6ranges3__45__cpo4cendE[1];
.global .align 1 .b8 _ZN32_INTERNAL_6564564b_4_k_cu_MAXEPS4cuda3std6ranges3__45__cpo7advanceE[1];
.global .align 1 .b8 _ZN32_INTERNAL_6564564b_4_k_cu_MAXEPS4cuda3std6ranges3__45__cpo9iter_swapE[1];
.global .align 1 .b8 _ZN32_INTERNAL_6564564b_4_k_cu_MAXEPS4cuda3std6ranges3__45__cpo4nextE[1];
.global .align 1 .b8 _ZN32_INTERNAL_6564564b_4_k_cu_MAXEPS4cuda3std6ranges3__45__cpo4prevE[1];
.global .align 1 .b8 _ZN32_INTERNAL_6564564b_4_k_cu_MAXEPS4cuda3std6ranges3__45__cpo4dataE[1];
.global .align 1 .b8 _ZN32_INTERNAL_6564564b_4_k_cu_MAXEPS4cuda3std6ranges3__45__cpo5cdataE[1];
.global .align 1 .b8 _ZN32_INTERNAL_6564564b_4_k_cu_MAXEPS4cuda3std6ranges3__45__cpo4sizeE[1];
.global .align 1 .b8 _ZN32_INTERNAL_6564564b_4_k_cu_MAXEPS4cuda3std6ranges3__45__cpo5ssizeE[1];
.global .align 1 .b8 _ZN32_INTERNAL_6564564b_4_k_cu_MAXEPS4cuda3std6ranges3__45__cpo8distanceE[1];
.global .align 1 .b8 _ZN32_INTERNAL_6564564b_4_k_cu_MAXEPS6thrust24THRUST_300001_SM_1000_NS8cuda_cub3parE[1];
.global .align 1 .b8 _ZN32_INTERNAL_6564564b_4_k_cu_MAXEPS6thrust24THRUST_300001_SM_1000_NS8cuda_cub10par_nosyncE[1];
.global .align 1 .b8 _ZN32_INTERNAL_6564564b_4_k_cu_MAXEPS6thrust24THRUST_300001_SM_1000_NS6system6detail10sequential3seqE[1];
.global .align 1 .b8 _ZN32_INTERNAL_6564564b_4_k_cu_MAXEPS6thrust24THRUST_300001_SM_1000_NS12placeholders2_1E[1];
.global .align 1 .b8 _ZN32_INTERNAL_6564564b_4_k_cu_MAXEPS6thrust24THRUST_300001_SM_1000_NS12placeholders2_2E[1];
.global .align 1 .b8 _ZN32_INTERNAL_6564564b_4_k_cu_MAXEPS6thrust24THRUST_300001_SM_1000_NS12placeholders2_3E[1];
.global .align 1 .b8 _ZN32_INTERNAL_6564564b_4_k_cu_MAXEPS6thrust24THRUST_300001_SM_1000_NS12placeholders2_4E[1];
.global .align 1 .b8 _ZN32_INTERNAL_6564564b_4_k_cu_MAXEPS6thrust24THRUST_300001_SM_1000_NS12placeholders2_5E[1];
.global .align 1 .b8 _ZN32_INTERNAL_6564564b_4_k_cu_MAXEPS6thrust24THRUST_300001_SM_1000_NS12placeholders2_6E[1];
.global .align 1 .b8 _ZN32_INTERNAL_6564564b_4_k_cu_MAXEPS6thrust24THRUST_300001_SM_1000_NS12placeholders2_7E[1];
.global .align 1 .b8 _ZN32_INTERNAL_6564564b_4_k_cu_MAXEPS6thrust24THRUST_300001_SM_1000_NS12placeholders2_8E[1];
.global .align 1 .b8 _ZN32_INTERNAL_6564564b_4_k_cu_MAXEPS6thrust24THRUST_300001_SM_1000_NS12placeholders2_9E[1];
.global .align 1 .b8 _ZN32_INTERNAL_6564564b_4_k_cu_MAXEPS6thrust24THRUST_300001_SM_1000_NS12placeholders3_10E[1];
.global .align 1 .b8 _ZN32_INTERNAL_6564564b_4_k_cu_MAXEPS6thrust24THRUST_300001_SM_1000_NS3seqE[1];

.visible .entry _Z13initialKernelPdS_(
	.param .u64 .ptr .align 1 _Z13initialKernelPdS__param_0,
	.param .u64 .ptr .align 1 _Z13initialKernelPdS__param_1
)
{
	.reg .pred 	%p<15>;
	.reg .b32 	%r<20>;
	.reg .b64 	%rd<13>;
	.reg .b64 	%fd<2>;

	ld.param.u64 	%rd2, [_Z13initialKernelPdS__param_0];
	ld.param.u64 	%rd3, [_Z13initialKernelPdS__param_1];
	cvta.to.global.u64 	%rd1, %rd3;
	mov.u32 	%r5, %ctaid.z;
	mov.u32 	%r6, %ntid.z;
	mov.u32 	%r7, %tid.z;
	mad.lo.s32 	%r1, %r5, %r6, %r7;
	mov.u32 	%r8, %ctaid.y;
	mov.u32 	%r9, %ntid.y;
	mov.u32 	%r10, %tid.y;
	mad.lo.s32 	%r11, %r8, %r9, %r10;
	mov.u32 	%r12, %ctaid.x;
	mov.u32 	%r13, %ntid.x;
	mov.u32 	%r14, %tid.x;
	mad.lo.s32 	%r3, %r12, %r13, %r14;
	max.u32 	%r15, %r1, %r11;
	setp.gt.u32 	%p1, %r15, 886;
	setp.gt.s32 	%p2, %r3, 886;
	or.pred  	%p3, %p2, %p1;
	@%p3 bra 	$L__BB0_4;
	cvta.to.global.u64 	%rd4, %rd2;
	mad.lo.s32 	%r16, %r1, 887, %r11;
	mad.lo.s32 	%r4, %r16, 887, %r3;
	mul.wide.s32 	%rd5, %r4, 8;
	add.s64 	%rd6, %rd4, %rd5;
	mov.b64 	%rd7, 0;
	st.global.u64 	[%rd6], %rd7;
	setp.ne.s32 	%p4, %r1, 0;
	setp.ne.s32 	%p5, %r11, 0;
	and.pred  	%p6, %p4, %p5;
	setp.ne.s32 	%p7, %r3, 0;
	and.pred  	%p8, %p7, %p6;
	setp.ne.s32 	%p9, %r1, 886;
	and.pred  	%p10, %p9, %p8;
	setp.ne.s32 	%p11, %r11, 886;
	and.pred  	%p12, %p10, %p11;
	setp.ne.s32 	%p13, %r3, 886;
	and.pred  	%p14, %p13, %p12;
	@%p14 bra 	$L__BB0_3;
	add.s64 	%rd11, %rd1, %rd5;
	mov.b64 	%rd12, 0;
	st.global.u64 	[%rd11], %rd12;
	bra.uni 	$L__BB0_4;
$L__BB0_3:
	add.s32 	%r17, %r1, %r11;
	add.s32 	%r18, %r17, %r3;
	add.s32 	%r19, %r18, 4;
	cvt.rn.f64.s32 	%fd1, %r19;
	add.s64 	%rd9, %rd1, %rd5;
	st.global.f64 	[%rd9], %fd1;
$L__BB0_4:
	ret;

}
	// .globl	_Z16differenceKernelPdPKdS_
.visible .entry _Z16differenceKernelPdPKdS_(
	.param .u64 .ptr .align 1 _Z16differenceKernelPdPKdS__param_0,
	.param .u64 .ptr .align 1 _Z16differenceKernelPdPKdS__param_1,
	.param .u64 .ptr .align 1 _Z16differenceKernelPdPKdS__param_2
)
{
	.reg .pred 	%p<2>;
	.reg .b32 	%r<21>;
	.reg .b64 	%rd<11>;
	.reg .b64 	%fd<6>;

	ld.param.u64 	%rd1, [_Z16differenceKernelPdPKdS__param_0];
	ld.param.u64 	%rd2, [_Z16differenceKernelPdPKdS__param_1];
	ld.param.u64 	%rd3, [_Z16differenceKernelPdPKdS__param_2];
	mov.u32 	%r4, %ctaid.z;
	mov.u32 	%r5, %ntid.z;
	mov.u32 	%r6, %tid.z;
	mad.lo.s32 	%r1, %r4, %r5, %r6;
	mov.u32 	%r7, %ctaid.y;
	mov.u32 	%r8, %ntid.y;
	mov.u32 	%r9, %tid.y;
	mad.lo.s32 	%r10, %r7, %r8, %r9;
	mov.u32 	%r11, %ctaid.x;
	mov.u32 	%r12, %ntid.x;
	mov.u32 	%r13, %tid.x;
	mad.lo.s32 	%r3, %r11, %r12, %r13;
	add.s32 	%r14, %r1, -1;
	add.s32 	%r15, %r10, -1;
	max.u32 	%r16, %r14, %r15;
	add.s32 	%r17, %r3, -1;
	max.u32 	%r18, %r17, %r16;
	setp.gt.u32 	%p1, %r18, 884;
	@%p1 bra 	$L__BB1_2;
	cvta.to.global.u64 	%rd4, %rd2;
	cvta.to.global.u64 	%rd5, %rd1;
	cvta.to.global.u64 	%rd6, %rd3;
	mad.lo.s32 	%r19, %r1, 887, %r10;
	mad.lo.s32 	%r20, %r19, 887, %r3;
	mul.wide.u32 	%rd7, %r20, 8;
	add.s64 	%rd8, %rd4, %rd7;
	ld.global.f64 	%fd1, [%rd8];
	add.s64 	%rd9, %rd5, %rd7;
	ld.global.f64 	%fd2, [%rd9];
	sub.f64 	%fd3, %fd1, %fd2;
	abs.f64 	%fd4, %fd3;
	add.s64 	%rd10, %rd6, %rd7;
	st.global.f64 	[%rd10], %fd4;
	ld.global.f64 	%fd5, [%rd8];
	st.global.f64 	[%rd9], %fd5;
$L__BB1_2:
	ret;

}
	// .globl	_Z14functionKernelPKdPd
.visible .entry _Z14functionKernelPKdPd(
	.param .u64 .ptr .align 1 _Z14functionKernelPKdPd_param_0,
	.param .u64 .ptr .align 1 _Z14functionKernelPKdPd_param_1
)
{
	.reg .pred 	%p<2>;
	.reg .b32 	%r<27>;
	.reg .b64 	%rd<18>;
	.reg .b64 	%fd<13>;

	ld.param.u64 	%rd1, [_Z14functionKernelPKdPd_param_0];
	ld.param.u64 	%rd2, [_Z14functionKernelPKdPd_param_1];
	mov.u32 	%r5, %ctaid.z;
	mov.u32 	%r6, %ntid.z;
	mov.u32 	%r7, %tid.z;
	mad.lo.s32 	%r1, %r5, %r6, %r7;
	mov.u32 	%r8, %ctaid.y;
	mov.u32 	%r9, %ntid.y;
	mov.u32 	%r10, %tid.y;
	mad.lo.s32 	%r11, %r8, %r9, %r10;
	mov.u32 	%r12, %ctaid.x;
	mov.u32 	%r13, %ntid.x;
	mov.u32 	%r14, %tid.x;
	mad.lo.s32 	%r3, %r12, %r13, %r14;
	add.s32 	%r15, %r1, -1;
	add.s32 	%r16, %r11, -1;
	max.u32 	%r17, %r15, %r16;
	add.s32 	%r4, %r3, -1;
	max.u32 	%r18, %r4, %r17;
	setp.gt.u32 	%p1, %r18, 884;
	@%p1 bra 	$L__BB2_2;
	cvta.to.global.u64 	%rd3, %rd1;
	cvta.to.global.u64 	%rd4, %rd2;
	mad.lo.s32 	%r19, %r1, 887, %r11;
	mul.lo.s32 	%r20, %r19, 887;
	add.s32 	%r21, %r3, %r20;
	add.s32 	%r22, %r21, -786769;
	mul.wide.u32 	%rd5, %r22, 8;
	add.s64 	%rd6, %rd3, %rd5;
	ld.global.f64 	%fd1, [%rd6];
	add.s32 	%r23, %r21, -887;
	mul.wide.u32 	%rd7, %r23, 8;
	add.s64 	%rd8, %rd3, %rd7;
	ld.global.f64 	%fd2, [%rd8];
	add.f64 	%fd3, %fd1, %fd2;
	add.s32 	%r24, %r20, %r4;
	mul.wide.u32 	%rd9, %r24, 8;
	add.s64 	%rd10, %rd3, %rd9;
	ld.global.f64 	%fd4, [%rd10];
	add.f64 	%fd5, %fd3, %fd4;
	mul.wide.u32 	%rd11, %r21, 8;
	add.s64 	%rd12, %rd3, %rd11;
	ld.global.f64 	%fd6, [%rd12+8];
	add.f64 	%fd7, %fd5, %fd6;
	add.s32 	%r25, %r21, 887;
	mul.wide.u32 	%rd13, %r25, 8;
	add.s64 	%rd14, %rd3, %rd13;
	ld.global.f64 	%fd8, [%rd14];
	add.f64 	%fd9, %fd7, %fd8;
	add.s32 	%r26, %r21, 786769;
	mul.wide.u32 	%rd15, %r26, 8;
	add.s64 	%rd16, %rd3, %rd15;
	ld.global.f64 	%fd10, [%rd16];
	add.f64 	%fd11, %fd9, %fd10;
	div.rn.f64 	%fd12, %fd11, 0d4018000000000000;
	add.s64 	%rd17, %rd4, %rd11;
	st.global.f64 	[%rd17], %fd12;
$L__BB2_2:
	ret;

}
	// .globl	_ZN3cub18CUB_300001_SM_10006detail11EmptyKernelIvEEvv
.visible .entry _ZN3cub18CUB_300001_SM_10006detail11EmptyKernelIvEEvv()
{


	ret;

}
	// .globl	_ZN3cub18CUB_300001_SM_10006detail8for_each13static_kernelINS2_12policy_hub_t12policy_500_tEmN6thrust24THRUST_300001_SM_1000_NS8cuda_cub20__uninitialized_fill7functorINS7_10device_ptrIdEEdEEEEvT0_T1_
.visible .entry _ZN3cub18CUB_300001_SM_10006detail8for_each13static_kernelINS2_12policy_hub_t12policy_500_tEmN6thrust24THRUST_300001_SM_1000_NS8cuda_cub20__uninitialized_fill7functorINS7_10device_ptrIdEEdEEEEvT0_T1_(
	.param .u64 _ZN3cub18CUB_300001_SM_10006detail8for_each13static_kernelINS2_12policy_hub_t12policy_500_tEmN6thrust24THRUST_300001_SM_1000_NS8cuda_cub20__uninitialized_fill7functorINS7_10device_ptrIdEEdEEEEvT0_T1__param_0,
	.param .align 8 .b8 _ZN3cub18CUB_300001_SM_10006detail8for_each13static_kernelINS2_12policy_hub_t12policy_500_tEmN6thrust24THRUST_300001_SM_1000_NS8cuda_cub20__uninitialized_fill7functorINS7_10device_ptrIdEEdEEEEvT0_T1__param_1[16]
)
.maxntid 256
{
	.reg .pred 	%p<4>;
	.reg .b32 	%r<5>;
	.reg .b64 	%rd<16>;
	.reg .b64 	%fd<3>;

	ld.param.f64 	%fd2, [_ZN3cub18CUB_300001_SM_10006detail8for_each13static_kernelINS2_12policy_hub_t12policy_500_tEmN6thrust24THRUST_300001_SM_1000_NS8cuda_cub20__uninitialized_fill7functorINS7_10device_ptrIdEEdEEEEvT0_T1__param_1+8];
	ld.param.u64 	%rd4, [_ZN3cub18CUB_300001_SM_10006detail8for_each13static_kernelINS2_12policy_hub_t12policy_500_tEmN6thrust24THRUST_300001_SM_1000_NS8cuda_cub20__uninitialized_fill7functorINS7_10device_ptrIdEEdEEEEvT0_T1__param_1];
	ld.param.u64 	%rd5, [_ZN3cub18CUB_300001_SM_10006detail8for_each13static_kernelINS2_12policy_hub_t12policy_500_tEmN6thrust24THRUST_300001_SM_1000_NS8cuda_cub20__uninitialized_fill7functorINS7_10device_ptrIdEEdEEEEvT0_T1__param_0];
	mov.u32 	%r2, %ctaid.x;
	mul.wide.u32 	%rd1, %r2, 512;
	sub.s64 	%rd2, %rd5, %rd1;
	setp.lt.u64 	%p1, %rd2, 512;
	@%p1 bra 	$L__BB4_2;
	mov.u32 	%r4, %tid.x;
	cvta.to.global.u64 	%rd11, %rd4;
	cvt.u64.u32 	%rd12, %r4;
	add.s64 	%rd13, %rd1, %rd12;
	shl.b64 	%rd14, %rd13, 3;
	add.s64 	%rd15, %rd11, %rd14;
	st.global.f64 	[%rd15], %fd2;
	st.global.f64 	[%rd15+2048], %fd2;
	bra.uni 	$L__BB4_6;
$L__BB4_2:
	cvta.to.global.u64 	%rd6, %rd4;
	mov.u32 	%r1, %tid.x;
	cvt.u64.u32 	%rd7, %r1;
	setp.le.u64 	%p2, %rd2, %rd7;
	add.s64 	%rd8, %rd1, %rd7;
	shl.b64 	%rd9, %rd8, 3;
	add.s64 	%rd3, %rd6, %rd9;
	@%p2 bra 	$L__BB4_4;
	st.global.f64 	[%rd3], %fd2;
$L__BB4_4:
	add.s32 	%r3, %r1, 256;
	cvt.u64.u32 	%rd10, %r3;
	setp.le.u64 	%p3, %rd2, %rd10;
	@%p3 bra 	$L__BB4_6;
	st.global.f64 	[%rd3+2048], %fd2;
$L__BB4_6:
	ret;

}
	// .globl	_ZN3cub18CUB_300001_SM_10006detail6reduce28DeviceReduceSingleTileKernelINS2_10policy_hubIdjN4cuda3__47maximumIdEEE10Policy1000EN6thrust24THRUST_300001_SM_1000_NS6detail15normal_iteratorINSC_10device_ptrIdEEEEPdjS8_ddNS5_3std3__410__identityEEEvT0_T1_T2_T3_T4_T6_
.visible .entry _ZN3cub18CUB_300001_SM_10006detail6reduce28DeviceReduceSingleTileKernelINS2_10policy_hubIdjN4cuda3__47maximumIdEEE10Policy1000EN6thrust24THRUST_300001_SM_1000_NS6detail15normal_iteratorINSC_10device_ptrIdEEEEPdjS8_ddNS5_3std3__410__identityEEEvT0_T1_T2_T3_T4_T6_(
	.param .align 8 .b8 _ZN3cub18CUB_300001_SM_10006detail6reduce28DeviceReduceSingleTileKernelINS2_10policy_hubIdjN4cuda3__47maximumIdEEE10Policy1000EN6thrust24THRUST_300001_SM_1000_NS6detail15normal_iteratorINSC_10device_ptrIdEEEEPdjS8_ddNS5_3std3__410__identityEEEvT0_T1_T2_T3_T4_T6__param_0[8],
	.param .u64 .ptr .align 1 _ZN3cub18CUB_300001_SM_10006detail6reduce28DeviceReduceSingleTileKernelINS2_10policy_hubIdjN4cuda3__47maximumIdEEE10Policy1000EN6thrust24THRUST_300001_SM_1000_NS6detail15normal_iteratorINSC_10device_ptrIdEEEEPdjS8_ddNS5_3std3__410__identityEEEvT0_T1_T2_T3_T4_T6__param_1,
	.param .u32 _ZN3cub18CUB_300001_SM_10006detail6reduce28DeviceReduceSingleTileKernelINS2_10policy_hubIdjN4cuda3__47maximumIdEEE10Policy1000EN6thrust24THRUST_300001_SM_1000_NS6detail15normal_iteratorINSC_10device_ptrIdEEEEPdjS8_ddNS5_3std3__410__identityEEEvT0_T1_T2_T3_T4_T6__param_2,
	.param .align 1 .b8 _ZN3cub18CUB_300001_SM_10006detail6reduce28DeviceReduceSingleTileKernelINS2_10policy_hubIdjN4cuda3__47maximumIdEEE10Policy1000EN6thrust24THRUST_300001_SM_1000_NS6detail15normal_iteratorINSC_10device_ptrIdEEEEPdjS8_ddNS5_3std3__410__identityEEEvT0_T1_T2_T3_T4_T6__param_3[1],
	.param .f64 _ZN3cub18CUB_300001_SM_10006detail6reduce28DeviceReduceSingleTileKernelINS2_10policy_hubIdjN4cuda3__47maximumIdEEE10Policy1000EN6thrust24THRUST_300001_SM_1000_NS6detail15normal_iteratorINSC_10device_ptrIdEEEEPdjS8_ddNS5_3std3__410__identityEEEvT0_T1_T2_T3_T4_T6__param_4,
	.param .align 1 .b8 _ZN3cub18CUB_300001_SM_10006detail6reduce28DeviceReduceSingleTileKernelINS2_10policy_hubIdjN4cuda3__47maximumIdEEE10Policy1000EN6thrust24THRUST_300001_SM_1000_NS6detail15normal_iteratorINSC_10device_ptrIdEEEEPdjS8_ddNS5_3std3__410__identityEEEvT0_T1_T2_T3_T4_T6__param_5[1]
)
.maxntid 256
.minnctapersm 1
{
	.reg .pred 	%p<169>;
	.reg .b32 	%r<286>;
	.reg .b64 	%rd<114>;
	.reg .b64 	%fd<309>;
	// demoted variable
	.shared .align 8 .b8 _ZZN3cub18CUB_300001_SM_10006detail6reduce28DeviceReduceSingleTileKernelINS2_10policy_hubIdjN4cuda3__47maximumIdEEE10Policy1000EN6thrust24THRUST_300001_SM_1000_NS6detail15normal_iteratorINSC_10device_ptrIdEEEEPdjS8_ddNS5_3std3__410__identityEEEvT0_T1_T2_T3_T4_T6_E12temp_storage[80];
	ld.param.u64 	%rd9, [_ZN3cub18CUB_300001_SM_10006detail6reduce28DeviceReduceSingleTileKernelINS2_10policy_hubIdjN4cuda3__47maximumIdEEE10Policy1000EN6thrust24THRUST_300001_SM_1000_NS6detail15normal_iteratorINSC_10device_ptrIdEEEEPdjS8_ddNS5_3std3__410__identityEEEvT0_T1_T2_T3_T4_T6__param_0];
	ld.param.u64 	%rd10, [_ZN3cub18CUB_300001_SM_10006detail6reduce28DeviceReduceSingleTileKernelINS2_10policy_hubIdjN4cuda3__47maximumIdEEE10Policy1000EN6thrust24THRUST_300001_SM_1000_NS6detail15normal_iteratorINSC_10device_ptrIdEEEEPdjS8_ddNS5_3std3__410__identityEEEvT0_T1_T2_T3_T4_T6__param_1];
	ld.param.u32 	%r51, [_ZN3cub18CUB_300001_SM_10006detail6reduce28DeviceReduceSingleTileKernelINS2_10policy_hubIdjN4cuda3__47maximumIdEEE10Policy1000EN6thrust24THRUST_300001_SM_1000_NS6detail15normal_iteratorINSC_10device_ptrIdEEEEPdjS8_ddNS5_3std3__410__identityEEEvT0_T1_T2_T3_T4_T6__param_2];
	ld.param.f64 	%fd42, [_ZN3cub18CUB_300001_SM_10006detail6reduce28DeviceReduceSingleTileKernelINS2_10policy_hubIdjN4cuda3__47maximumIdEEE10Policy1000EN6thrust24THRUST_300001_SM_1000_NS6detail15normal_iteratorINSC_10device_ptrIdEEEEPdjS8_ddNS5_3std3__410__identityEEEvT0_T1_T2_T3_T4_T6__param_4];
	cvta.to.global.u64 	%rd1, %rd10;
	setp.ne.s32 	%p1, %r51, 0;
	@%p1 bra 	$L__BB5_3;
	mov.u32 	%r268, %tid.x;
	setp.ne.s32 	%p168, %r268, 0;
	@%p168 bra 	$L__BB5_52;
	st.global.f64 	[%rd1], %fd42;
	bra.uni 	$L__BB5_52;
$L__BB5_3:
	cvta.to.global.u64 	%rd2, %rd9;
	setp.gt.u32 	%p2, %r51, 2047;
	@%p2 bra 	$L__BB5_28;
	mov.u32 	%r1, %tid.x;
	setp.ge.u32 	%p80, %r1, %r51;
	mov.f64 	%fd296, 0d0000000000000000;
	mov.u32 	%r272, %r1;
	@%p80 bra 	$L__BB5_6;
	mul.wide.u32 	%rd83, %r1, 8;
	add.s64 	%rd84, %rd2, %rd83;
	ld.global.f64 	%fd296, [%rd84];
	add.s32 	%r272, %r1, 256;
$L__BB5_6:
	setp.ge.u32 	%p81, %r272, %r51;
	@%p81 bra 	$L__BB5_19;
	not.b32 	%r145, %r272;
	add.s32 	%r146, %r51, %r145;
	shr.u32 	%r147, %r146, 8;
	add.s32 	%r4, %r147, 1;
	and.b32  	%r5, %r4, 15;
	setp.lt.u32 	%p82, %r146, 3840;
	@%p82 bra 	$L__BB5_10;
	and.b32  	%r148, %r4, 33554416;
	neg.s32 	%r270, %r148;
	mul.wide.u32 	%rd85, %r272, 8;
	add.s64 	%rd86, %rd85, %rd2;
	add.s64 	%rd112, %rd86, 16384;
$L__BB5_9:
	.pragma "nounroll";
	ld.global.f64 	%fd157, [%rd112+-16384];
	setp.lt.f64 	%p83, %fd296, %fd157;
	selp.f64 	%fd158, %fd157, %fd296, %p83;
	ld.global.f64 	%fd159, [%rd112+-14336];
	setp.lt.f64 	%p84, %fd158, %fd159;
	selp.f64 	%fd160, %fd159, %fd158, %p84;
	ld.global.f64 	%fd161, [%rd112+-12288];
	setp.lt.f64 	%p85, %fd160, %fd161;
	selp.f64 	%fd162, %fd161, %fd160, %p85;
	ld.global.f64 	%fd163, [%rd112+-10240];
	setp.lt.f64 	%p86, %fd162, %fd163;
	selp.f64 	%fd164, %fd163, %fd162, %p86;
	ld.global.f64 	%fd165, [%rd112+-8192];
	setp.lt.f64 	%p87, %fd164, %fd165;
	selp.f64 	%fd166, %fd165, %fd164, %p87;
	ld.global.f64 	%fd167, [%rd112+-6144];
	setp.lt.f64 	%p88, %fd166, %fd167;
	selp.f64 	%fd168, %fd167, %fd166, %p88;
	ld.global.f64 	%fd169, [%rd112+-4096];
	setp.lt.f64 	%p89, %fd168, %fd169;
	selp.f64 	%fd170, %fd169, %fd168, %p89;
	ld.global.f64 	%fd171, [%rd112+-2048];
	setp.lt.f64 	%p90, %fd170, %fd171;
	selp.f64 	%fd172, %fd171, %fd170, %p90;
	ld.global.f64 	%fd173, [%rd112];
	setp.lt.f64 	%p91, %fd172, %fd173;
	selp.f64 	%fd174, %fd173, %fd172, %p91;
	ld.global.f64 	%fd175, [%rd112+2048];
	setp.lt.f64 	%p92, %fd174, %fd175;
	selp.f64 	%fd176, %fd175, %fd174, %p92;
	ld.global.f64 	%fd177, [%rd112+4096];
	setp.lt.f64 	%p93, %fd176, %fd177;
	selp.f64 	%fd178, %fd177, %fd176, %p93;
	ld.global.f64 	%fd179, [%rd112+6144];
	setp.lt.f64 	%p94, %fd178, %fd179;
	selp.f64 	%fd180, %fd179, %fd178, %p94;
	ld.global.f64 	%fd181, [%rd112+8192];
	setp.lt.f64 	%p95, %fd180, %fd181;
	selp.f64 	%fd182, %fd181, %fd180, %p95;
	ld.global.f64 	%fd183, [%rd112+10240];
	setp.lt.f64 	%p96, %fd182, %fd183;
	selp.f64 	%fd184, %fd183, %fd182, %p96;
	ld.global.f64 	%fd185, [%rd112+12288];
	setp.lt.f64 	%p97, %fd184, %fd185;
	selp.f64 	%fd186, %fd185, %fd184, %p97;
	ld.global.f64 	%fd187, [%rd112+14336];
	setp.lt.f64 	%p98, %fd186, %fd187;
	selp.f64 	%fd296, %fd187, %fd186, %p98;
	add.s32 	%r272, %r272, 4096;
	add.s32 	%r270, %r270, 16;
	add.s64 	%rd112, %rd112, 32768;
	setp.ne.s32 	%p99, %r270, 0;
	@%p99 bra 	$L__BB5_9;
$L__BB5_10:
	setp.eq.s32 	%p100, %r5, 0;
	@%p100 bra 	$L__BB5_19;
	and.b32  	%r12, %r4, 7;
	setp.lt.u32 	%p101, %r5, 8;
	@%p101 bra 	$L__BB5_13;
	mul.wide.u32 	%rd87, %r272, 8;
	add.s64 	%rd88, %rd2, %rd87;
	ld.global.f64 	%fd189, [%rd88];
	setp.lt.f64 	%p102, %fd296, %fd189;
	selp.f64 	%fd190, %fd189, %fd296, %p102;
	ld.global.f64 	%fd191, [%rd88+2048];
	setp.lt.f64 	%p103, %fd190, %fd191;
	selp.f64 	%fd192, %fd191, %fd190, %p103;
	ld.global.f64 	%fd193, [%rd88+4096];
	setp.lt.f64 	%p104, %fd192, %fd193;
	selp.f64 	%fd194, %fd193, %fd192, %p104;
	ld.global.f64 	%fd195, [%rd88+6144];
	setp.lt.f64 	%p105, %fd194, %fd195;
	selp.f64 	%fd196, %fd195, %fd194, %p105;
	ld.global.f64 	%fd197, [%rd88+8192];
	setp.lt.f64 	%p106, %fd196, %fd197;
	selp.f64 	%fd198, %fd197, %fd196, %p106;
	ld.global.f64 	%fd199, [%rd88+10240];
	setp.lt.f64 	%p107, %fd198, %fd199;
	selp.f64 	%fd200, %fd199, %fd198, %p107;
	ld.global.f64 	%fd201, [%rd88+12288];
	setp.lt.f64 	%p108, %fd200, %fd201;
	selp.f64 	%fd202, %fd201, %fd200, %p108;
	ld.global.f64 	%fd203, [%rd88+14336];
	setp.lt.f64 	%p109, %fd202, %fd203;
	selp.f64 	%fd296, %fd203, %fd202, %p109;
	add.s32 	%r272, %r272, 2048;
$L__BB5_13:
	setp.eq.s32 	%p110, %r12, 0;
	@%p110 bra 	$L__BB5_19;
	and.b32  	%r15, %r4, 3;
	setp.lt.u32 	%p111, %r12, 4;
	@%p111 bra 	$L__BB5_16;
	mul.wide.u32 	%rd89, %r272, 8;
	add.s64 	%rd90, %rd2, %rd89;
	ld.global.f64 	%fd205, [%rd90];
	setp.lt.f64 	%p112, %fd296, %fd205;
	selp.f64 	%fd206, %fd205, %fd296, %p112;
	ld.global.f64 	%fd207, [%rd90+2048];
	setp.lt.f64 	%p113, %fd206, %fd207;
	selp.f64 	%fd208, %fd207, %fd206, %p113;
	ld.global.f64 	%fd209, [%rd90+4096];
	setp.lt.f64 	%p114, %fd208, %fd209;
	selp.f64 	%fd210, %fd209, %fd208, %p114;
	ld.global.f64 	%fd211, [%rd90+6144];
	setp.lt.f64 	%p115, %fd210, %fd211;
	selp.f64 	%fd296, %fd211, %fd210, %p115;
	add.s32 	%r272, %r272, 1024;
$L__BB5_16:
	setp.eq.s32 	%p116, %r15, 0;
	@%p116 bra 	$L__BB5_19;
	mul.wide.u32 	%rd91, %r272, 8;
	add.s64 	%rd113, %rd2, %rd91;
	neg.s32 	%r275, %r15;
$L__BB5_18:
	.pragma "nounroll";
	ld.global.f64 	%fd212, [%rd113];
	setp.lt.f64 	%p117, %fd296, %fd212;
	selp.f64 	%fd296, %fd212, %fd296, %p117;
	add.s64 	%rd113, %rd113, 2048;
	add.s32 	%r275, %r275, 1;
	setp.ne.s32 	%p118, %r275, 0;
	@%p118 bra 	$L__BB5_18;
$L__BB5_19:
	setp.lt.u32 	%p119, %r51, 256;
	@%p119 bra 	$L__BB5_24;
	// begin inline asm
	mov.u32 %r212, %laneid;
	// end inline asm
	mov.b64 	%rd102, %fd296;
	mov.b64 	{%r214, %r219}, %rd102;
	mov.b32 	%r220, 1;
	mov.b32 	%r261, 31;
	mov.b32 	%r262, -1;
	// begin inline asm
	shfl.sync.down.b32 %r213, %r214, %r220, %r261, %r262;
	// end inline asm
	// begin inline asm
	shfl.sync.down.b32 %r218, %r219, %r220, %r261, %r262;
	// end inline asm
	mov.b64 	%rd103, {%r213, %r218};
	mov.b64 	%fd260, %rd103;
	setp.gt.s32 	%p147, %r212, 30;
	setp.lt.f64 	%p148, %fd296, %fd260;
	selp.f64 	%fd261, %fd260, %fd296, %p148;
	selp.f64 	%fd262, %fd296, %fd261, %p147;
	mov.b64 	%rd104, %fd262;
	mov.b64 	{%r224, %r229}, %rd104;
	mov.b32 	%r230, 2;
	// begin inline asm
	shfl.sync.down.b32 %r223, %r224, %r230, %r261, %r262;
	// end inline asm
	// begin inline asm
	shfl.sync.down.b32 %r228, %r229, %r230, %r261, %r262;
	// end inline asm
	mov.b64 	%rd105, {%r223, %r228};
	mov.b64 	%fd263, %rd105;
	setp.gt.s32 	%p149, %r212, 29;
	setp.lt.f64 	%p150, %fd262, %fd263;
	selp.f64 	%fd264, %fd263, %fd262, %p150;
	selp.f64 	%fd265, %fd262, %fd264, %p149;
	mov.b64 	%rd106, %fd265;
	mov.b64 	{%r234, %r239}, %rd106;
	mov.b32 	%r240, 4;
	// begin inline asm
	shfl.sync.down.b32 %r233, %r234, %r240, %r261, %r262;
	// end inline asm
	// begin inline asm
	shfl.sync.down.b32 %r238, %r239, %r240, %r261, %r262;
	// end inline asm
	mov.b64 	%rd107, {%r233, %r238};
	mov.b64 	%fd266, %rd107;
	setp.gt.s32 	%p151, %r212, 27;
	setp.lt.f64 	%p152, %fd265, %fd266;
	selp.f64 	%fd267, %fd266, %fd265, %p152;
	selp.f64 	%fd268, %fd265, %fd267, %p151;
	mov.b64 	%rd108, %fd268;
	mov.b64 	{%r244, %r249}, %rd108;
	mov.b32 	%r250, 8;
	// begin inline asm
	shfl.sync.down.b32 %r243, %r244, %r250, %r261, %r262;
	// end inline asm
	// begin inline asm
	shfl.sync.down.b32 %r248, %r249, %r250, %r261, %r262;
	// end inline asm
	mov.b64 	%rd109, {%r243, %r248};
	mov.b64 	%fd269, %rd109;
	setp.gt.s32 	%p153, %r212, 23;
	setp.lt.f64 	%p154, %fd268, %fd269;
	selp.f64 	%fd270, %fd269, %fd268, %p154;
	selp.f64 	%fd271, %fd268, %fd270, %p153;
	mov.b64 	%rd110, %fd271;
	mov.b64 	{%r254, %r259}, %rd110;
	mov.b32 	%r260, 16;
	// begin inline asm
	shfl.sync.down.b32 %r253, %r254, %r260, %r261, %r262;
	// end inline asm
	// begin inline asm
	shfl.sync.down.b32 %r258, %r259, %r260, %r261, %r262;
	// end inline asm
	mov.b64 	%rd111, {%r253, %r258};
	mov.b64 	%fd272, %rd111;
	setp.gt.s32 	%p155, %r212, 15;
	setp.lt.f64 	%p156, %fd271, %fd272;
	selp.f64 	%fd16, %fd272, %fd271, %p156;
	selp.f64 	%fd308, %fd271, %fd16, %p155;
	setp.ne.s32 	%p157, %r212, 0;
	@%p157 bra 	$L__BB5_22;
	shr.u32 	%r263, %r1, 2;
	and.b32  	%r264, %r263, 248;
	mov.u32 	%r265, _ZZN3cub18CUB_300001_SM_10006detail6reduce28DeviceReduceSingleTileKernelINS2_10policy_hubIdjN4cuda3__47maximumIdEEE10Policy1000EN6thrust24THRUST_300001_SM_1000_NS6detail15normal_iteratorINSC_10device_ptrIdEEEEPdjS8_ddNS5_3std3__410__identityEEEvT0_T1_T2_T3_T4_T6_E12temp_storage;
	add.s32 	%r266, %r265, %r264;
	st.shared.f64 	[%r266+8], %fd16;
$L__BB5_22:
	bar.sync 	0;
	setp.ne.s32 	%p158, %r1, 0;
	@%p158 bra 	$L__BB5_50;
	ld.shared.f64 	%fd273, [_ZZN3cub18CUB_300001_SM_10006detail6reduce28DeviceReduceSingleTileKernelINS2_10policy_hubIdjN4cuda3__47maximumIdEEE10Policy1000EN6thrust24THRUST_300001_SM_1000_NS6detail15normal_iteratorINSC_10device_ptrIdEEEEPdjS8_ddNS5_3std3__410__identityEEEvT0_T1_T2_T3_T4_T6_E12temp_storage+16];
	setp.lt.f64 	%p159, %fd308, %fd273;
	selp.f64 	%fd274, %fd273, %fd308, %p159;
	ld.shared.f64 	%fd275, [_ZZN3cub18CUB_300001_SM_10006detail6reduce28DeviceReduceSingleTileKernelINS2_10policy_hubIdjN4cuda3__47maximumIdEEE10Policy1000EN6thrust24THRUST_300001_SM_1000_NS6detail15normal_iteratorINSC_10device_ptrIdEEEEPdjS8_ddNS5_3std3__410__identityEEEvT0_T1_T2_T3_T4_T6_E12temp_storage+24];
	setp.lt.f64 	%p160, %fd274, %fd275;
	selp.f64 	%fd276, %fd275, %fd274, %p160;
	ld.shared.f64 	%fd277, [_ZZN3cub18CUB_300001_SM_10006detail6reduce28DeviceReduceSingleTileKernelINS2_10policy_hubIdjN4cuda3__47maximumIdEEE10Policy1000EN6thrust24THRUST_300001_SM_1000_NS6detail15normal_iteratorINSC_10device_ptrIdEEEEPdjS8_ddNS5_3std3__410__identityEEEvT0_T1_T2_T3_T4_T6_E12temp_storage+32];
	setp.lt.f64 	%p161, %fd276, %fd277;
	selp.f64 	%fd278, %fd277, %fd276, %p161;
	ld.shared.f64 	%fd279, [_ZZN3cub18CUB_300001_SM_10006detail6reduce28DeviceReduceSingleTileKernelINS2_10policy_hubIdjN4cuda3__47maximumIdEEE10Policy1000EN6thrust24THRUST_300001_SM_1000_NS6detail15normal_iteratorINSC_10device_ptrIdEEEEPdjS8_ddNS5_3std3__410__identityEEEvT0_T1_T2_T3_T4_T6_E12temp_storage+40];
	setp.lt.f64 	%p162, %fd278, %fd279;
	selp.f64 	%fd280, %fd279, %fd278, %p162;
	ld.shared.f64 	%fd281, [_ZZN3cub18CUB_300001_SM_10006detail6reduce28DeviceReduceSingleTileKernelINS2_10policy_hubIdjN4cuda3__47maximumIdEEE10Policy1000EN6thrust24THRUST_300001_SM_1000_NS6detail15normal_iteratorINSC_10device_ptrIdEEEEPdjS8_ddNS5_3std3__410__identityEEEvT0_T1_T2_T3_T4_T6_E12temp_storage+48];
	setp.lt.f64 	%p163, %fd280, %fd281;
	selp.f64 	%fd282, %fd281, %fd280, %p163;
	ld.shared.f64 	%fd283, [_ZZN3cub18CUB_300001_SM_10006detail6reduce28DeviceReduceSingleTileKernelINS2_10policy_hubIdjN4cuda3__47maximumIdEEE10Policy1000EN6thrust24THRUST_300001_SM_1000_NS6detail15normal_iteratorINSC_10device_ptrIdEEEEPdjS8_ddNS5_3std3__410__identityEEEvT0_T1_T2_T3_T4_T6_E12temp_storage+56];
	setp.lt.f64 	%p164, %fd282, %fd283;
	selp.f64 	%fd284, %fd283, %fd282, %p164;
	ld.shared.f64 	%fd285, [_ZZN3cub18CUB_300001_SM_10006detail6reduce28DeviceReduceSingleTileKernelINS2_10policy_hubIdjN4cuda3__47maximumIdEEE10Policy1000EN6thrust24THRUST_300001_SM_1000_NS6detail15normal_iteratorINSC_10device_ptrIdEEEEPdjS8_ddNS5_3std3__410__identityEEEvT0_T1_T2_T3_T4_T6_E12temp_storage+64];
	setp.lt.f64 	%p165, %fd284, %fd285;
	selp.f64 	%fd308, %fd285, %fd284, %p165;
	bra.uni 	$L__BB5_50;
$L__BB5_24:
	// begin inline asm
	mov.u32 %r149, %laneid;
	// end inline asm
	and.b32  	%r200, %r1, 992;
	add.s32 	%r201, %r200, 32;
	setp.gt.u32 	%p120, %r201, %r51;
	not.b32 	%r202, %r200;
	add.s32 	%r203, %r51, %r202;
	selp.b32 	%r198, %r203, 31, %p120;
	mov.b64 	%rd92, %fd296;
	mov.b64 	{%r151, %r156}, %rd92;
	mov.b32 	%r157, 1;
	mov.b32 	%r199, -1;
	// begin inline asm
	shfl.sync.down.b32 %r150, %r151, %r157, %r198, %r199;
	// end inline asm
	// begin inline asm
	shfl.sync.down.b32 %r155, %r156, %r157, %r198, %r199;
	// end inline asm
	mov.b64 	%rd93, {%r150, %r155};
	mov.b64 	%fd213, %rd93;
	setp.lt.s32 	%p121, %r149, %r198;
	setp.lt.f64 	%p122, %fd296, %fd213;
	selp.f64 	%fd214, %fd213, %fd296, %p122;
	selp.f64 	%fd215, %fd214, %fd296, %p121;
	mov.b64 	%rd94, %fd215;
	mov.b64 	{%r161, %r166}, %rd94;
	mov.b32 	%r167, 2;
	// begin inline asm
	shfl.sync.down.b32 %r160, %r161, %r167, %r198, %r199;
	// end inline asm
	// begin inline asm
	shfl.sync.down.b32 %r165, %r166, %r167, %r198, %r199;
	// end inline asm
	mov.b64 	%rd95, {%r160, %r165};
	mov.b64 	%fd216, %rd95;
	add.s32 	%r204, %r149, 2;
	setp.gt.s32 	%p123, %r204, %r198;
	setp.lt.f64 	%p124, %fd215, %fd216;
	selp.f64 	%fd217, %fd216, %fd215, %p124;
	selp.f64 	%fd218, %fd215, %fd217, %p123;
	mov.b64 	%rd96, %fd218;
	mov.b64 	{%r171, %r176}, %rd96;
	mov.b32 	%r177, 4;
	// begin inline asm
	shfl.sync.down.b32 %r170, %r171, %r177, %r198, %r199;
	// end inline asm
	// begin inline asm
	shfl.sync.down.b32 %r175, %r176, %r177, %r198, %r199;
	// end inline asm
	mov.b64 	%rd97, {%r170, %r175};
	mov.b64 	%fd219, %rd97;
	add.s32 	%r205, %r149, 4;
	setp.gt.s32 	%p125, %r205, %r198;
	setp.lt.f64 	%p126, %fd218, %fd219;
	selp.f64 	%fd220, %fd219, %fd218, %p126;
	selp.f64 	%fd221, %fd218, %fd220, %p125;
	mov.b64 	%rd98, %fd221;
	mov.b64 	{%r181, %r186}, %rd98;
	mov.b32 	%r187, 8;
	// begin inline asm
	shfl.sync.down.b32 %r180, %r181, %r187, %r198, %r199;
	// end inline asm
	// begin inline asm
	shfl.sync.down.b32 %r185, %r186, %r187, %r198, %r199;
	// end inline asm
	mov.b64 	%rd99, {%r180, %r185};
	mov.b64 	%fd222, %rd99;
	add.s32 	%r206, %r149, 8;
	setp.gt.s32 	%p127, %r206, %r198;
	setp.lt.f64 	%p128, %fd221, %fd222;
	selp.f64 	%fd223, %fd222, %fd221, %p128;
	selp.f64 	%fd224, %fd221, %fd223, %p127;
	mov.b64 	%rd100, %fd224;
	mov.b64 	{%r191, %r196}, %rd100;
	mov.b32 	%r197, 16;
	// begin inline asm
	shfl.sync.down.b32 %r190, %r191, %r197, %r198, %r199;
	// end inline asm
	// begin inline asm
	shfl.sync.down.b32 %r195, %r196, %r197, %r198, %r199;
	// end inline asm
	mov.b64 	%rd101, {%r190, %r195};
	mov.b64 	%fd225, %rd101;
	add.s32 	%r207, %r149, 16;
	setp.gt.s32 	%p129, %r207, %r198;
	setp.lt.f64 	%p130, %fd224, %fd225;
	selp.f64 	%fd226, %fd225, %fd224, %p130;
	selp.f64 	%fd308, %fd224, %fd226, %p129;
	setp.ne.s32 	%p131, %r149, 0;
	@%p131 bra 	$L__BB5_26;
	shr.u32 	%r208, %r1, 2;
	and.b32  	%r209, %r208, 248;
	mov.u32 	%r210, _ZZN3cub18CUB_300001_SM_10006detail6reduce28DeviceReduceSingleTileKernelINS2_10policy_hubIdjN4cuda3__47maximumIdEEE10Policy1000EN6thrust24THRUST_300001_SM_1000_NS6detail15normal_iteratorINSC_10device_ptrIdEEEEPdjS8_ddNS5_3std3__410__identityEEEvT0_T1_T2_T3_T4_T6_E12temp_storage;
	add.s32 	%r211, %r210, %r209;
	st.shared.f64 	[%r211+8], %fd308;
$L__BB5_26:
	bar.sync 	0;
	setp.ne.s32 	%p132, %r1, 0;
	@%p132 bra 	$L__BB5_50;
	setp.gt.u32 	%p133, %r51, 32;
	ld.shared.f64 	%fd227, [_ZZN3cub18CUB_300001_SM_10006detail6reduce28DeviceReduceSingleTileKernelINS2_10policy_hubIdjN4cuda3__47maximumIdEEE10Policy1000EN6thrust24THRUST_300001_SM_1000_NS6detail15normal_iteratorINSC_10device_ptrIdEEEEPdjS8_ddNS5_3std3__410__identityEEEvT0_T1_T2_T3_T4_T6_E12temp_storage+16];
	setp.lt.f64 	%p134, %fd308, %fd227;
	selp.f64 	%fd229, %fd227, %fd308, %p134;
	selp.f64 	%fd230, %fd229, %fd308, %p133;
	setp.gt.u32 	%p135, %r51, 64;
	ld.shared.f64 	%fd232, [_ZZN3cub18CUB_300001_SM_10006detail6reduce28DeviceReduceSingleTileKernelINS2_10policy_hubIdjN4cuda3__47maximumIdEEE10Policy1000EN6thrust24THRUST_300001_SM_1000_NS6detail15normal_iteratorINSC_10device_ptrIdEEEEPdjS8_ddNS5_3std3__410__identityEEEvT0_T1_T2_T3_T4_T6_E12temp_storage+24];
	setp.lt.f64 	%p136, %fd230, %fd232;
	selp.f64 	%fd234, %fd232, %fd230, %p136;
	selp.f64 	%fd235, %fd234, %fd230, %p135;
	setp.gt.u32 	%p137, %r51, 96;
	ld.shared.f64 	%fd237, [_ZZN3cub18CUB_300001_SM_10006detail6reduce28DeviceReduceSingleTileKernelINS2_10policy_hubIdjN4cuda3__47maximumIdEEE10Policy1000EN6thrust24THRUST_300001_SM_1000_NS6detail15normal_iteratorINSC_10device_ptrIdEEEEPdjS8_ddNS5_3std3__410__identityEEEvT0_T1_T2_T3_T4_T6_E12temp_storage+32];
	setp.lt.f64 	%p138, %fd235, %fd237;
	selp.f64 	%fd239, %fd237, %fd235, %p138;
	selp.f64 	%fd240, %fd239, %fd235, %p137;
	setp.gt.u32 	%p139, %r51, 128;
	ld.shared.f64 	%fd242, [_ZZN3cub18CUB_300001_SM_10006detail6reduce28DeviceReduceSingleTileKernelINS2_10policy_hubIdjN4cuda3__47maximumIdEEE10Policy1000EN6thrust24THRUST_300001_SM_1000_NS6detail15normal_iteratorINSC_10device_ptrIdEEEEPdjS8_ddNS5_3std3__410__identityEEEvT0_T1_T2_T3_T4_T6_E12temp_storage+40];
	setp.lt.f64 	%p140, %fd240, %fd242;
	selp.f64 	%fd244, %fd242, %fd240, %p140;
	selp.f64 	%fd245, %fd244, %fd240, %p139;
	setp.gt.u32 	%p141, %r51, 160;
	ld.shared.f64 	%fd247, [_ZZN3cub18CUB_300001_SM_10006detail6reduce28DeviceReduceSingleTileKernelINS2_10policy_hubIdjN4cuda3__47maximumIdEEE10Policy1000EN6thrust24THRUST_300001_SM_1000_NS6detail15normal_iteratorINSC_10device_ptrIdEEEEPdjS8_ddNS5_3std3__410__identityEEEvT0_T1_T2_T3_T4_T6_E12temp_storage+48];
	setp.lt.f64 	%p142, %fd245, %fd247;
	selp.f64 	%fd249, %fd247, %fd245, %p142;
	selp.f64 	%fd250, %fd249, %fd245, %p141;
	setp.gt.u32 	%p143, %r51, 192;
	ld.shared.f64 	%fd252, [_ZZN3cub18CUB_300001_SM_10006detail6reduce28DeviceReduceSingleTileKernelINS2_10policy_hubIdjN4cuda3__47maximumIdEEE10Policy1000EN6thrust24THRUST_300001_SM_1000_NS6detail15normal_iteratorINSC_10device_ptrIdEEEEPdjS8_ddNS5_3std3__410__identityEEEvT0_T1_T2_T3_T4_T6_E12temp_storage+56];
	setp.lt.f64 	%p144, %fd250, %fd252;
	selp.f64 	%fd254, %fd252, %fd250, %p144;
	selp.f64 	%fd255, %fd254, %fd250, %p143;
	setp.gt.u32 	%p145, %r51, 224;
	ld.shared.f64 	%fd257, [_ZZN3cub18CUB_300001_SM_10006detail6reduce28DeviceReduceSingleTileKernelINS2_10policy_hubIdjN4cuda3__47maximumIdEEE10Policy1000EN6thrust24THRUST_300001_SM_1000_NS6detail15normal_iteratorINSC_10device_ptrIdEEEEPdjS8_ddNS5_3std3__410__identityEEEvT0_T1_T2_T3_T4_T6_E12temp_storage+64];
	setp.lt.f64 	%p146, %fd255, %fd257;
	selp.f64 	%fd259, %fd257, %fd255, %p146;
	selp.f64 	%fd308, %fd259, %fd255, %p145;
	bra.uni 	$L__BB5_50;
$L__BB5_28:
	mov.u32 	%r21, %tid.x;
	mul.wide.u32 	%rd11, %r21, 8;
	add.s64 	%rd12, %rd2, %rd11;
	ld.global.f64 	%fd43, [%rd12];
	ld.global.f64 	%fd44, [%rd12+2048];
	ld.global.f64 	%fd45, [%rd12+4096];
	ld.global.f64 	%fd46, [%rd12+6144];
	ld.global.f64 	%fd47, [%rd12+8192];
	ld.global.f64 	%fd48, [%rd12+10240];
	ld.global.f64 	%fd49, [%rd12+12288];
	ld.global.f64 	%fd50, [%rd12+14336];
	setp.lt.f64 	%p3, %fd43, %fd44;
	selp.f64 	%fd51, %fd44, %fd43, %p3;
	setp.lt.f64 	%p4, %fd51, %fd45;
	selp.f64 	%fd52, %fd45, %fd51, %p4;
	setp.lt.f64 	%p5, %fd52, %fd46;
	selp.f64 	%fd53, %fd46, %fd52, %p5;
	setp.lt.f64 	%p6, %fd53, %fd47;
	selp.f64 	%fd54, %fd47, %fd53, %p6;
	setp.lt.f64 	%p7, %fd54, %fd48;
	selp.f64 	%fd55, %fd48, %fd54, %p7;
	setp.lt.f64 	%p8, %fd55, %fd49;
	selp.f64 	%fd56, %fd49, %fd55, %p8;
	setp.lt.f64 	%p9, %fd56, %fd50;
	selp.f64 	%fd307, %fd50, %fd56, %p9;
	add.s32 	%r22, %r51, -2048;
	setp.lt.u32 	%p10, %r22, 2048;
	mov.b32 	%r277, 2048;
	@%p10 bra 	$L__BB5_32;
	mov.b32 	%r277, 2048;
$L__BB5_30:
	add.s32 	%r54, %r21, %r277;
	mul.wide.u32 	%rd13, %r54, 8;
	add.s64 	%rd14, %rd2, %rd13;
	ld.global.f64 	%fd57, [%rd14];
	ld.global.f64 	%fd58, [%rd14+2048];
	ld.global.f64 	%fd59, [%rd14+4096];
	ld.global.f64 	%fd60, [%rd14+6144];
	ld.global.f64 	%fd61, [%rd14+8192];
	ld.global.f64 	%fd62, [%rd14+10240];
	ld.global.f64 	%fd63, [%rd14+12288];
	ld.global.f64 	%fd64, [%rd14+14336];
	setp.lt.f64 	%p11, %fd307, %fd57;
	selp.f64 	%fd65, %fd57, %fd307, %p11;
	setp.lt.f64 	%p12, %fd65, %fd58;
	selp.f64 	%fd66, %fd58, %fd65, %p12;
	setp.lt.f64 	%p13, %fd66, %fd59;
	selp.f64 	%fd67, %fd59, %fd66, %p13;
	setp.lt.f64 	%p14, %fd67, %fd60;
	selp.f64 	%fd68, %fd60, %fd67, %p14;
	setp.lt.f64 	%p15, %fd68, %fd61;
	selp.f64 	%fd69, %fd61, %fd68, %p15;
	setp.lt.f64 	%p16, %fd69, %fd62;
	selp.f64 	%fd70, %fd62, %fd69, %p16;
	setp.lt.f64 	%p17, %fd70, %fd63;
	selp.f64 	%fd71, %fd63, %fd70, %p17;
	setp.lt.f64 	%p18, %fd71, %fd64;
	selp.f64 	%fd307, %fd64, %fd71, %p18;
	sub.s32 	%r55, %r51, %r277;
	setp.lt.u32 	%p19, %r55, 2048;
	@%p19 bra 	$L__BB5_46;
	add.s32 	%r277, %r277, 2048;
	setp.le.u32 	%p20, %r277, %r22;
	@%p20 bra 	$L__BB5_30;
$L__BB5_32:
	setp.le.u32 	%p21, %r51, %r277;
	sub.s32 	%r56, %r51, %r277;
	setp.ge.s32 	%p22, %r21, %r56;
	or.pred  	%p23, %p21, %p22;
	@%p23 bra 	$L__BB5_46;
	not.b32 	%r58, %r21;
	add.s32 	%r59, %r51, %r58;
	sub.s32 	%r60, %r59, %r277;
	shr.u32 	%r61, %r60, 8;
	add.s32 	%r26, %r61, 1;
	and.b32  	%r27, %r26, 15;
	setp.lt.u32 	%p24, %r60, 3840;
	mov.u32 	%r282, %r21;
	@%p24 bra 	$L__BB5_37;
	or.b32  	%r280, %r21, 2048;
	add.s32 	%r279, %r21, %r277;
	and.b32  	%r62, %r26, 33554416;
	neg.s32 	%r278, %r62;
$L__BB5_35:
	.pragma "nounroll";
	mul.wide.u32 	%rd15, %r279, 8;
	add.s64 	%rd16, %rd2, %rd15;
	ld.global.f64 	%fd73, [%rd16];
	setp.lt.f64 	%p25, %fd307, %fd73;
	selp.f64 	%fd74, %fd73, %fd307, %p25;
	add.s32 	%r63, %r279, 256;
	mul.wide.u32 	%rd17, %r63, 8;
	add.s64 	%rd18, %rd2, %rd17;
	ld.global.f64 	%fd75, [%rd18];
	setp.lt.f64 	%p26, %fd74, %fd75;
	selp.f64 	%fd76, %fd75, %fd74, %p26;
	add.s32 	%r64, %r279, 512;
	mul.wide.u32 	%rd19, %r64, 8;
	add.s64 	%rd20, %rd2, %rd19;
	ld.global.f64 	%fd77, [%rd20];
	setp.lt.f64 	%p27, %fd76, %fd77;
	selp.f64 	%fd78, %fd77, %fd76, %p27;
	add.s32 	%r65, %r279, 768;
	mul.wide.u32 	%rd21, %r65, 8;
	add.s64 	%rd22, %rd2, %rd21;
	ld.global.f64 	%fd79, [%rd22];
	setp.lt.f64 	%p28, %fd78, %fd79;
	selp.f64 	%fd80, %fd79, %fd78, %p28;
	add.s32 	%r66, %r279, 1024;
	mul.wide.u32 	%rd23, %r66, 8;
	add.s64 	%rd24, %rd2, %rd23;
	ld.global.f64 	%fd81, [%rd24];
	setp.lt.f64 	%p29, %fd80, %fd81;
	selp.f64 	%fd82, %fd81, %fd80, %p29;
	add.s32 	%r67, %r279, 1280;
	mul.wide.u32 	%rd25, %r67, 8;
	add.s64 	%rd26, %rd2, %rd25;
	ld.global.f64 	%fd83, [%rd26];
	setp.lt.f64 	%p30, %fd82, %fd83;
	selp.f64 	%fd84, %fd83, %fd82, %p30;
	add.s32 	%r68, %r279, 1536;
	mul.wide.u32 	%rd27, %r68, 8;
	add.s64 	%rd28, %rd2, %rd27;
	ld.global.f64 	%fd85, [%rd28];
	setp.lt.f64 	%p31, %fd84, %fd85;
	selp.f64 	%fd86, %fd85, %fd84, %p31;
	add.s32 	%r69, %r279, 1792;
	mul.wide.u32 	%rd29, %r69, 8;
	add.s64 	%rd30, %rd2, %rd29;
	ld.global.f64 	%fd87, [%rd30];
	setp.lt.f64 	%p32, %fd86, %fd87;
	selp.f64 	%fd88, %fd87, %fd86, %p32;
	add.s32 	%r70, %r279, 2048;
	mul.wide.u32 	%rd31, %r70, 8;
	add.s64 	%rd32, %rd2, %rd31;
	ld.global.f64 	%fd89, [%rd32];
	setp.lt.f64 	%p33, %fd88, %fd89;
	selp.f64 	%fd90, %fd89, %fd88, %p33;
	add.s32 	%r71, %r279, 2304;
	mul.wide.u32 	%rd33, %r71, 8;
	add.s64 	%rd34, %rd2, %rd33;
	ld.global.f64 	%fd91, [%rd34];
	setp.lt.f64 	%p34, %fd90, %fd91;
	selp.f64 	%fd92, %fd91, %fd90, %p34;
	add.s32 	%r72, %r279, 2560;
	mul.wide.u32 	%rd35, %r72, 8;
	add.s64 	%rd36, %rd2, %rd35;
	ld.global.f64 	%fd93, [%rd36];
	setp.lt.f64 	%p35, %fd92, %fd93;
	selp.f64 	%fd94, %fd93, %fd92, %p35;
	add.s32 	%r73, %r279, 2816;
	mul.wide.u32 	%rd37, %r73, 8;
	add.s64 	%rd38, %rd2, %rd37;
	ld.global.f64 	%fd95, [%rd38];
	setp.lt.f64 	%p36, %fd94, %fd95;
	selp.f64 	%fd96, %fd95, %fd94, %p36;
	add.s32 	%r74, %r279, 3072;
	mul.wide.u32 	%rd39, %r74, 8;
	add.s64 	%rd40, %rd2, %rd39;
	ld.global.f64 	%fd97, [%rd40];
	setp.lt.f64 	%p37, %fd96, %fd97;
	selp.f64 	%fd98, %fd97, %fd96, %p37;
	add.s32 	%r75, %r279, 3328;
	mul.wide.u32 	%rd41, %r75, 8;
	add.s64 	%rd42, %rd2, %rd41;
	ld.global.f64 	%fd99, [%rd42];
	setp.lt.f64 	%p38, %fd98, %fd99;
	selp.f64 	%fd100, %fd99, %fd98, %p38;
	add.s32 	%r76, %r279, 3584;
	mul.wide.u32 	%rd43, %r76, 8;
	add.s64 	%rd44, %rd2, %rd43;
	ld.global.f64 	%fd101, [%rd44];
	setp.lt.f64 	%p39, %fd100, %fd101;
	selp.f64 	%fd102, %fd101, %fd100, %p39;
	add.s32 	%r77, %r279, 3840;
	mul.wide.u32 	%rd45, %r77, 8;
	add.s64 	%rd46, %rd2, %rd45;
	ld.global.f64 	%fd103, [%rd46];
	setp.lt.f64 	%p40, %fd102, %fd103;
	selp.f64 	%fd307, %fd103, %fd102, %p40;
	add.s32 	%r280, %r280, 4096;
	add.s32 	%r279, %r279, 4096;
	add.s32 	%r278, %r278, 16;
	setp.ne.s32 	%p41, %r278, 0;
	@%p41 bra 	$L__BB5_35;
	add.s32 	%r282, %r280, -2048;
$L__BB5_37:
	setp.eq.s32 	%p42, %r27, 0;
	@%p42 bra 	$L__BB5_46;
	and.b32  	%r39, %r26, 7;
	setp.lt.u32 	%p43, %r27, 8;
	@%p43 bra 	$L__BB5_40;
	add.s32 	%r78, %r282, %r277;
	mul.wide.u32 	%rd47, %r78, 8;
	add.s64 	%rd48, %rd2, %rd47;
	ld.global.f64 	%fd105, [%rd48];
	setp.lt.f64 	%p44, %fd307, %fd105;
	selp.f64 	%fd106, %fd105, %fd307, %p44;
	add.s32 	%r79, %r78, 256;
	mul.wide.u32 	%rd49, %r79, 8;
	add.s64 	%rd50, %rd2, %rd49;
	ld.global.f64 	%fd107, [%rd50];
	setp.lt.f64 	%p45, %fd106, %fd107;
	selp.f64 	%fd108, %fd107, %fd106, %p45;
	add.s32 	%r80, %r78, 512;
	mul.wide.u32 	%rd51, %r80, 8;
	add.s64 	%rd52, %rd2, %rd51;
	ld.global.f64 	%fd109, [%rd52];
	setp.lt.f64 	%p46, %fd108, %fd109;
	selp.f64 	%fd110, %fd109, %fd108, %p46;
	add.s32 	%r81, %r78, 768;
	mul.wide.u32 	%rd53, %r81, 8;
	add.s64 	%rd54, %rd2, %rd53;
	ld.global.f64 	%fd111, [%rd54];
	setp.lt.f64 	%p47, %fd110, %fd111;
	selp.f64 	%fd112, %fd111, %fd110, %p47;
	add.s32 	%r82, %r78, 1024;
	mul.wide.u32 	%rd55, %r82, 8;
	add.s64 	%rd56, %rd2, %rd55;
	ld.global.f64 	%fd113, [%rd56];
	setp.lt.f64 	%p48, %fd112, %fd113;
	selp.f64 	%fd114, %fd113, %fd112, %p48;
	add.s32 	%r83, %r78, 1280;
	mul.wide.u32 	%rd57, %r83, 8;
	add.s64 	%rd58, %rd2, %rd57;
	ld.global.f64 	%fd115, [%rd58];
	setp.lt.f64 	%p49, %fd114, %fd115;
	selp.f64 	%fd116, %fd115, %fd114, %p49;
	add.s32 	%r84, %r78, 1536;
	mul.wide.u32 	%rd59, %r84, 8;
	add.s64 	%rd60, %rd2, %rd59;
	ld.global.f64 	%fd117, [%rd60];
	setp.lt.f64 	%p50, %fd116, %fd117;
	selp.f64 	%fd118, %fd117, %fd116, %p50;
	add.s32 	%r85, %r78, 1792;
	mul.wide.u32 	%rd61, %r85, 8;
	add.s64 	%rd62, %rd2, %rd61;
	ld.global.f64 	%fd119, [%rd62];
	setp.lt.f64 	%p51, %fd118, %fd119;
	selp.f64 	%fd307, %fd119, %fd118, %p51;
	add.s32 	%r282, %r282, 2048;
$L__BB5_40:
	setp.eq.s32 	%p52, %r39, 0;
	@%p52 bra 	$L__BB5_46;
	and.b32  	%r42, %r26, 3;
	setp.lt.u32 	%p53, %r39, 4;
	@%p53 bra 	$L__BB5_43;
	add.s32 	%r86, %r282, %r277;
	mul.wide.u32 	%rd63, %r86, 8;
	add.s64 	%rd64, %rd2, %rd63;
	ld.global.f64 	%fd121, [%rd64];
	setp.lt.f64 	%p54, %fd307, %fd121;
	selp.f64 	%fd122, %fd121, %fd307, %p54;
	add.s32 	%r87, %r86, 256;
	mul.wide.u32 	%rd65, %r87, 8;
	add.s64 	%rd66, %rd2, %rd65;
	ld.global.f64 	%fd123, [%rd66];
	setp.lt.f64 	%p55, %fd122, %fd123;
	selp.f64 	%fd124, %fd123, %fd122, %p55;
	add.s32 	%r88, %r86, 512;
	mul.wide.u32 	%rd67, %r88, 8;
	add.s64 	%rd68, %rd2, %rd67;
	ld.global.f64 	%fd125, [%rd68];
	setp.lt.f64 	%p56, %fd124, %fd125;
	selp.f64 	%fd126, %fd125, %fd124, %p56;
	add.s32 	%r89, %r86, 768;
	mul.wide.u32 	%rd69, %r89, 8;
	add.s64 	%rd70, %rd2, %rd69;
	ld.global.f64 	%fd127, [%rd70];
	setp.lt.f64 	%p57, %fd126, %fd127;
	selp.f64 	%fd307, %fd127, %fd126, %p57;
	add.s32 	%r282, %r282, 1024;
$L__BB5_43:
	setp.eq.s32 	%p58, %r42, 0;
	@%p58 bra 	$L__BB5_46;
	add.s32 	%r285, %r282, %r277;
	neg.s32 	%r284, %r42;
$L__BB5_45:
	.pragma "nounroll";
	mul.wide.u32 	%rd71, %r285, 8;
	add.s64 	%rd72, %rd2, %rd71;
	ld.global.f64 	%fd128, [%rd72];
	setp.lt.f64 	%p59, %fd307, %fd128;
	selp.f64 	%fd307, %fd128, %fd307, %p59;
	add.s32 	%r285, %r285, 256;
	add.s32 	%r284, %r284, 1;
	setp.ne.s32 	%p60, %r284, 0;
	@%p60 bra 	$L__BB5_45;
$L__BB5_46:
	// begin inline asm
	mov.u32 %r90, %laneid;
	// end inline asm
	mov.b64 	%rd73, %fd307;
	mov.b64 	{%r92, %r97}, %rd73;
	mov.b32 	%r98, 1;
	mov.b32 	%r139, 31;
	mov.b32 	%r140, -1;
	// begin inline asm
	shfl.sync.down.b32 %r91, %r92, %r98, %r139, %r140;
	// end inline asm
	// begin inline asm
	shfl.sync.down.b32 %r96, %r97, %r98, %r139, %r140;
	// end inline asm
	mov.b64 	%rd74, {%r91, %r96};
	mov.b64 	%fd129, %rd74;
	setp.gt.s32 	%p61, %r90, 30;
	setp.lt.f64 	%p62, %fd307, %fd129;
	selp.f64 	%fd130, %fd129, %fd307, %p62;
	selp.f64 	%fd131, %fd307, %fd130, %p61;
	mov.b64 	%rd75, %fd131;
	mov.b64 	{%r102, %r107}, %rd75;
	mov.b32 	%r108, 2;
	// begin inline asm
	shfl.sync.down.b32 %r101, %r102, %r108, %r139, %r140;
	// end inline asm
	// begin inline asm
	shfl.sync.down.b32 %r106, %r107, %r108, %r139, %r140;
	// end inline asm
	mov.b64 	%rd76, {%r101, %r106};
	mov.b64 	%fd132, %rd76;
	setp.gt.s32 	%p63, %r90, 29;
	setp.lt.f64 	%p64, %fd131, %fd132;
	selp.f64 	%fd133, %fd132, %fd131, %p64;
	selp.f64 	%fd134, %fd131, %fd133, %p63;
	mov.b64 	%rd77, %fd134;
	mov.b64 	{%r112, %r117}, %rd77;
	mov.b32 	%r118, 4;
	// begin inline asm
	shfl.sync.down.b32 %r111, %r112, %r118, %r139, %r140;
	// end inline asm
	// begin inline asm
	shfl.sync.down.b32 %r116, %r117, %r118, %r139, %r140;
	// end inline asm
	mov.b64 	%rd78, {%r111, %r116};
	mov.b64 	%fd135, %rd78;
	setp.gt.s32 	%p65, %r90, 27;
	setp.lt.f64 	%p66, %fd134, %fd135;
	selp.f64 	%fd136, %fd135, %fd134, %p66;
	selp.f64 	%fd137, %fd134, %fd136, %p65;
	mov.b64 	%rd79, %fd137;
	mov.b64 	{%r122, %r127}, %rd79;
	mov.b32 	%r128, 8;
	// begin inline asm
	shfl.sync.down.b32 %r121, %r122, %r128, %r139, %r140;
	// end inline asm
	// begin inline asm
	shfl.sync.down.b32 %r126, %r127, %r128, %r139, %r140;
	// end inline asm
	mov.b64 	%rd80, {%r121, %r126};
	mov.b64 	%fd138, %rd80;
	setp.gt.s32 	%p67, %r90, 23;
	setp.lt.f64 	%p68, %fd137, %fd138;
	selp.f64 	%fd139, %fd138, %fd137, %p68;
	selp.f64 	%fd140, %fd137, %fd139, %p67;
	mov.b64 	%rd81, %fd140;
	mov.b64 	{%r132, %r137}, %rd81;
	mov.b32 	%r138, 16;
	// begin inline asm
	shfl.sync.down.b32 %r131, %r132, %r138, %r139, %r140;
	// end inline asm
	// begin inline asm
	shfl.sync.down.b32 %r136, %r137, %r138, %r139, %r140;
	// end inline asm
	mov.b64 	%rd82, {%r131, %r136};
	mov.b64 	%fd141, %rd82;
	setp.gt.s32 	%p69, %r90, 15;
	setp.lt.f64 	%p70, %fd140, %fd141;
	selp.f64 	%fd38, %fd141, %fd140, %p70;
	selp.f64 	%fd308, %fd140, %fd38, %p69;
	setp.ne.s32 	%p71, %r90, 0;
	@%p71 bra 	$L__BB5_48;
	shr.u32 	%r141, %r21, 2;
	and.b32  	%r142, %r141, 248;
	mov.u32 	%r143, _ZZN3cub18CUB_300001_SM_10006detail6reduce28DeviceReduceSingleTileKernelINS2_10policy_hubIdjN4cuda3__47maximumIdEEE10Policy1000EN6thrust24THRUST_300001_SM_1000_NS6detail15normal_iteratorINSC_10device_ptrIdEEEEPdjS8_ddNS5_3std3__410__identityEEEvT0_T1_T2_T3_T4_T6_E12temp_storage;
	add.s32 	%r144, %r143, %r142;
	st.shared.f64 	[%r144+8], %fd38;
$L__BB5_48:
	bar.sync 	0;
	setp.ne.s32 	%p72, %r21, 0;
	@%p72 bra 	$L__BB5_50;
	ld.shared.f64 	%fd142, [_ZZN3cub18CUB_300001_SM_10006detail6reduce28DeviceReduceSingleTileKernelINS2_10policy_hubIdjN4cuda3__47maximumIdEEE10Policy1000EN6thrust24THRUST_300001_SM_1000_NS6detail15normal_iteratorINSC_10device_ptrIdEEEEPdjS8_ddNS5_3std3__410__identityEEEvT0_T1_T2_T3_T4_T6_E12temp_storage+16];
	setp.lt.f64 	%p73, %fd308, %fd142;
	selp.f64 	%fd143, %fd142, %fd308, %p73;
	ld.shared.f64 	%fd144, [_ZZN3cub18CUB_300001_SM_10006detail6reduce28DeviceReduceSingleTileKernelINS2_10policy_hubIdjN4cuda3__47maximumIdEEE10Policy1000EN6thrust24THRUST_300001_SM_1000_NS6detail15normal_iteratorINSC_10device_ptrIdEEEEPdjS8_ddNS5_3std3__410__identityEEEvT0_T1_T2_T3_T4_T6_E12temp_storage+24];
	setp.lt.f64 	%p74, %fd143, %fd144;
	selp.f64 	%fd145, %fd144, %fd143, %p74;
	ld.shared.f64 	%fd146, [_ZZN3cub18CUB_300001_SM_10006detail6reduce28DeviceReduceSingleTileKernelINS2_10policy_hubIdjN4cuda3__47maximumIdEEE10Policy1000EN6thrust24THRUST_300001_SM_1000_NS6detail15normal_iteratorINSC_10device_ptrIdEEEEPdjS8_ddNS5_3std3__410__identityEEEvT0_T1_T2_T3_T4_T6_E12temp_storage+32];
	setp.lt.f64 	%p75, %fd145, %fd146;
	selp.f64 	%fd147, %fd146, %fd145, %p75;
	ld.shared.f64 	%fd148, [_ZZN3cub18CUB_300001_SM_10006detail6reduce28DeviceReduceSingleTileKernelINS2_10policy_hubIdjN4cuda3__47maximumIdEEE10Policy1000EN6thrust24THRUST_300001_SM_1000_NS6detail15normal_iteratorINSC_10device_ptrIdEEEEPdjS8_ddNS5_3std3__410__identityEEEvT0_T1_T2_T3_T4_T6_E12temp_storage+40];
	setp.lt.f64 	%p76, %fd147, %fd148;
	selp.f64 	%fd149, %fd148, %fd147, %p76;
	ld.shared.f64 	%fd150, [_ZZN3cub18CUB_300001_SM_10006detail6reduce28DeviceReduceSingleTileKernelINS2_10policy_hubIdjN4cuda3__47maximumIdEEE10Policy1000EN6thrust24THRUST_300001_SM_1000_NS6detail15normal_iteratorINSC_10device_ptrIdEEEEPdjS8_ddNS5_3std3__410__identityEEEvT0_T1_T2_T3_T4_T6_E12temp_storage+48];
	setp.lt.f64 	%p77, %fd149, %fd150;
	selp.f64 	%fd151, %fd150, %fd149, %p77;
	ld.shared.f64 	%fd152, [_ZZN3cub18CUB_300001_SM_10006detail6reduce28DeviceReduceSingleTileKernelINS2_10policy_hubIdjN4cuda3__47maximumIdEEE10Policy1000EN6thrust24THRUST_300001_SM_1000_NS6detail15normal_iteratorINSC_10device_ptrIdEEEEPdjS8_ddNS5_3std3__410__identityEEEvT0_T1_T2_T3_T4_T6_E12temp_storage+56];
	setp.lt.f64 	%p78, %fd151, %fd152;
	selp.f64 	%fd153, %fd152, %fd151, %p78;
	ld.shared.f64 	%fd154, [_ZZN3cub18CUB_300001_SM_10006detail6reduce28DeviceReduceSingleTileKernelINS2_10policy_hubIdjN4cuda3__47maximumIdEEE10Policy1000EN6thrust24THRUST_300001_SM_1000_NS6detail15normal_iteratorINSC_10device_ptrIdEEEEPdjS8_ddNS5_3std3__410__identityEEEvT0_T1_T2_T3_T4_T6_E12temp_storage+64];
	setp.lt.f64 	%p79, %fd153, %fd154;
	selp.f64 	%fd308, %fd154, %fd153, %p79;
$L__BB5_50:
	mov.u32 	%r267, %tid.x;
	setp.ne.s32 	%p166, %r267, 0;
	@%p166 bra 	$L__BB5_52;
	setp.lt.f64 	%p167, %fd42, %fd308;
	selp.f64 	%fd286, %fd308, %fd42, %p167;
	st.global.f64 	[%rd1], %fd286;
$L__BB5_52:
	ret;

}
	// .globl	_ZN3cub18CUB_300001_SM_10006detail6reduce18DeviceReduceKernelINS2_10policy_hubIdjN4cuda3__47maximumIdEEE10Policy1000EN6thrust24THRUST_300001_SM_1000_NS6detail15normal_iteratorINSC_10device_ptrIdEEEEjS8_dNS5_3std3__410__identityEEEvT0_PT3_T1_NS0_13GridEvenShareISO_EET2_T4_
.visible .entry _ZN3cub18CUB_300001_SM_10006detail6reduce18DeviceReduceKernelINS2_10policy_hubIdjN4cuda3__47maximumIdEEE10Policy1000EN6thrust24THRUST_300001_SM_1000_NS6detail15normal_iteratorINSC_10device_ptrIdEEEEjS8_dNS5_3std3__410__identityEEEvT0_PT3_T1_NS0_13GridEvenShareISO_EET2_T4_(
	.param .align 8 .b8 _ZN3cub18CUB_300001_SM_10006detail6reduce18DeviceReduceKernelINS2_10policy_hubIdjN4cuda3__47maximumIdEEE10Policy1000EN6thrust24THRUST_300001_SM_1000_NS6detail15normal_iteratorINSC_10device_ptrIdEEEEjS8_dNS5_3std3__410__identityEEEvT0_PT3_T1_NS0_13GridEvenShareISO_EET2_T4__param_0[8],
	.param .u64 .ptr .align 1 _ZN3cub18CUB_300001_SM_10006detail6reduce18DeviceReduceKernelINS2_10policy_hubIdjN4cuda3__47maximumIdEEE10Policy1000EN6thrust24THRUST_300001_SM_1000_NS6detail15normal_iteratorINSC_10device_ptrIdEEEEjS8_dNS5_3std3__410__identityEEEvT0_PT3_T1_NS0_13GridEvenShareISO_EET2_T4__param_1,
	.param .u32 _ZN3cub18CUB_300001_SM_10006detail6reduce18DeviceReduceKernelINS2_10policy_hubIdjN4cuda3__47maximumIdEEE10Policy1000EN6thrust24THRUST_300001_SM_1000_NS6detail15normal_iteratorINSC_10device_ptrIdEEEEjS8_dNS5_3std3__410__identityEEEvT0_PT3_T1_NS0_13GridEvenShareISO_EET2_T4__param_2,
	.param .align 4 .b8 _ZN3cub18CUB_300001_SM_10006detail6reduce18DeviceReduceKernelINS2_10policy_hubIdjN4cuda3__47maximumIdEEE10Policy1000EN6thrust24THRUST_300001_SM_1000_NS6detail15normal_iteratorINSC_10device_ptrIdEEEEjS8_dNS5_3std3__410__identityEEEvT0_PT3_T1_NS0_13GridEvenShareISO_EET2_T4__param_3[40],
	.param .align 1 .b8 _ZN3cub18CUB_300001_SM_10006detail6reduce18DeviceReduceKernelINS2_10policy_hubIdjN4cuda3__47maximumIdEEE10Policy1000EN6thrust24THRUST_300001_SM_1000_NS6detail15normal_iteratorINSC_10device_ptrIdEEEEjS8_dNS5_3std3__410__identityEEEvT0_PT3_T1_NS0_13GridEvenShareISO_EET2_T4__param_4[1],
	.param .align 1 .b8 _ZN3cub18CUB_300001_SM_10006detail6reduce18DeviceReduceKernelINS2_10policy_hubIdjN4cuda3__47maximumIdEEE10Policy1000EN6thrust24THRUST_300001_SM_1000_NS6detail15normal_iteratorINSC_10device_ptrIdEEEEjS8_dNS5_3std3__410__identityEEEvT0_PT3_T1_NS0_13GridEvenShareISO_EET2_T4__param_5[1]
)
.maxntid 256
{
	.reg .pred 	%p<166>;
	.reg .b16 	%rs<4>;
	.reg .b32 	%r<354>;
	.reg .b64 	%rd<160>;
	.reg .b64 	%fd<305>;
	// demoted variable
	.shared .align 8 .b8 _ZZN3cub18CUB_300001_SM_10006detail6reduce18DeviceReduceKernelINS2_10policy_hubIdjN4cuda3__47maximumIdEEE10Policy1000EN6thrust24THRUST_300001_SM_1000_NS6detail15normal_iteratorINSC_10device_ptrIdEEEEjS8_dNS5_3std3__410__identityEEEvT0_PT3_T1_NS0_13GridEvenShareISO_EET2_T4_E12temp_storage[80];
	ld.param.u32 	%r1, [_ZN3cub18CUB_300001_SM_10006detail6reduce18DeviceReduceKernelINS2_10policy_hubIdjN4cuda3__47maximumIdEEE10Policy1000EN6thrust24THRUST_300001_SM_1000_NS6detail15normal_iteratorINSC_10device_ptrIdEEEEjS8_dNS5_3std3__410__identityEEEvT0_PT3_T1_NS0_13GridEvenShareISO_EET2_T4__param_3+20];
	ld.param.u32 	%r2, [_ZN3cub18CUB_300001_SM_10006detail6reduce18DeviceReduceKernelINS2_10policy_hubIdjN4cuda3__47maximumIdEEE10Policy1000EN6thrust24THRUST_300001_SM_1000_NS6detail15normal_iteratorINSC_10device_ptrIdEEEEjS8_dNS5_3std3__410__identityEEEvT0_PT3_T1_NS0_13GridEvenShareISO_EET2_T4__param_3+24];
	ld.param.u64 	%rd3, [_ZN3cub18CUB_300001_SM_10006detail6reduce18DeviceReduceKernelINS2_10policy_hubIdjN4cuda3__47maximumIdEEE10Policy1000EN6thrust24THRUST_300001_SM_1000_NS6detail15normal_iteratorINSC_10device_ptrIdEEEEjS8_dNS5_3std3__410__identityEEEvT0_PT3_T1_NS0_13GridEvenShareISO_EET2_T4__param_0];
	cvta.to.global.u64 	%rd1, %rd3;
	mov.u32 	%r3, %ctaid.x;
	shl.b32 	%r4, %r2, 11;
	shl.b32 	%r345, %r3, 11;
	sub.s32 	%r6, %r1, %r345;
	setp.gt.u32 	%p1, %r6, 2047;
	@%p1 bra 	$L__BB6_26;
	mov.u32 	%r7, %tid.x;
	setp.ge.u32 	%p79, %r7, %r6;
	mov.f64 	%fd293, 0d0000000000000000;
	mov.u32 	%r336, %r7;
	@%p79 bra 	$L__BB6_3;
	add.s32 	%r180, %r345, %r7;
	mul.wide.u32 	%rd76, %r180, 8;
	add.s64 	%rd77, %rd1, %rd76;
	ld.global.f64 	%fd293, [%rd77];
	add.s32 	%r336, %r7, 256;
$L__BB6_3:
	setp.ge.u32 	%p80, %r336, %r6;
	@%p80 bra 	$L__BB6_17;
	not.b32 	%r181, %r336;
	add.s32 	%r182, %r1, %r181;
	sub.s32 	%r183, %r182, %r345;
	shr.u32 	%r184, %r183, 8;
	add.s32 	%r10, %r184, 1;
	and.b32  	%r11, %r10, 15;
	setp.lt.u32 	%p81, %r183, 3840;
	@%p81 bra 	$L__BB6_8;
	or.b32  	%r335, %r336, 2048;
	add.s32 	%r334, %r336, %r345;
	and.b32  	%r185, %r10, 33554416;
	neg.s32 	%r333, %r185;
$L__BB6_6:
	.pragma "nounroll";
	mul.wide.u32 	%rd78, %r334, 8;
	add.s64 	%rd79, %rd1, %rd78;
	ld.global.f64 	%fd155, [%rd79];
	setp.lt.f64 	%p82, %fd293, %fd155;
	selp.f64 	%fd156, %fd155, %fd293, %p82;
	add.s32 	%r186, %r334, 256;
	mul.wide.u32 	%rd80, %r186, 8;
	add.s64 	%rd81, %rd1, %rd80;
	ld.global.f64 	%fd157, [%rd81];
	setp.lt.f64 	%p83, %fd156, %fd157;
	selp.f64 	%fd158, %fd157, %fd156, %p83;
	add.s32 	%r187, %r334, 512;
	mul.wide.u32 	%rd82, %r187, 8;
	add.s64 	%rd83, %rd1, %rd82;
	ld.global.f64 	%fd159, [%rd83];
	setp.lt.f64 	%p84, %fd158, %fd159;
	selp.f64 	%fd160, %fd159, %fd158, %p84;
	add.s32 	%r188, %r334, 768;
	mul.wide.u32 	%rd84, %r188, 8;
	add.s64 	%rd85, %rd1, %rd84;
	ld.global.f64 	%fd161, [%rd85];
	setp.lt.f64 	%p85, %fd160, %fd161;
	selp.f64 	%fd162, %fd161, %fd160, %p85;
	add.s32 	%r189, %r334, 1024;
	mul.wide.u32 	%rd86, %r189, 8;
	add.s64 	%rd87, %rd1, %rd86;
	ld.global.f64 	%fd163, [%rd87];
	setp.lt.f64 	%p86, %fd162, %fd163;
	selp.f64 	%fd164, %fd163, %fd162, %p86;
	add.s32 	%r190, %r334, 1280;
	mul.wide.u32 	%rd88, %r190, 8;
	add.s64 	%rd89, %rd1, %rd88;
	ld.global.f64 	%fd165, [%rd89];
	setp.lt.f64 	%p87, %fd164, %fd165;
	selp.f64 	%fd166, %fd165, %fd164, %p87;
	add.s32 	%r191, %r334, 1536;
	mul.wide.u32 	%rd90, %r191, 8;
	add.s64 	%rd91, %rd1, %rd90;
	ld.global.f64 	%fd167, [%rd91];
	setp.lt.f64 	%p88, %fd166, %fd167;
	selp.f64 	%fd168, %fd167, %fd166, %p88;
	add.s32 	%r192, %r334, 1792;
	mul.wide.u32 	%rd92, %r192, 8;
	add.s64 	%rd93, %rd1, %rd92;
	ld.global.f64 	%fd169, [%rd93];
	setp.lt.f64 	%p89, %fd168, %fd169;
	selp.f64 	%fd170, %fd169, %fd168, %p89;
	add.s32 	%r193, %r334, 2048;
	mul.wide.u32 	%rd94, %r193, 8;
	add.s64 	%rd95, %rd1, %rd94;
	ld.global.f64 	%fd171, [%rd95];
	setp.lt.f64 	%p90, %fd170, %fd171;
	selp.f64 	%fd172, %fd171, %fd170, %p90;
	add.s32 	%r194, %r334, 2304;
	mul.wide.u32 	%rd96, %r194, 8;
	add.s64 	%rd97, %rd1, %rd96;
	ld.global.f64 	%fd173, [%rd97];
	setp.lt.f64 	%p91, %fd172, %fd173;
	selp.f64 	%fd174, %fd173, %fd172, %p91;
	add.s32 	%r195, %r334, 2560;
	mul.wide.u32 	%rd98, %r195, 8;
	add.s64 	%rd99, %rd1, %rd98;
	ld.global.f64 	%fd175, [%rd99];
	setp.lt.f64 	%p92, %fd174, %fd175;
	selp.f64 	%fd176, %fd175, %fd174, %p92;
	add.s32 	%r196, %r334, 2816;
	mul.wide.u32 	%rd100, %r196, 8;
	add.s64 	%rd101, %rd1, %rd100;
	ld.global.f64 	%fd177, [%rd101];
	setp.lt.f64 	%p93, %fd176, %fd177;
	selp.f64 	%fd178, %fd177, %fd176, %p93;
	add.s32 	%r197, %r334, 3072;
	mul.wide.u32 	%rd102, %r197, 8;
	add.s64 	%rd103, %rd1, %rd102;
	ld.global.f64 	%fd179, [%rd103];
	setp.lt.f64 	%p94, %fd178, %fd179;
	selp.f64 	%fd180, %fd179, %fd178, %p94;
	add.s32 	%r198, %r334, 3328;
	mul.wide.u32 	%rd104, %r198, 8;
	add.s64 	%rd105, %rd1, %rd104;
	ld.global.f64 	%fd181, [%rd105];
	setp.lt.f64 	%p95, %fd180, %fd181;
	selp.f64 	%fd182, %fd181, %fd180, %p95;
	add.s32 	%r199, %r334, 3584;
	mul.wide.u32 	%rd106, %r199, 8;
	add.s64 	%rd107, %rd1, %rd106;
	ld.global.f64 	%fd183, [%rd107];
	setp.lt.f64 	%p96, %fd182, %fd183;
	selp.f64 	%fd184, %fd183, %fd182, %p96;
	add.s32 	%r200, %r334, 3840;
	mul.wide.u32 	%rd108, %r200, 8;
	add.s64 	%rd109, %rd1, %rd108;
	ld.global.f64 	%fd185, [%rd109];
	setp.lt.f64 	%p97, %fd184, %fd185;
	selp.f64 	%fd293, %fd185, %fd184, %p97;
	add.s32 	%r335, %r335, 4096;
	add.s32 	%r334, %r334, 4096;
	add.s32 	%r333, %r333, 16;
	setp.ne.s32 	%p98, %r333, 0;
	@%p98 bra 	$L__BB6_6;
	add.s32 	%r336, %r335, -2048;
$L__BB6_8:
	setp.eq.s32 	%p99, %r11, 0;
	@%p99 bra 	$L__BB6_17;
	and.b32  	%r23, %r10, 7;
	setp.lt.u32 	%p100, %r11, 8;
	@%p100 bra 	$L__BB6_11;
	add.s32 	%r201, %r345, %r336;
	mul.wide.u32 	%rd110, %r201, 8;
	add.s64 	%rd111, %rd1, %rd110;
	ld.global.f64 	%fd187, [%rd111];
	setp.lt.f64 	%p101, %fd293, %fd187;
	selp.f64 	%fd188, %fd187, %fd293, %p101;
	add.s32 	%r202, %r201, 256;
	mul.wide.u32 	%rd112, %r202, 8;
	add.s64 	%rd113, %rd1, %rd112;
	ld.global.f64 	%fd189, [%rd113];
	setp.lt.f64 	%p102, %fd188, %fd189;
	selp.f64 	%fd190, %fd189, %fd188, %p102;
	add.s32 	%r203, %r201, 512;
	mul.wide.u32 	%rd114, %r203, 8;
	add.s64 	%rd115, %rd1, %rd114;
	ld.global.f64 	%fd191, [%rd115];
	setp.lt.f64 	%p103, %fd190, %fd191;
	selp.f64 	%fd192, %fd191, %fd190, %p103;
	add.s32 	%r204, %r201, 768;
	mul.wide.u32 	%rd116, %r204, 8;
	add.s64 	%rd117, %rd1, %rd116;
	ld.global.f64 	%fd193, [%rd117];
	setp.lt.f64 	%p104, %fd192, %fd193;
	selp.f64 	%fd194, %fd193, %fd192, %p104;
	add.s32 	%r205, %r201, 1024;
	mul.wide.u32 	%rd118, %r205, 8;
	add.s64 	%rd119, %rd1, %rd118;
	ld.global.f64 	%fd195, [%rd119];
	setp.lt.f64 	%p105, %fd194, %fd195;
	selp.f64 	%fd196, %fd195, %fd194, %p105;
	add.s32 	%r206, %r201, 1280;
	mul.wide.u32 	%rd120, %r206, 8;
	add.s64 	%rd121, %rd1, %rd120;
	ld.global.f64 	%fd197, [%rd121];
	setp.lt.f64 	%p106, %fd196, %fd197;
	selp.f64 	%fd198, %fd197, %fd196, %p106;
	add.s32 	%r207, %r201, 1536;
	mul.wide.u32 	%rd122, %r207, 8;
	add.s64 	%rd123, %rd1, %rd122;
	ld.global.f64 	%fd199, [%rd123];
	setp.lt.f64 	%p107, %fd198, %fd199;
	selp.f64 	%fd200, %fd199, %fd198, %p107;
	add.s32 	%r208, %r201, 1792;
	mul.wide.u32 	%rd124, %r208, 8;
	add.s64 	%rd125, %rd1, %rd124;
	ld.global.f64 	%fd201, [%rd125];
	setp.lt.f64 	%p108, %fd200, %fd201;
	selp.f64 	%fd293, %fd201, %fd200, %p108;
	add.s32 	%r336, %r336, 2048;
$L__BB6_11:
	setp.eq.s32 	%p109, %r23, 0;
	@%p109 bra 	$L__BB6_17;
	and.b32  	%r26, %r10, 3;
	setp.lt.u32 	%p110, %r23, 4;
	@%p110 bra 	$L__BB6_14;
	add.s32 	%r209, %r345, %r336;
	mul.wide.u32 	%rd126, %r209, 8;
	add.s64 	%rd127, %rd1, %rd126;
	ld.global.f64 	%fd203, [%rd127];
	setp.lt.f64 	%p111, %fd293, %fd203;
	selp.f64 	%fd204, %fd203, %fd293, %p111;
	add.s32 	%r210, %r209, 256;
	mul.wide.u32 	%rd128, %r210, 8;
	add.s64 	%rd129, %rd1, %rd128;
	ld.global.f64 	%fd205, [%rd129];
	setp.lt.f64 	%p112, %fd204, %fd205;
	selp.f64 	%fd206, %fd205, %fd204, %p112;
	add.s32 	%r211, %r209, 512;
	mul.wide.u32 	%rd130, %r211, 8;
	add.s64 	%rd131, %rd1, %rd130;
	ld.global.f64 	%fd207, [%rd131];
	setp.lt.f64 	%p113, %fd206, %fd207;
	selp.f64 	%fd208, %fd207, %fd206, %p113;
	add.s32 	%r212, %r209, 768;
	mul.wide.u32 	%rd132, %r212, 8;
	add.s64 	%rd133, %rd1, %rd132;
	ld.global.f64 	%fd209, [%rd133];
	setp.lt.f64 	%p114, %fd208, %fd209;
	selp.f64 	%fd293, %fd209, %fd208, %p114;
	add.s32 	%r336, %r336, 1024;
$L__BB6_14:
	setp.eq.s32 	%p115, %r26, 0;
	@%p115 bra 	$L__BB6_17;
	add.s32 	%r340, %r336, %r345;
	neg.s32 	%r339, %r26;
$L__BB6_16:
	.pragma "nounroll";
	mul.wide.u32 	%rd134, %r340, 8;
	add.s64 	%rd135, %rd1, %rd134;
	ld.global.f64 	%fd210, [%rd135];
	setp.lt.f64 	%p116, %fd293, %fd210;
	selp.f64 	%fd293, %fd210, %fd293, %p116;
	add.s32 	%r340, %r340, 256;
	add.s32 	%r339, %r339, 1;
	setp.ne.s32 	%p117, %r339, 0;
	@%p117 bra 	$L__BB6_16;
$L__BB6_17:
	setp.lt.u32 	%p118, %r6, 256;
	@%p118 bra 	$L__BB6_22;
	// begin inline asm
	mov.u32 %r276, %laneid;
	// end inline asm
	mov.b64 	%rd146, %fd293;
	mov.b64 	{%r278, %r283}, %rd146;
	mov.b32 	%r284, 1;
	mov.b32 	%r325, 31;
	mov.b32 	%r326, -1;
	// begin inline asm
	shfl.sync.down.b32 %r277, %r278, %r284, %r325, %r326;
	// end inline asm
	// begin inline asm
	shfl.sync.down.b32 %r282, %r283, %r284, %r325, %r326;
	// end inline asm
	mov.b64 	%rd147, {%r277, %r282};
	mov.b64 	%fd258, %rd147;
	setp.gt.s32 	%p146, %r276, 30;
	setp.lt.f64 	%p147, %fd293, %fd258;
	selp.f64 	%fd259, %fd258, %fd293, %p147;
	selp.f64 	%fd260, %fd293, %fd259, %p146;
	mov.b64 	%rd148, %fd260;
	mov.b64 	{%r288, %r293}, %rd148;
	mov.b32 	%r294, 2;
	// begin inline asm
	shfl.sync.down.b32 %r287, %r288, %r294, %r325, %r326;
	// end inline asm
	// begin inline asm
	shfl.sync.down.b32 %r292, %r293, %r294, %r325, %r326;
	// end inline asm
	mov.b64 	%rd149, {%r287, %r292};
	mov.b64 	%fd261, %rd149;
	setp.gt.s32 	%p148, %r276, 29;
	setp.lt.f64 	%p149, %fd260, %fd261;
	selp.f64 	%fd262, %fd261, %fd260, %p149;
	selp.f64 	%fd263, %fd260, %fd262, %p148;
	mov.b64 	%rd150, %fd263;
	mov.b64 	{%r298, %r303}, %rd150;
	mov.b32 	%r304, 4;
	// begin inline asm
	shfl.sync.down.b32 %r297, %r298, %r304, %r325, %r326;
	// end inline asm
	// begin inline asm
	shfl.sync.down.b32 %r302, %r303, %r304, %r325, %r326;
	// end inline asm
	mov.b64 	%rd151, {%r297, %r302};
	mov.b64 	%fd264, %rd151;
	setp.gt.s32 	%p150, %r276, 27;
	setp.lt.f64 	%p151, %fd263, %fd264;
	selp.f64 	%fd265, %fd264, %fd263, %p151;
	selp.f64 	%fd266, %fd263, %fd265, %p150;
	mov.b64 	%rd152, %fd266;
	mov.b64 	{%r308, %r313}, %rd152;
	mov.b32 	%r314, 8;
	// begin inline asm
	shfl.sync.down.b32 %r307, %r308, %r314, %r325, %r326;
	// end inline asm
	// begin inline asm
	shfl.sync.down.b32 %r312, %r313, %r314, %r325, %r326;
	// end inline asm
	mov.b64 	%rd153, {%r307, %r312};
	mov.b64 	%fd267, %rd153;
	setp.gt.s32 	%p152, %r276, 23;
	setp.lt.f64 	%p153, %fd266, %fd267;
	selp.f64 	%fd268, %fd267, %fd266, %p153;
	selp.f64 	%fd269, %fd266, %fd268, %p152;
	mov.b64 	%rd154, %fd269;
	mov.b64 	{%r318, %r323}, %rd154;
	mov.b32 	%r324, 16;
	// begin inline asm
	shfl.sync.down.b32 %r317, %r318, %r324, %r325, %r326;
	// end inline asm
	// begin inline asm
	shfl.sync.down.b32 %r322, %r323, %r324, %r325, %r326;
	// end inline asm
	mov.b64 	%rd155, {%r317, %r322};
	mov.b64 	%fd270, %rd155;
	setp.gt.s32 	%p154, %r276, 15;
	setp.lt.f64 	%p155, %fd269, %fd270;
	selp.f64 	%fd16, %fd270, %fd269, %p155;
	selp.f64 	%fd304, %fd269, %fd16, %p154;
	setp.ne.s32 	%p156, %r276, 0;
	@%p156 bra 	$L__BB6_20;
	shr.u32 	%r327, %r7, 2;
	and.b32  	%r328, %r327, 248;
	mov.u32 	%r329, _ZZN3cub18CUB_300001_SM_10006detail6reduce18DeviceReduceKernelINS2_10policy_hubIdjN4cuda3__47maximumIdEEE10Policy1000EN6thrust24THRUST_300001_SM_1000_NS6detail15normal_iteratorINSC_10device_ptrIdEEEEjS8_dNS5_3std3__410__identityEEEvT0_PT3_T1_NS0_13GridEvenShareISO_EET2_T4_E12temp_storage;
	add.s32 	%r330, %r329, %r328;
	st.shared.f64 	[%r330+8], %fd16;
$L__BB6_20:
	bar.sync 	0;
	setp.ne.s32 	%p157, %r7, 0;
	@%p157 bra 	$L__BB6_48;
	ld.shared.f64 	%fd271, [_ZZN3cub18CUB_300001_SM_10006detail6reduce18DeviceReduceKernelINS2_10policy_hubIdjN4cuda3__47maximumIdEEE10Policy1000EN6thrust24THRUST_300001_SM_1000_NS6detail15normal_iteratorINSC_10device_ptrIdEEEEjS8_dNS5_3std3__410__identityEEEvT0_PT3_T1_NS0_13GridEvenShareISO_EET2_T4_E12temp_storage+16];
	setp.lt.f64 	%p158, %fd304, %fd271;
	selp.f64 	%fd272, %fd271, %fd304, %p158;
	ld.shared.f64 	%fd273, [_ZZN3cub18CUB_300001_SM_10006detail6reduce18DeviceReduceKernelINS2_10policy_hubIdjN4cuda3__47maximumIdEEE10Policy1000EN6thrust24THRUST_300001_SM_1000_NS6detail15normal_iteratorINSC_10device_ptrIdEEEEjS8_dNS5_3std3__410__identityEEEvT0_PT3_T1_NS0_13GridEvenShareISO_EET2_T4_E12temp_storage+24];
	setp.lt.f64 	%p159, %fd272, %fd273;
	selp.f64 	%fd274, %fd273, %fd272, %p159;
	ld.shared.f64 	%fd275, [_ZZN3cub18CUB_300001_SM_10006detail6reduce18DeviceReduceKernelINS2_10policy_hubIdjN4cuda3__47maximumIdEEE10Policy1000EN6thrust24THRUST_300001_SM_1000_NS6detail15normal_iteratorINSC_10device_ptrIdEEEEjS8_dNS5_3std3__410__identityEEEvT0_PT3_T1_NS0_13GridEvenShareISO_EET2_T4_E12temp_storage+32];
	setp.lt.f64 	%p160, %fd274, %fd275;
	selp.f64 	%fd276, %fd275, %fd274, %p160;
	ld.shared.f64 	%fd277, [_ZZN3cub18CUB_300001_SM_10006detail6reduce18DeviceReduceKernelINS2_10policy_hubIdjN4cuda3__47maximumIdEEE10Policy1000EN6thrust24THRUST_300001_SM_1000_NS6detail15normal_iteratorINSC_10device_ptrIdEEEEjS8_dNS5_3std3__410__identityEEEvT0_PT3_T1_NS0_13GridEvenShareISO_EET2_T4_E12temp_storage+40];
	setp.lt.f64 	%p161, %fd276, %fd277;
	selp.f64 	%fd278, %fd277, %fd276, %p161;
	ld.shared.f64 	%fd279, [_ZZN3cub18CUB_300001_SM_10006detail6reduce18DeviceReduceKernelINS2_10policy_hubIdjN4cuda3__47maximumIdEEE10Policy1000EN6thrust24THRUST_300001_SM_1000_NS6detail15normal_iteratorINSC_10device_ptrIdEEEEjS8_dNS5_3std3__410__identityEEEvT0_PT3_T1_NS0_13GridEvenShareISO_EET2_T4_E12temp_storage+48];
	setp.lt.f64 	%p162, %fd278, %fd279;
	selp.f64 	%fd280, %fd279, %fd278, %p162;
	ld.shared.f64 	%fd281, [_ZZN3cub18CUB_300001_SM_10006detail6reduce18DeviceReduceKernelINS2_10policy_hubIdjN4cuda3__47maximumIdEEE10Policy1000EN6thrust24THRUST_300001_SM_1000_NS6detail15normal_iteratorINSC_10device_ptrIdEEEEjS8_dNS5_3std3__410__identityEEEvT0_PT3_T1_NS0_13GridEvenShareISO_EET2_T4_E12temp_storage+56];
	setp.lt.f64 	%p163, %fd280, %fd281;
	selp.f64 	%fd282, %fd281, %fd280, %p163;
	ld.shared.f64 	%fd283, [_ZZN3cub18CUB_300001_SM_10006detail6reduce18DeviceReduceKernelINS2_10policy_hubIdjN4cuda3__47maximumIdEEE10Policy1000EN6thrust24THRUST_300001_SM_1000_NS6detail15normal_iteratorINSC_10device_ptrIdEEEEjS8_dNS5_3std3__410__identityEEEvT0_PT3_T1_NS0_13GridEvenShareISO_EET2_T4_E12temp_storage+64];
	setp.lt.f64 	%p164, %fd282, %fd283;
	selp.f64 	%fd304, %fd283, %fd282, %p164;
	bra.uni 	$L__BB6_48;
$L__BB6_22:
	// begin inline asm
	mov.u32 %r213, %laneid;
	// end inline asm
	and.b32  	%r264, %r7, 992;
	add.s32 	%r265, %r264, 32;
	setp.gt.u32 	%p119, %r265, %r6;
	not.b32 	%r266, %r264;
	add.s32 	%r267, %r6, %r266;
	selp.b32 	%r262, %r267, 31, %p119;
	mov.b64 	%rd136, %fd293;
	mov.b64 	{%r215, %r220}, %rd136;
	mov.b32 	%r221, 1;
	mov.b32 	%r263, -1;
	// begin inline asm
	shfl.sync.down.b32 %r214, %r215, %r221, %r262, %r263;
	// end inline asm
	// begin inline asm
	shfl.sync.down.b32 %r219, %r220, %r221, %r262, %r263;
	// end inline asm
	mov.b64 	%rd137, {%r214, %r219};
	mov.b64 	%fd211, %rd137;
	setp.lt.s32 	%p120, %r213, %r262;
	setp.lt.f64 	%p121, %fd293, %fd211;
	selp.f64 	%fd212, %fd211, %fd293, %p121;
	selp.f64 	%fd213, %fd212, %fd293, %p120;
	mov.b64 	%rd138, %fd213;
	mov.b64 	{%r225, %r230}, %rd138;
	mov.b32 	%r231, 2;
	// begin inline asm
	shfl.sync.down.b32 %r224, %r225, %r231, %r262, %r263;
	// end inline asm
	// begin inline asm
	shfl.sync.down.b32 %r229, %r230, %r231, %r262, %r263;
	// end inline asm
	mov.b64 	%rd139, {%r224, %r229};
	mov.b64 	%fd214, %rd139;
	add.s32 	%r268, %r213, 2;
	setp.gt.s32 	%p122, %r268, %r262;
	setp.lt.f64 	%p123, %fd213, %fd214;
	selp.f64 	%fd215, %fd214, %fd213, %p123;
	selp.f64 	%fd216, %fd213, %fd215, %p122;
	mov.b64 	%rd140, %fd216;
	mov.b64 	{%r235, %r240}, %rd140;
	mov.b32 	%r241, 4;
	// begin inline asm
	shfl.sync.down.b32 %r234, %r235, %r241, %r262, %r263;
	// end inline asm
	// begin inline asm
	shfl.sync.down.b32 %r239, %r240, %r241, %r262, %r263;
	// end inline asm
	mov.b64 	%rd141, {%r234, %r239};
	mov.b64 	%fd217, %rd141;
	add.s32 	%r269, %r213, 4;
	setp.gt.s32 	%p124, %r269, %r262;
	setp.lt.f64 	%p125, %fd216, %fd217;
	selp.f64 	%fd218, %fd217, %fd216, %p125;
	selp.f64 	%fd219, %fd216, %fd218, %p124;
	mov.b64 	%rd142, %fd219;
	mov.b64 	{%r245, %r250}, %rd142;
	mov.b32 	%r251, 8;
	// begin inline asm
	shfl.sync.down.b32 %r244, %r245, %r251, %r262, %r263;
	// end inline asm
	// begin inline asm
	shfl.sync.down.b32 %r249, %r250, %r251, %r262, %r263;
	// end inline asm
	mov.b64 	%rd143, {%r244, %r249};
	mov.b64 	%fd220, %rd143;
	add.s32 	%r270, %r213, 8;
	setp.gt.s32 	%p126, %r270, %r262;
	setp.lt.f64 	%p127, %fd219, %fd220;
	selp.f64 	%fd221, %fd220, %fd219, %p127;
	selp.f64 	%fd222, %fd219, %fd221, %p126;
	mov.b64 	%rd144, %fd222;
	mov.b64 	{%r255, %r260}, %rd144;
	mov.b32 	%r261, 16;
	// begin inline asm
	shfl.sync.down.b32 %r254, %r255, %r261, %r262, %r263;
	// end inline asm
	// begin inline asm
	shfl.sync.down.b32 %r259, %r260, %r261, %r262, %r263;
	// end inline asm
	mov.b64 	%rd145, {%r254, %r259};
	mov.b64 	%fd223, %rd145;
	add.s32 	%r271, %r213, 16;
	setp.gt.s32 	%p128, %r271, %r262;
	setp.lt.f64 	%p129, %fd222, %fd223;
	selp.f64 	%fd224, %fd223, %fd222, %p129;
	selp.f64 	%fd304, %fd222, %fd224, %p128;
	setp.ne.s32 	%p130, %r213, 0;
	@%p130 bra 	$L__BB6_24;
	shr.u32 	%r272, %r7, 2;
	and.b32  	%r273, %r272, 248;
	mov.u32 	%r274, _ZZN3cub18CUB_300001_SM_10006detail6reduce18DeviceReduceKernelINS2_10policy_hubIdjN4cuda3__47maximumIdEEE10Policy1000EN6thrust24THRUST_300001_SM_1000_NS6detail15normal_iteratorINSC_10device_ptrIdEEEEjS8_dNS5_3std3__410__identityEEEvT0_PT3_T1_NS0_13GridEvenShareISO_EET2_T4_E12temp_storage;
	add.s32 	%r275, %r274, %r273;
	st.shared.f64 	[%r275+8], %fd304;
$L__BB6_24:
	bar.sync 	0;
	setp.ne.s32 	%p131, %r7, 0;
	@%p131 bra 	$L__BB6_48;
	setp.gt.u32 	%p132, %r6, 32;
	ld.shared.f64 	%fd225, [_ZZN3cub18CUB_300001_SM_10006detail6reduce18DeviceReduceKernelINS2_10policy_hubIdjN4cuda3__47maximumIdEEE10Policy1000EN6thrust24THRUST_300001_SM_1000_NS6detail15normal_iteratorINSC_10device_ptrIdEEEEjS8_dNS5_3std3__410__identityEEEvT0_PT3_T1_NS0_13GridEvenShareISO_EET2_T4_E12temp_storage+16];
	setp.lt.f64 	%p133, %fd304, %fd225;
	selp.f64 	%fd227, %fd225, %fd304, %p133;
	selp.f64 	%fd228, %fd227, %fd304, %p132;
	setp.gt.u32 	%p134, %r6, 64;
	ld.shared.f64 	%fd230, [_ZZN3cub18CUB_300001_SM_10006detail6reduce18DeviceReduceKernelINS2_10policy_hubIdjN4cuda3__47maximumIdEEE10Policy1000EN6thrust24THRUST_300001_SM_1000_NS6detail15normal_iteratorINSC_10device_ptrIdEEEEjS8_dNS5_3std3__410__identityEEEvT0_PT3_T1_NS0_13GridEvenShareISO_EET2_T4_E12temp_storage+24];
	setp.lt.f64 	%p135, %fd228, %fd230;
	selp.f64 	%fd232, %fd230, %fd228, %p135;
	selp.f64 	%fd233, %fd232, %fd228, %p134;
	setp.gt.u32 	%p136, %r6, 96;
	ld.shared.f64 	%fd235, [_ZZN3cub18CUB_300001_SM_10006detail6reduce18DeviceReduceKernelINS2_10policy_hubIdjN4cuda3__47maximumIdEEE10Policy1000EN6thrust24THRUST_300001_SM_1000_NS6detail15normal_iteratorINSC_10device_ptrIdEEEEjS8_dNS5_3std3__410__identityEEEvT0_PT3_T1_NS0_13GridEvenShareISO_EET2_T4_E12temp_storage+32];
	setp.lt.f64 	%p137, %fd233, %fd235;
	selp.f64 	%fd237, %fd235, %fd233, %p137;
	selp.f64 	%fd238, %fd237, %fd233, %p136;
	setp.gt.u32 	%p138, %r6, 128;
	ld.shared.f64 	%fd240, [_ZZN3cub18CUB_300001_SM_10006detail6reduce18DeviceReduceKernelINS2_10policy_hubIdjN4cuda3__47maximumIdEEE10Policy1000EN6thrust24THRUST_300001_SM_1000_NS6detail15normal_iteratorINSC_10device_ptrIdEEEEjS8_dNS5_3std3__410__identityEEEvT0_PT3_T1_NS0_13GridEvenShareISO_EET2_T4_E12temp_storage+40];
	setp.lt.f64 	%p139, %fd238, %fd240;
	selp.f64 	%fd242, %fd240, %fd238, %p139;
	selp.f64 	%fd243, %fd242, %fd238, %p138;
	setp.gt.u32 	%p140, %r6, 160;
	ld.shared.f64 	%fd245, [_ZZN3cub18CUB_300001_SM_10006detail6reduce18DeviceReduceKernelINS2_10policy_hubIdjN4cuda3__47maximumIdEEE10Policy1000EN6thrust24THRUST_300001_SM_1000_NS6detail15normal_iteratorINSC_10device_ptrIdEEEEjS8_dNS5_3std3__410__identityEEEvT0_PT3_T1_NS0_13GridEvenShareISO_EET2_T4_E12temp_storage+48];
	setp.lt.f64 	%p141, %fd243, %fd245;
	selp.f64 	%fd247, %fd245, %fd243, %p141;
	selp.f64 	%fd248, %fd247, %fd243, %p140;
	setp.gt.u32 	%p142, %r6, 192;
	ld.shared.f64 	%fd250, [_ZZN3cub18CUB_300001_SM_10006detail6reduce18DeviceReduceKernelINS2_10policy_hubIdjN4cuda3__47maximumIdEEE10Policy1000EN6thrust24THRUST_300001_SM_1000_NS6detail15normal_iteratorINSC_10device_ptrIdEEEEjS8_dNS5_3std3__410__identityEEEvT0_PT3_T1_NS0_13GridEvenShareISO_EET2_T4_E12temp_storage+56];
	setp.lt.f64 	%p143, %fd248, %fd250;
	selp.f64 	%fd252, %fd250, %fd248, %p143;
	selp.f64 	%fd253, %fd252, %fd248, %p142;
	setp.gt.u32 	%p144, %r6, 224;
	ld.shared.f64 	%fd255, [_ZZN3cub18CUB_300001_SM_10006detail6reduce18DeviceReduceKernelINS2_10policy_hubIdjN4cuda3__47maximumIdEEE10Policy1000EN6thrust24THRUST_300001_SM_1000_NS6detail15normal_iteratorINSC_10device_ptrIdEEEEjS8_dNS5_3std3__410__identityEEEvT0_PT3_T1_NS0_13GridEvenShareISO_EET2_T4_E12temp_storage+64];
	setp.lt.f64 	%p145, %fd253, %fd255;
	selp.f64 	%fd257, %fd255, %fd253, %p145;
	selp.f64 	%fd304, %fd257, %fd253, %p144;
	bra.uni 	$L__BB6_48;
$L__BB6_26:
	mov.u32 	%r35, %tid.x;
	add.s32 	%r72, %r35, %r345;
	mul.wide.u32 	%rd4, %r72, 8;
	add.s64 	%rd5, %rd1, %rd4;
	ld.global.f64 	%fd41, [%rd5];
	ld.global.f64 	%fd42, [%rd5+2048];
	ld.global.f64 	%fd43, [%rd5+4096];
	ld.global.f64 	%fd44, [%rd5+6144];
	ld.global.f64 	%fd45, [%rd5+8192];
	ld.global.f64 	%fd46, [%rd5+10240];
	ld.global.f64 	%fd47, [%rd5+12288];
	ld.global.f64 	%fd48, [%rd5+14336];
	setp.lt.f64 	%p2, %fd41, %fd42;
	selp.f64 	%fd49, %fd42, %fd41, %p2;
	setp.lt.f64 	%p3, %fd49, %fd43;
	selp.f64 	%fd50, %fd43, %fd49, %p3;
	setp.lt.f64 	%p4, %fd50, %fd44;
	selp.f64 	%fd51, %fd44, %fd50, %p4;
	setp.lt.f64 	%p5, %fd51, %fd45;
	selp.f64 	%fd52, %fd45, %fd51, %p5;
	setp.lt.f64 	%p6, %fd52, %fd46;
	selp.f64 	%fd53, %fd46, %fd52, %p6;
	setp.lt.f64 	%p7, %fd53, %fd47;
	selp.f64 	%fd54, %fd47, %fd53, %p7;
	setp.lt.f64 	%p8, %fd54, %fd48;
	selp.f64 	%fd303, %fd48, %fd54, %p8;
	setp.lt.u32 	%p9, %r6, %r4;
	@%p9 bra 	$L__BB6_44;
	add.s32 	%r36, %r4, %r345;
	not.b32 	%r74, %r35;
	add.s32 	%r75, %r74, %r1;
	sub.s32 	%r76, %r75, %r4;
	sub.s32 	%r342, %r76, %r345;
	add.s32 	%r77, %r36, %r35;
	add.s32 	%r341, %r77, 2048;
	mov.b32 	%r344, 0;
	mov.u32 	%r343, %r36;
$L__BB6_28:
	shl.b32 	%r78, %r2, 11;
	add.s32 	%r345, %r345, %r78;
	add.s32 	%r79, %r1, -2048;
	setp.gt.u32 	%p10, %r345, %r79;
	@%p10 bra 	$L__BB6_30;
	add.s32 	%r80, %r35, %r345;
	mul.wide.u32 	%rd6, %r80, 8;
	add.s64 	%rd7, %rd1, %rd6;
	ld.global.f64 	%fd55, [%rd7];
	ld.global.f64 	%fd56, [%rd7+2048];
	ld.global.f64 	%fd57, [%rd7+4096];
	ld.global.f64 	%fd58, [%rd7+6144];
	ld.global.f64 	%fd59, [%rd7+8192];
	ld.global.f64 	%fd60, [%rd7+10240];
	ld.global.f64 	%fd61, [%rd7+12288];
	ld.global.f64 	%fd62, [%rd7+14336];
	setp.lt.f64 	%p11, %fd303, %fd55;
	selp.f64 	%fd63, %fd55, %fd303, %p11;
	setp.lt.f64 	%p12, %fd63, %fd56;
	selp.f64 	%fd64, %fd56, %fd63, %p12;
	setp.lt.f64 	%p13, %fd64, %fd57;
	selp.f64 	%fd65, %fd57, %fd64, %p13;
	setp.lt.f64 	%p14, %fd65, %fd58;
	selp.f64 	%fd66, %fd58, %fd65, %p14;
	setp.lt.f64 	%p15, %fd66, %fd59;
	selp.f64 	%fd67, %fd59, %fd66, %p15;
	setp.lt.f64 	%p16, %fd67, %fd60;
	selp.f64 	%fd68, %fd60, %fd67, %p16;
	setp.lt.f64 	%p17, %fd68, %fd61;
	selp.f64 	%fd69, %fd61, %fd68, %p17;
	setp.lt.f64 	%p18, %fd69, %fd62;
	selp.f64 	%fd303, %fd62, %fd69, %p18;
	sub.s32 	%r81, %r1, %r345;
	shl.b32 	%r82, %r2, 11;
	setp.lt.u32 	%p19, %r81, %r82;
	add.s32 	%r344, %r344, 1;
	add.s32 	%r343, %r343, %r82;
	sub.s32 	%r342, %r342, %r82;
	add.s32 	%r341, %r341, %r82;
	@%p19 bra 	$L__BB6_44;
	bra.uni 	$L__BB6_28;
$L__BB6_30:
	setp.le.u32 	%p20, %r1, %r345;
	sub.s32 	%r83, %r1, %r345;
	setp.ge.s32 	%p21, %r35, %r83;
	or.pred  	%p22, %p20, %p21;
	@%p22 bra 	$L__BB6_44;
	not.b32 	%r85, %r35;
	add.s32 	%r86, %r1, %r85;
	sub.s32 	%r87, %r86, %r36;
	mul.lo.s32 	%r88, %r2, %r344;
	shl.b32 	%r89, %r88, 11;
	sub.s32 	%r90, %r87, %r89;
	shr.u32 	%r91, %r90, 8;
	add.s32 	%r49, %r91, 1;
	and.b32  	%r50, %r49, 15;
	setp.lt.u32 	%p23, %r90, 3840;
	mov.u32 	%r350, %r35;
	@%p23 bra 	$L__BB6_35;
	or.b32  	%r348, %r35, 2048;
	shr.u32 	%r92, %r342, 8;
	add.s32 	%r93, %r92, 1;
	and.b32  	%r94, %r93, 33554416;
	neg.s32 	%r346, %r94;
$L__BB6_33:
	.pragma "nounroll";
	add.s32 	%r95, %r341, -2048;
	mul.wide.u32 	%rd8, %r95, 8;
	add.s64 	%rd9, %rd1, %rd8;
	ld.global.f64 	%fd71, [%rd9];
	setp.lt.f64 	%p24, %fd303, %fd71;
	selp.f64 	%fd72, %fd71, %fd303, %p24;
	add.s32 	%r96, %r341, -1792;
	mul.wide.u32 	%rd10, %r96, 8;
	add.s64 	%rd11, %rd1, %rd10;
	ld.global.f64 	%fd73, [%rd11];
	setp.lt.f64 	%p25, %fd72, %fd73;
	selp.f64 	%fd74, %fd73, %fd72, %p25;
	add.s32 	%r97, %r341, -1536;
	mul.wide.u32 	%rd12, %r97, 8;
	add.s64 	%rd13, %rd1, %rd12;
	ld.global.f64 	%fd75, [%rd13];
	setp.lt.f64 	%p26, %fd74, %fd75;
	selp.f64 	%fd76, %fd75, %fd74, %p26;
	add.s32 	%r98, %r341, -1280;
	mul.wide.u32 	%rd14, %r98, 8;
	add.s64 	%rd15, %rd1, %rd14;
	ld.global.f64 	%fd77, [%rd15];
	setp.lt.f64 	%p27, %fd76, %fd77;
	selp.f64 	%fd78, %fd77, %fd76, %p27;
	add.s32 	%r99, %r341, -1024;
	mul.wide.u32 	%rd16, %r99, 8;
	add.s64 	%rd17, %rd1, %rd16;
	ld.global.f64 	%fd79, [%rd17];
	setp.lt.f64 	%p28, %fd78, %fd79;
	selp.f64 	%fd80, %fd79, %fd78, %p28;
	add.s32 	%r100, %r341, -768;
	mul.wide.u32 	%rd18, %r100, 8;
	add.s64 	%rd19, %rd1, %rd18;
	ld.global.f64 	%fd81, [%rd19];
	setp.lt.f64 	%p29, %fd80, %fd81;
	selp.f64 	%fd82, %fd81, %fd80, %p29;
	add.s32 	%r101, %r341, -512;
	mul.wide.u32 	%rd20, %r101, 8;
	add.s64 	%rd21, %rd1, %rd20;
	ld.global.f64 	%fd83, [%rd21];
	setp.lt.f64 	%p30, %fd82, %fd83;
	selp.f64 	%fd84, %fd83, %fd82, %p30;
	add.s32 	%r102, %r341, 1792;
	add.s32 	%r103, %r341, -256;
	mul.wide.u32 	%rd22, %r103, 8;
	add.s64 	%rd23, %rd1, %rd22;
	ld.global.f64 	%fd85, [%rd23];
	setp.lt.f64 	%p31, %fd84, %fd85;
	selp.f64 	%fd86, %fd85, %fd84, %p31;
	mul.wide.u32 	%rd24, %r341, 8;
	add.s64 	%rd25, %rd1, %rd24;
	ld.global.f64 	%fd87, [%rd25];
	setp.lt.f64 	%p32, %fd86, %fd87;
	selp.f64 	%fd88, %fd87, %fd86, %p32;
	add.s32 	%r104, %r341, 256;
	mul.wide.u32 	%rd26, %r104, 8;
	add.s64 	%rd27, %rd1, %rd26;
	ld.global.f64 	%fd89, [%rd27];
	setp.lt.f64 	%p33, %fd88, %fd89;
	selp.f64 	%fd90, %fd89, %fd88, %p33;
	add.s32 	%r105, %r341, 512;
	mul.wide.u32 	%rd28, %r105, 8;
	add.s64 	%rd29, %rd1, %rd28;
	ld.global.f64 	%fd91, [%rd29];
	setp.lt.f64 	%p34, %fd90, %fd91;
	selp.f64 	%fd92, %fd91, %fd90, %p34;
	add.s32 	%r106, %r341, 768;
	mul.wide.u32 	%rd30, %r106, 8;
	add.s64 	%rd31, %rd1, %rd30;
	ld.global.f64 	%fd93, [%rd31];
	setp.lt.f64 	%p35, %fd92, %fd93;
	selp.f64 	%fd94, %fd93, %fd92, %p35;
	add.s32 	%r107, %r341, 1024;
	mul.wide.u32 	%rd32, %r107, 8;
	add.s64 	%rd33, %rd1, %rd32;
	ld.global.f64 	%fd95, [%rd33];
	setp.lt.f64 	%p36, %fd94, %fd95;
	selp.f64 	%fd96, %fd95, %fd94, %p36;
	add.s32 	%r108, %r341, 1280;
	mul.wide.u32 	%rd34, %r108, 8;
	add.s64 	%rd35, %rd1, %rd34;
	ld.global.f64 	%fd97, [%rd35];
	setp.lt.f64 	%p37, %fd96, %fd97;
	selp.f64 	%fd98, %fd97, %fd96, %p37;
	add.s32 	%r109, %r341, 1536;
	mul.wide.u32 	%rd36, %r109, 8;
	add.s64 	%rd37, %rd1, %rd36;
	ld.global.f64 	%fd99, [%rd37];
	setp.lt.f64 	%p38, %fd98, %fd99;
	selp.f64 	%fd100, %fd99, %fd98, %p38;
	mul.wide.u32 	%rd38, %r102, 8;
	add.s64 	%rd39, %rd1, %rd38;
	ld.global.f64 	%fd101, [%rd39];
	setp.lt.f64 	%p39, %fd100, %fd101;
	selp.f64 	%fd303, %fd101, %fd100, %p39;
	add.s32 	%r348, %r348, 4096;
	add.s32 	%r341, %r341, 4096;
	add.s32 	%r346, %r346, 16;
	setp.ne.s32 	%p40, %r346, 0;
	@%p40 bra 	$L__BB6_33;
	add.s32 	%r350, %r348, -2048;
$L__BB6_35:
	setp.eq.s32 	%p41, %r50, 0;
	@%p41 bra 	$L__BB6_44;
	and.b32  	%r61, %r49, 7;
	setp.lt.u32 	%p42, %r50, 8;
	@%p42 bra 	$L__BB6_38;
	add.s32 	%r110, %r350, %r345;
	mul.wide.u32 	%rd40, %r110, 8;
	add.s64 	%rd41, %rd1, %rd40;
	ld.global.f64 	%fd103, [%rd41];
	setp.lt.f64 	%p43, %fd303, %fd103;
	selp.f64 	%fd104, %fd103, %fd303, %p43;
	add.s32 	%r111, %r110, 256;
	mul.wide.u32 	%rd42, %r111, 8;
	add.s64 	%rd43, %rd1, %rd42;
	ld.global.f64 	%fd105, [%rd43];
	setp.lt.f64 	%p44, %fd104, %fd105;
	selp.f64 	%fd106, %fd105, %fd104, %p44;
	add.s32 	%r112, %r110, 512;
	mul.wide.u32 	%rd44, %r112, 8;
	add.s64 	%rd45, %rd1, %rd44;
	ld.global.f64 	%fd107, [%rd45];
	setp.lt.f64 	%p45, %fd106, %fd107;
	selp.f64 	%fd108, %fd107, %fd106, %p45;
	add.s32 	%r113, %r110, 768;
	mul.wide.u32 	%rd46, %r113, 8;
	add.s64 	%rd47, %rd1, %rd46;
	ld.global.f64 	%fd109, [%rd47];
	setp.lt.f64 	%p46, %fd108, %fd109;
	selp.f64 	%fd110, %fd109, %fd108, %p46;
	add.s32 	%r114, %r110, 1024;
	mul.wide.u32 	%rd48, %r114, 8;
	add.s64 	%rd49, %rd1, %rd48;
	ld.global.f64 	%fd111, [%rd49];
	setp.lt.f64 	%p47, %fd110, %fd111;
	selp.f64 	%fd112, %fd111, %fd110, %p47;
	add.s32 	%r115, %r110, 1280;
	mul.wide.u32 	%rd50, %r115, 8;
	add.s64 	%rd51, %rd1, %rd50;
	ld.global.f64 	%fd113, [%rd51];
	setp.lt.f64 	%p48, %fd112, %fd113;
	selp.f64 	%fd114, %fd113, %fd112, %p48;
	add.s32 	%r116, %r110, 1536;
	mul.wide.u32 	%rd52, %r116, 8;
	add.s64 	%rd53, %rd1, %rd52;
	ld.global.f64 	%fd115, [%rd53];
	setp.lt.f64 	%p49, %fd114, %fd115;
	selp.f64 	%fd116, %fd115, %fd114, %p49;
	add.s32 	%r117, %r110, 1792;
	mul.wide.u32 	%rd54, %r117, 8;
	add.s64 	%rd55, %rd1, %rd54;
	ld.global.f64 	%fd117, [%rd55];
	setp.lt.f64 	%p50, %fd116, %fd117;
	selp.f64 	%fd303, %fd117, %fd116, %p50;
	add.s32 	%r350, %r350, 2048;
$L__BB6_38:
	setp.eq.s32 	%p51, %r61, 0;
	@%p51 bra 	$L__BB6_44;
	setp.lt.u32 	%p52, %r61, 4;
	@%p52 bra 	$L__BB6_41;
	add.s32 	%r118, %r350, %r345;
	mul.wide.u32 	%rd56, %r118, 8;
	add.s64 	%rd57, %rd1, %rd56;
	ld.global.f64 	%fd119, [%rd57];
	setp.lt.f64 	%p53, %fd303, %fd119;
	selp.f64 	%fd120, %fd119, %fd303, %p53;
	add.s32 	%r119, %r118, 256;
	mul.wide.u32 	%rd58, %r119, 8;
	add.s64 	%rd59, %rd1, %rd58;
	ld.global.f64 	%fd121, [%rd59];
	setp.lt.f64 	%p54, %fd120, %fd121;
	selp.f64 	%fd122, %fd121, %fd120, %p54;
	add.s32 	%r120, %r118, 512;
	mul.wide.u32 	%rd60, %r120, 8;
	add.s64 	%rd61, %rd1, %rd60;
	ld.global.f64 	%fd123, [%rd61];
	setp.lt.f64 	%p55, %fd122, %fd123;
	selp.f64 	%fd124, %fd123, %fd122, %p55;
	add.s32 	%r121, %r118, 768;
	mul.wide.u32 	%rd62, %r121, 8;
	add.s64 	%rd63, %rd1, %rd62;
	ld.global.f64 	%fd125, [%rd63];
	setp.lt.f64 	%p56, %fd124, %fd125;
	selp.f64 	%fd303, %fd125, %fd124, %p56;
	add.s32 	%r350, %r350, 1024;
$L__BB6_41:
	and.b32  	%r122, %r49, 3;
	setp.eq.s32 	%p57, %r122, 0;
	@%p57 bra 	$L__BB6_44;
	add.s32 	%r353, %r350, %r343;
	cvt.u16.u32 	%rs1, %r342;
	shr.u16 	%rs2, %rs1, 8;
	add.s16 	%rs3, %rs2, 1;
	cvt.u32.u16 	%r123, %rs3;
	and.b32  	%r124, %r123, 3;
	neg.s32 	%r352, %r124;
$L__BB6_43:
	.pragma "nounroll";
	mul.wide.u32 	%rd64, %r353, 8;
	add.s64 	%rd65, %rd1, %rd64;
	ld.global.f64 	%fd126, [%rd65];
	setp.lt.f64 	%p58, %fd303, %fd126;
	selp.f64 	%fd303, %fd126, %fd303, %p58;
	add.s32 	%r353, %r353, 256;
	add.s32 	%r352, %r352, 1;
	setp.ne.s32 	%p59, %r352, 0;
	@%p59 bra 	$L__BB6_43;
$L__BB6_44:
	// begin inline asm
	mov.u32 %r125, %laneid;
	// end inline asm
	mov.b64 	%rd66, %fd303;
	mov.b64 	{%r127, %r132}, %rd66;
	mov.b32 	%r133, 1;
	mov.b32 	%r174, 31;
	mov.b32 	%r175, -1;
	// begin inline asm
	shfl.sync.down.b32 %r126, %r127, %r133, %r174, %r175;
	// end inline asm
	// begin inline asm
	shfl.sync.down.b32 %r131, %r132, %r133, %r174, %r175;
	// end inline asm
	mov.b64 	%rd67, {%r126, %r131};
	mov.b64 	%fd127, %rd67;
	setp.gt.s32 	%p60, %r125, 30;
	setp.lt.f64 	%p61, %fd303, %fd127;
	selp.f64 	%fd128, %fd127, %fd303, %p61;
	selp.f64 	%fd129, %fd303, %fd128, %p60;
	mov.b64 	%rd68, %fd129;
	mov.b64 	{%r137, %r142}, %rd68;
	mov.b32 	%r143, 2;
	// begin inline asm
	shfl.sync.down.b32 %r136, %r137, %r143, %r174, %r175;
	// end inline asm
	// begin inline asm
	shfl.sync.down.b32 %r141, %r142, %r143, %r174, %r175;
	// end inline asm
	mov.b64 	%rd69, {%r136, %r141};
	mov.b64 	%fd130, %rd69;
	setp.gt.s32 	%p62, %r125, 29;
	setp.lt.f64 	%p63, %fd129, %fd130;
	selp.f64 	%fd131, %fd130, %fd129, %p63;
	selp.f64 	%fd132, %fd129, %fd131, %p62;
	mov.b64 	%rd70, %fd132;
	mov.b64 	{%r147, %r152}, %rd70;
	mov.b32 	%r153, 4;
	// begin inline asm
	shfl.sync.down.b32 %r146, %r147, %r153, %r174, %r175;
	// end inline asm
	// begin inline asm
	shfl.sync.down.b32 %r151, %r152, %r153, %r174, %r175;
	// end inline asm
	mov.b64 	%rd71, {%r146, %r151};
	mov.b64 	%fd133, %rd71;
	setp.gt.s32 	%p64, %r125, 27;
	setp.lt.f64 	%p65, %fd132, %fd133;
	selp.f64 	%fd134, %fd133, %fd132, %p65;
	selp.f64 	%fd135, %fd132, %fd134, %p64;
	mov.b64 	%rd72, %fd135;
	mov.b64 	{%r157, %r162}, %rd72;
	mov.b32 	%r163, 8;
	// begin inline asm
	shfl.sync.down.b32 %r156, %r157, %r163, %r174, %r175;
	// end inline asm
	// begin inline asm
	shfl.sync.down.b32 %r161, %r162, %r163, %r174, %r175;
	// end inline asm
	mov.b64 	%rd73, {%r156, %r161};
	mov.b64 	%fd136, %rd73;
	setp.gt.s32 	%p66, %r125, 23;
	setp.lt.f64 	%p67, %fd135, %fd136;
	selp.f64 	%fd137, %fd136, %fd135, %p67;
	selp.f64 	%fd138, %fd135, %fd137, %p66;
	mov.b64 	%rd74, %fd138;
	mov.b64 	{%r167, %r172}, %rd74;
	mov.b32 	%r173, 16;
	// begin inline asm
	shfl.sync.down.b32 %r166, %r167, %r173, %r174, %r175;
	// end inline asm
	// begin inline asm
	shfl.sync.down.b32 %r171, %r172, %r173, %r174, %r175;
	// end inline asm
	mov.b64 	%rd75, {%r166, %r171};
	mov.b64 	%fd139, %rd75;
	setp.gt.s32 	%p68, %r125, 15;
	setp.lt.f64 	%p69, %fd138, %fd139;
	selp.f64 	%fd37, %fd139, %fd138, %p69;
	selp.f64 	%fd304, %fd138, %fd37, %p68;
	setp.ne.s32 	%p70, %r125, 0;
	@%p70 bra 	$L__BB6_46;
	shr.u32 	%r176, %r35, 2;
	and.b32  	%r177, %r176, 248;
	mov.u32 	%r178, _ZZN3cub18CUB_300001_SM_10006detail6reduce18DeviceReduceKernelINS2_10policy_hubIdjN4cuda3__47maximumIdEEE10Policy1000EN6thrust24THRUST_300001_SM_1000_NS6detail15normal_iteratorINSC_10device_ptrIdEEEEjS8_dNS5_3std3__410__identityEEEvT0_PT3_T1_NS0_13GridEvenShareISO_EET2_T4_E12temp_storage;
	add.s32 	%r179, %r178, %r177;
	st.shared.f64 	[%r179+8], %fd37;
$L__BB6_46:
	bar.sync 	0;
	setp.ne.s32 	%p71, %r35, 0;
	@%p71 bra 	$L__BB6_48;
	ld.shared.f64 	%fd140, [_ZZN3cub18CUB_300001_SM_10006detail6reduce18DeviceReduceKernelINS2_10policy_hubIdjN4cuda3__47maximumIdEEE10Policy1000EN6thrust24THRUST_300001_SM_1000_NS6detail15normal_iteratorINSC_10device_ptrIdEEEEjS8_dNS5_3std3__410__identityEEEvT0_PT3_T1_NS0_13GridEvenShareISO_EET2_T4_E12temp_storage+16];
	setp.lt.f64 	%p72, %fd304, %fd140;
	selp.f64 	%fd141, %fd140, %fd304, %p72;
	ld.shared.f64 	%fd142, [_ZZN3cub18CUB_300001_SM_10006detail6reduce18DeviceReduceKernelINS2_10policy_hubIdjN4cuda3__47maximumIdEEE10Policy1000EN6thrust24THRUST_300001_SM_1000_NS6detail15normal_iteratorINSC_10device_ptrIdEEEEjS8_dNS5_3std3__410__identityEEEvT0_PT3_T1_NS0_13GridEvenShareISO_EET2_T4_E12temp_storage+24];
	setp.lt.f64 	%p73, %fd141, %fd142;
	selp.f64 	%fd143, %fd142, %fd141, %p73;
	ld.shared.f64 	%fd144, [_ZZN3cub18CUB_300001_SM_10006detail6reduce18DeviceReduceKernelINS2_10policy_hubIdjN4cuda3__47maximumIdEEE10Policy1000EN6thrust24THRUST_300001_SM_1000_NS6detail15normal_iteratorINSC_10device_ptrIdEEEEjS8_dNS5_3std3__410__identityEEEvT0_PT3_T1_NS0_13GridEvenShareISO_EET2_T4_E12temp_storage+32];
	setp.lt.f64 	%p74, %fd143, %fd144;
	selp.f64 	%fd145, %fd144, %fd143, %p74;
	ld.shared.f64 	%fd146, [_ZZN3cub18CUB_300001_SM_10006detail6reduce18DeviceReduceKernelINS2_10policy_hubIdjN4cuda3__47maximumIdEEE10Policy1000EN6thrust24THRUST_300001_SM_1000_NS6detail15normal_iteratorINSC_10device_ptrIdEEEEjS8_dNS5_3std3__410__identityEEEvT0_PT3_T1_NS0_13GridEvenShareISO_EET2_T4_E12temp_storage+40];
	setp.lt.f64 	%p75, %fd145, %fd146;
	selp.f64 	%fd147, %fd146, %fd145, %p75;
	ld.shared.f64 	%fd148, [_ZZN3cub18CUB_300001_SM_10006detail6reduce18DeviceReduceKernelINS2_10policy_hubIdjN4cuda3__47maximumIdEEE10Policy1000EN6thrust24THRUST_300001_SM_1000_NS6detail15normal_iteratorINSC_10device_ptrIdEEEEjS8_dNS5_3std3__410__identityEEEvT0_PT3_T1_NS0_13GridEvenShareISO_EET2_T4_E12temp_storage+48];
	setp.lt.f64 	%p76, %fd147, %fd148;
	selp.f64 	%fd149, %fd148, %fd147, %p76;
	ld.shared.f64 	%fd150, [_ZZN3cub18CUB_300001_SM_10006detail6reduce18DeviceReduceKernelINS2_10policy_hubIdjN4cuda3__47maximumIdEEE10Policy1000EN6thrust24THRUST_300001_SM_1000_NS6detail15normal_iteratorINSC_10device_ptrIdEEEEjS8_dNS5_3std3__410__identityEEEvT0_PT3_T1_NS0_13GridEvenShareISO_EET2_T4_E12temp_storage+56];
	setp.lt.f64 	%p77, %fd149, %fd150;
	selp.f64 	%fd151, %fd150, %fd149, %p77;
	ld.shared.f64 	%fd152, [_ZZN3cub18CUB_300001_SM_10006detail6reduce18DeviceReduceKernelINS2_10policy_hubIdjN4cuda3__47maximumIdEEE10Policy1000EN6thrust24THRUST_300001_SM_1000_NS6detail15normal_iteratorINSC_10device_ptrIdEEEEjS8_dNS5_3std3__410__identityEEEvT0_PT3_T1_NS0_13GridEvenShareISO_EET2_T4_E12temp_storage+64];
	setp.lt.f64 	%p78, %fd151, %fd152;
	selp.f64 	%fd304, %fd152, %fd151, %p78;
$L__BB6_48:
	mov.u32 	%r331, %tid.x;
	setp.ne.s32 	%p165, %r331, 0;
	@%p165 bra 	$L__BB6_50;
	ld.param.u64 	%rd159, [_ZN3cub18CUB_300001_SM_10006detail6reduce18DeviceReduceKernelINS2_10policy_hubIdjN4cuda3__47maximumIdEEE10Policy1000EN6thrust24THRUST_300001_SM_1000_NS6detail15normal_iteratorINSC_10device_ptrIdEEEEjS8_dNS5_3std3__410__identityEEEvT0_PT3_T1_NS0_13GridEvenShareISO_EET2_T4__param_1];
	cvta.to.global.u64 	%rd156, %rd159;
	mul.wide.u32 	%rd157, %r3, 8;
	add.s64 	%rd158, %rd156, %rd157;
	st.global.f64 	[%rd158], %fd304;
$L__BB6_50:
	ret;

}
	// .globl	_ZN3cub18CUB_300001_SM_10006detail6reduce28DeviceReduceSingleTileKernelINS2_10policy_hubIdjN4cuda3__47maximumIdEEE10Policy1000EPdSB_iS8_ddNS5_3std3__410__identityEEEvT0_T1_T2_T3_T4_T6_
.visible .entry _ZN3cub18CUB_300001_SM_10006detail6reduce28DeviceReduceSingleTileKernelINS2_10policy_hubIdjN4cuda3__47maximumIdEEE10Policy1000EPdSB_iS8_ddNS5_3std3__410__identityEEEvT0_T1_T2_T3_T4_T6_(
	.param .u64 .ptr .align 1 _ZN3cub18CUB_300001_SM_10006detail6reduce28DeviceReduceSingleTileKernelINS2_10policy_hubIdjN4cuda3__47maximumIdEEE10Policy1000EPdSB_iS8_ddNS5_3std3__410__identityEEEvT0_T1_T2_T3_T4_T6__param_0,
	.param .u64 .ptr .align 1 _ZN3cub18CUB_300001_SM_10006detail6reduce28DeviceReduceSingleTileKernelINS2_10policy_hubIdjN4cuda3__47maximumIdEEE10Policy1000EPdSB_iS8_ddNS5_3std3__410__identityEEEvT0_T1_T2_T3_T4_T6__param_1,
	.param .u32 _ZN3cub18CUB_300001_SM_10006detail6reduce28DeviceReduceSingleTileKernelINS2_10policy_hubIdjN4cuda3__47maximumIdEEE10Policy1000EPdSB_iS8_ddNS5_3std3__410__identityEEEvT0_T1_T2_T3_T4_T6__param_2,
	.param .align 1 .b8 _ZN3cub18CUB_300001_SM_10006detail6reduce28DeviceReduceSingleTileKernelINS2_10policy_hubIdjN4cuda3__47maximumIdEEE10Policy1000EPdSB_iS8_ddNS5_3std3__410__identityEEEvT0_T1_T2_T3_T4_T6__param_3[1],
	.param .f64 _ZN3cub18CUB_300001_SM_10006detail6reduce28DeviceReduceSingleTileKernelINS2_10policy_hubIdjN4cuda3__47maximumIdEEE10Policy1000EPdSB_iS8_ddNS5_3std3__410__identityEEEvT0_T1_T2_T3_T4_T6__param_4,
	.param .align 1 .b8 _ZN3cub18CUB_300001_SM_10006detail6reduce28DeviceReduceSingleTileKernelINS2_10policy_hubIdjN4cuda3__47maximumIdEEE10Policy1000EPdSB_iS8_ddNS5_3std3__410__identityEEEvT0_T1_T2_T3_T4_T6__param_5[1]
)
.maxntid 256
.minnctapersm 1
{
	.reg .pred 	%p<220>;
	.reg .b32 	%r<472>;
	.reg .b64 	%rd<206>;
	.reg .b64 	%fd<381>;
	// demoted variable
	.shared .align 8 .b8 _ZZN3cub18CUB_300001_SM_10006detail6reduce28DeviceReduceSingleTileKernelINS2_10policy_hubIdjN4cuda3__47maximumIdEEE10Policy1000EPdSB_iS8_ddNS5_3std3__410__identityEEEvT0_T1_T2_T3_T4_T6_E12temp_storage[80];
	ld.param.u64 	%rd15, [_ZN3cub18CUB_300001_SM_10006detail6reduce28DeviceReduceSingleTileKernelINS2_10policy_hubIdjN4cuda3__47maximumIdEEE10Policy1000EPdSB_iS8_ddNS5_3std3__410__identityEEEvT0_T1_T2_T3_T4_T6__param_0];
	ld.param.u64 	%rd16, [_ZN3cub18CUB_300001_SM_10006detail6reduce28DeviceReduceSingleTileKernelINS2_10policy_hubIdjN4cuda3__47maximumIdEEE10Policy1000EPdSB_iS8_ddNS5_3std3__410__identityEEEvT0_T1_T2_T3_T4_T6__param_1];
	ld.param.u32 	%r68, [_ZN3cub18CUB_300001_SM_10006detail6reduce28DeviceReduceSingleTileKernelINS2_10policy_hubIdjN4cuda3__47maximumIdEEE10Policy1000EPdSB_iS8_ddNS5_3std3__410__identityEEEvT0_T1_T2_T3_T4_T6__param_2];
	ld.param.f64 	%fd58, [_ZN3cub18CUB_300001_SM_10006detail6reduce28DeviceReduceSingleTileKernelINS2_10policy_hubIdjN4cuda3__47maximumIdEEE10Policy1000EPdSB_iS8_ddNS5_3std3__410__identityEEEvT0_T1_T2_T3_T4_T6__param_4];
	cvta.to.global.u64 	%rd1, %rd16;
	setp.ne.s32 	%p1, %r68, 0;
	@%p1 bra 	$L__BB7_3;
	mov.u32 	%r445, %tid.x;
	setp.ne.s32 	%p219, %r445, 0;
	@%p219 bra 	$L__BB7_74;
	st.global.f64 	[%rd1], %fd58;
	bra.uni 	$L__BB7_74;
$L__BB7_3:
	and.b64  	%rd17, %rd15, 31;
	setp.ne.s64 	%p2, %rd17, 0;
	@%p2 bra 	$L__BB7_38;
	setp.gt.s32 	%p110, %r68, 2047;
	@%p110 bra 	$L__BB7_22;
	mov.u32 	%r1, %tid.x;
	setp.ge.s32 	%p159, %r1, %r68;
	mov.f64 	%fd359, 0d0000000000000000;
	mov.u32 	%r449, %r1;
	@%p159 bra 	$L__BB7_7;
	mul.wide.u32 	%rd169, %r1, 8;
	add.s64 	%rd168, %rd15, %rd169;
	// begin inline asm
	ld.global.nc.u64 %rd167, [%rd168];
	// end inline asm
	mov.b64 	%fd359, %rd167;
	add.s32 	%r449, %r1, 256;
$L__BB7_7:
	setp.ge.s32 	%p160, %r449, %r68;
	@%p160 bra 	$L__BB7_13;
	not.b32 	%r321, %r449;
	add.s32 	%r4, %r68, %r321;
	and.b32  	%r322, %r4, 768;
	setp.eq.s32 	%p161, %r322, 768;
	@%p161 bra 	$L__BB7_11;
	mul.wide.u32 	%rd170, %r449, 8;
	add.s64 	%rd202, %rd15, %rd170;
	shr.u32 	%r323, %r4, 8;
	add.s32 	%r324, %r323, 1;
	and.b32  	%r325, %r324, 3;
	neg.s32 	%r447, %r325;
$L__BB7_10:
	.pragma "nounroll";
	// begin inline asm
	ld.global.nc.u64 %rd171, [%rd202];
	// end inline asm
	mov.b64 	%fd272, %rd171;
	setp.lt.f64 	%p162, %fd359, %fd272;
	selp.f64 	%fd359, %fd272, %fd359, %p162;
	add.s32 	%r449, %r449, 256;
	add.s64 	%rd202, %rd202, 2048;
	add.s32 	%r447, %r447, 1;
	setp.ne.s32 	%p163, %r447, 0;
	@%p163 bra 	$L__BB7_10;
$L__BB7_11:
	setp.lt.u32 	%p164, %r4, 768;
	@%p164 bra 	$L__BB7_13;
$L__BB7_12:
	mul.wide.s32 	%rd181, %r449, 8;
	add.s64 	%rd174, %rd15, %rd181;
	// begin inline asm
	ld.global.nc.u64 %rd173, [%rd174];
	// end inline asm
	mov.b64 	%fd273, %rd173;
	setp.lt.f64 	%p165, %fd359, %fd273;
	selp.f64 	%fd274, %fd273, %fd359, %p165;
	add.s64 	%rd176, %rd174, 2048;
	// begin inline asm
	ld.global.nc.u64 %rd175, [%rd176];
	// end inline asm
	mov.b64 	%fd275, %rd175;
	setp.lt.f64 	%p166, %fd274, %fd275;
	selp.f64 	%fd276, %fd275, %fd274, %p166;
	add.s64 	%rd178, %rd174, 4096;
	// begin inline asm
	ld.global.nc.u64 %rd177, [%rd178];
	// end inline asm
	mov.b64 	%fd277, %rd177;
	setp.lt.f64 	%p167, %fd276, %fd277;
	selp.f64 	%fd278, %fd277, %fd276, %p167;
	add.s64 	%rd180, %rd174, 6144;
	// begin inline asm
	ld.global.nc.u64 %rd179, [%rd180];
	// end inline asm
	mov.b64 	%fd279, %rd179;
	setp.lt.f64 	%p168, %fd278, %fd279;
	selp.f64 	%fd359, %fd279, %fd278, %p168;
	add.s32 	%r449, %r449, 1024;
	setp.lt.s32 	%p169, %r449, %r68;
	@%p169 bra 	$L__BB7_12;
$L__BB7_13:
	setp.lt.s32 	%p170, %r68, 256;
	@%p170 bra 	$L__BB7_18;
	// begin inline asm
	mov.u32 %r389, %laneid;
	// end inline asm
	mov.b64 	%rd192, %fd359;
	mov.b64 	{%r391, %r396}, %rd192;
	mov.b32 	%r397, 1;
	mov.b32 	%r438, 31;
	mov.b32 	%r439, -1;
	// begin inline asm
	shfl.sync.down.b32 %r390, %r391, %r397, %r438, %r439;
	// end inline asm
	// begin inline asm
	shfl.sync.down.b32 %r395, %r396, %r397, %r438, %r439;
	// end inline asm
	mov.b64 	%rd193, {%r390, %r395};
	mov.b64 	%fd327, %rd193;
	setp.gt.s32 	%p198, %r389, 30;
	setp.lt.f64 	%p199, %fd359, %fd327;
	selp.f64 	%fd328, %fd327, %fd359, %p199;
	selp.f64 	%fd329, %fd359, %fd328, %p198;
	mov.b64 	%rd194, %fd329;
	mov.b64 	{%r401, %r406}, %rd194;
	mov.b32 	%r407, 2;
	// begin inline asm
	shfl.sync.down.b32 %r400, %r401, %r407, %r438, %r439;
	// end inline asm
	// begin inline asm
	shfl.sync.down.b32 %r405, %r406, %r407, %r438, %r439;
	// end inline asm
	mov.b64 	%rd195, {%r400, %r405};
	mov.b64 	%fd330, %rd195;
	setp.gt.s32 	%p200, %r389, 29;
	setp.lt.f64 	%p201, %fd329, %fd330;
	selp.f64 	%fd331, %fd330, %fd329, %p201;
	selp.f64 	%fd332, %fd329, %fd331, %p200;
	mov.b64 	%rd196, %fd332;
	mov.b64 	{%r411, %r416}, %rd196;
	mov.b32 	%r417, 4;
	// begin inline asm
	shfl.sync.down.b32 %r410, %r411, %r417, %r438, %r439;
	// end inline asm
	// begin inline asm
	shfl.sync.down.b32 %r415, %r416, %r417, %r438, %r439;
	// end inline asm
	mov.b64 	%rd197, {%r410, %r415};
	mov.b64 	%fd333, %rd197;
	setp.gt.s32 	%p202, %r389, 27;
	setp.lt.f64 	%p203, %fd332, %fd333;
	selp.f64 	%fd334, %fd333, %fd332, %p203;
	selp.f64 	%fd335, %fd332, %fd334, %p202;
	mov.b64 	%rd198, %fd335;
	mov.b64 	{%r421, %r426}, %rd198;
	mov.b32 	%r427, 8;
	// begin inline asm
	shfl.sync.down.b32 %r420, %r421, %r427, %r438, %r439;
	// end inline asm
	// begin inline asm
	shfl.sync.down.b32 %r425, %r426, %r427, %r438, %r439;
	// end inline asm
	mov.b64 	%rd199, {%r420, %r425};
	mov.b64 	%fd336, %rd199;
	setp.gt.s32 	%p204, %r389, 23;
	setp.lt.f64 	%p205, %fd335, %fd336;
	selp.f64 	%fd337, %fd336, %fd335, %p205;
	selp.f64 	%fd338, %fd335, %fd337, %p204;
	mov.b64 	%rd200, %fd338;
	mov.b64 	{%r431, %r436}, %rd200;
	mov.b32 	%r437, 16;
	// begin inline asm
	shfl.sync.down.b32 %r430, %r431, %r437, %r438, %r439;
	// end inline asm
	// begin inline asm
	shfl.sync.down.b32 %r435, %r436, %r437, %r438, %r439;
	// end inline asm
	mov.b64 	%rd201, {%r430, %r435};
	mov.b64 	%fd339, %rd201;
	setp.gt.s32 	%p206, %r389, 15;
	setp.lt.f64 	%p207, %fd338, %fd339;
	selp.f64 	%fd10, %fd339, %fd338, %p207;
	selp.f64 	%fd380, %fd338, %fd10, %p206;
	setp.ne.s32 	%p208, %r389, 0;
	@%p208 bra 	$L__BB7_16;
	shr.u32 	%r440, %r1, 2;
	and.b32  	%r441, %r440, 248;
	mov.u32 	%r442, _ZZN3cub18CUB_300001_SM_10006detail6reduce28DeviceReduceSingleTileKernelINS2_10policy_hubIdjN4cuda3__47maximumIdEEE10Policy1000EPdSB_iS8_ddNS5_3std3__410__identityEEEvT0_T1_T2_T3_T4_T6_E12temp_storage;
	add.s32 	%r443, %r442, %r441;
	st.shared.f64 	[%r443+8], %fd10;
$L__BB7_16:
	bar.sync 	0;
	setp.ne.s32 	%p209, %r1, 0;
	@%p209 bra 	$L__BB7_72;
	ld.shared.f64 	%fd340, [_ZZN3cub18CUB_300001_SM_10006detail6reduce28DeviceReduceSingleTileKernelINS2_10policy_hubIdjN4cuda3__47maximumIdEEE10Policy1000EPdSB_iS8_ddNS5_3std3__410__identityEEEvT0_T1_T2_T3_T4_T6_E12temp_storage+16];
	setp.lt.f64 	%p210, %fd380, %fd340;
	selp.f64 	%fd341, %fd340, %fd380, %p210;
	ld.shared.f64 	%fd342, [_ZZN3cub18CUB_300001_SM_10006detail6reduce28DeviceReduceSingleTileKernelINS2_10policy_hubIdjN4cuda3__47maximumIdEEE10Policy1000EPdSB_iS8_ddNS5_3std3__410__identityEEEvT0_T1_T2_T3_T4_T6_E12temp_storage+24];
	setp.lt.f64 	%p211, %fd341, %fd342;
	selp.f64 	%fd343, %fd342, %fd341, %p211;
	ld.shared.f64 	%fd344, [_ZZN3cub18CUB_300001_SM_10006detail6reduce28DeviceReduceSingleTileKernelINS2_10policy_hubIdjN4cuda3__47maximumIdEEE10Policy1000EPdSB_iS8_ddNS5_3std3__410__identityEEEvT0_T1_T2_T3_T4_T6_E12temp_storage+32];
	setp.lt.f64 	%p212, %fd343, %fd344;
	selp.f64 	%fd345, %fd344, %fd343, %p212;
	ld.shared.f64 	%fd346, [_ZZN3cub18CUB_300001_SM_10006detail6reduce28DeviceReduceSingleTileKernelINS2_10policy_hubIdjN4cuda3__47maximumIdEEE10Policy1000EPdSB_iS8_ddNS5_3std3__410__identityEEEvT0_T1_T2_T3_T4_T6_E12temp_storage+40];
	setp.lt.f64 	%p213, %fd345, %fd346;
	selp.f64 	%fd347, %fd346, %fd345, %p213;
	ld.shared.f64 	%fd348, [_ZZN3cub18CUB_300001_SM_10006detail6reduce28DeviceReduceSingleTileKernelINS2_10policy_hubIdjN4cuda3__47maximumIdEEE10Policy1000EPdSB_iS8_ddNS5_3std3__410__identityEEEvT0_T1_T2_T3_T4_T6_E12temp_storage+48];
	setp.lt.f64 	%p214, %fd347, %fd348;
	selp.f64 	%fd349, %fd348, %fd347, %p214;
	ld.shared.f64 	%fd350, [_ZZN3cub18CUB_300001_SM_10006detail6reduce28DeviceReduceSingleTileKernelINS2_10policy_hubIdjN4cuda3__47maximumIdEEE10Policy1000EPdSB_iS8_ddNS5_3std3__410__identityEEEvT0_T1_T2_T3_T4_T6_E12temp_storage+56];
	setp.lt.f64 	%p215, %fd349, %fd350;
	selp.f64 	%fd351, %fd350, %fd349, %p215;
	ld.shared.f64 	%fd352, [_ZZN3cub18CUB_300001_SM_10006detail6reduce28DeviceReduceSingleTileKernelINS2_10policy_hubIdjN4cuda3__47maximumIdEEE10Policy1000EPdSB_iS8_ddNS5_3std3__410__identityEEEvT0_T1_T2_T3_T4_T6_E12temp_storage+64];
	setp.lt.f64 	%p216, %fd351, %fd352;
	selp.f64 	%fd380, %fd352, %fd351, %p216;
	bra.uni 	$L__BB7_72;
$L__BB7_18:
	// begin inline asm
	mov.u32 %r326, %laneid;
	// end inline asm
	and.b32  	%r377, %r1, 992;
	add.s32 	%r378, %r377, 32;
	setp.gt.s32 	%p171, %r378, %r68;
	not.b32 	%r379, %r377;
	add.s32 	%r380, %r68, %r379;
	selp.b32 	%r375, %r380, 31, %p171;
	mov.b64 	%rd182, %fd359;
	mov.b64 	{%r328, %r333}, %rd182;
	mov.b32 	%r334, 1;
	mov.b32 	%r376, -1;
	// begin inline asm
	shfl.sync.down.b32 %r327, %r328, %r334, %r375, %r376;
	// end inline asm
	// begin inline asm
	shfl.sync.down.b32 %r332, %r333, %r334, %r375, %r376;
	// end inline asm
	mov.b64 	%rd183, {%r327, %r332};
	mov.b64 	%fd280, %rd183;
	setp.lt.s32 	%p172, %r326, %r375;
	setp.lt.f64 	%p173, %fd359, %fd280;
	selp.f64 	%fd281, %fd280, %fd359, %p173;
	selp.f64 	%fd282, %fd281, %fd359, %p172;
	mov.b64 	%rd184, %fd282;
	mov.b64 	{%r338, %r343}, %rd184;
	mov.b32 	%r344, 2;
	// begin inline asm
	shfl.sync.down.b32 %r337, %r338, %r344, %r375, %r376;
	// end inline asm
	// begin inline asm
	shfl.sync.down.b32 %r342, %r343, %r344, %r375, %r376;
	// end inline asm
	mov.b64 	%rd185, {%r337, %r342};
	mov.b64 	%fd283, %rd185;
	add.s32 	%r381, %r326, 2;
	setp.gt.s32 	%p174, %r381, %r375;
	setp.lt.f64 	%p175, %fd282, %fd283;
	selp.f64 	%fd284, %fd283, %fd282, %p175;
	selp.f64 	%fd285, %fd282, %fd284, %p174;
	mov.b64 	%rd186, %fd285;
	mov.b64 	{%r348, %r353}, %rd186;
	mov.b32 	%r354, 4;
	// begin inline asm
	shfl.sync.down.b32 %r347, %r348, %r354, %r375, %r376;
	// end inline asm
	// begin inline asm
	shfl.sync.down.b32 %r352, %r353, %r354, %r375, %r376;
	// end inline asm
	mov.b64 	%rd187, {%r347, %r352};
	mov.b64 	%fd286, %rd187;
	add.s32 	%r382, %r326, 4;
	setp.gt.s32 	%p176, %r382, %r375;
	setp.lt.f64 	%p177, %fd285, %fd286;
	selp.f64 	%fd287, %fd286, %fd285, %p177;
	selp.f64 	%fd288, %fd285, %fd287, %p176;
	mov.b64 	%rd188, %fd288;
	mov.b64 	{%r358, %r363}, %rd188;
	mov.b32 	%r364, 8;
	// begin inline asm
	shfl.sync.down.b32 %r357, %r358, %r364, %r375, %r376;
	// end inline asm
	// begin inline asm
	shfl.sync.down.b32 %r362, %r363, %r364, %r375, %r376;
	// end inline asm
	mov.b64 	%rd189, {%r357, %r362};
	mov.b64 	%fd289, %rd189;
	add.s32 	%r383, %r326, 8;
	setp.gt.s32 	%p178, %r383, %r375;
	setp.lt.f64 	%p179, %fd288, %fd289;
	selp.f64 	%fd290, %fd289, %fd288, %p179;
	selp.f64 	%fd291, %fd288, %fd290, %p178;
	mov.b64 	%rd190, %fd291;
	mov.b64 	{%r368, %r373}, %rd190;
	mov.b32 	%r374, 16;
	// begin inline asm
	shfl.sync.down.b32 %r367, %r368, %r374, %r375, %r376;
	// end inline asm
	// begin inline asm
	shfl.sync.down.b32 %r372, %r373, %r374, %r375, %r376;
	// end inline asm
	mov.b64 	%rd191, {%r367, %r372};
	mov.b64 	%fd292, %rd191;
	add.s32 	%r384, %r326, 16;
	setp.gt.s32 	%p180, %r384, %r375;
	setp.lt.f64 	%p181, %fd291, %fd292;
	selp.f64 	%fd293, %fd292, %fd291, %p181;
	selp.f64 	%fd380, %fd291, %fd293, %p180;
	setp.ne.s32 	%p182, %r326, 0;
	@%p182 bra 	$L__BB7_20;
	shr.u32 	%r385, %r1, 2;
	and.b32  	%r386, %r385, 248;
	mov.u32 	%r387, _ZZN3cub18CUB_300001_SM_10006detail6reduce28DeviceReduceSingleTileKernelINS2_10policy_hubIdjN4cuda3__47maximumIdEEE10Policy1000EPdSB_iS8_ddNS5_3std3__410__identityEEEvT0_T1_T2_T3_T4_T6_E12temp_storage;
	add.s32 	%r388, %r387, %r386;
	st.shared.f64 	[%r388+8], %fd380;
$L__BB7_20:
	bar.sync 	0;
	setp.ne.s32 	%p183, %r1, 0;
	@%p183 bra 	$L__BB7_72;
	setp.gt.s32 	%p184, %r68, 32;
	ld.shared.f64 	%fd294, [_ZZN3cub18CUB_300001_SM_10006detail6reduce28DeviceReduceSingleTileKernelINS2_10policy_hubIdjN4cuda3__47maximumIdEEE10Policy1000EPdSB_iS8_ddNS5_3std3__410__identityEEEvT0_T1_T2_T3_T4_T6_E12temp_storage+16];
	setp.lt.f64 	%p185, %fd380, %fd294;
	selp.f64 	%fd296, %fd294, %fd380, %p185;
	selp.f64 	%fd297, %fd296, %fd380, %p184;
	setp.gt.s32 	%p186, %r68, 64;
	ld.shared.f64 	%fd299, [_ZZN3cub18CUB_300001_SM_10006detail6reduce28DeviceReduceSingleTileKernelINS2_10policy_hubIdjN4cuda3__47maximumIdEEE10Policy1000EPdSB_iS8_ddNS5_3std3__410__identityEEEvT0_T1_T2_T3_T4_T6_E12temp_storage+24];
	setp.lt.f64 	%p187, %fd297, %fd299;
	selp.f64 	%fd301, %fd299, %fd297, %p187;
	selp.f64 	%fd302, %fd301, %fd297, %p186;
	setp.gt.s32 	%p188, %r68, 96;
	ld.shared.f64 	%fd304, [_ZZN3cub18CUB_300001_SM_10006detail6reduce28DeviceReduceSingleTileKernelINS2_10policy_hubIdjN4cuda3__47maximumIdEEE10Policy1000EPdSB_iS8_ddNS5_3std3__410__identityEEEvT0_T1_T2_T3_T4_T6_E12temp_storage+32];
	setp.lt.f64 	%p189, %fd302, %fd304;
	selp.f64 	%fd306, %fd304, %fd302, %p189;
	selp.f64 	%fd307, %fd306, %fd302, %p188;
	setp.gt.s32 	%p190, %r68, 128;
	ld.shared.f64 	%fd309, [_ZZN3cub18CUB_300001_SM_10006detail6reduce28DeviceReduceSingleTileKernelINS2_10policy_hubIdjN4cuda3__47maximumIdEEE10Policy1000EPdSB_iS8_ddNS5_3std3__410__identityEEEvT0_T1_T2_T3_T4_T6_E12temp_storage+40];
	setp.lt.f64 	%p191, %fd307, %fd309;
	selp.f64 	%fd311, %fd309, %fd307, %p191;
	selp.f64 	%fd312, %fd311, %fd307, %p190;
	setp.gt.s32 	%p192, %r68, 160;
	ld.shared.f64 	%fd314, [_ZZN3cub18CUB_300001_SM_10006detail6reduce28DeviceReduceSingleTileKernelINS2_10policy_hubIdjN4cuda3__47maximumIdEEE10Policy1000EPdSB_iS8_ddNS5_3std3__410__identityEEEvT0_T1_T2_T3_T4_T6_E12temp_storage+48];
	setp.lt.f64 	%p193, %fd312, %fd314;
	selp.f64 	%fd316, %fd314, %fd312, %p193;
	selp.f64 	%fd317, %fd316, %fd312, %p192;
	setp.gt.s32 	%p194, %r68, 192;
	ld.shared.f64 	%fd319, [_ZZN3cub18CUB_300001_SM_10006detail6reduce28DeviceReduceSingleTileKernelINS2_10policy_hubIdjN4cuda3__47maximumIdEEE10Policy1000EPdSB_iS8_ddNS5_3std3__410__identityEEEvT0_T1_T2_T3_T4_T6_E12temp_storage+56];
	setp.lt.f64 	%p195, %fd317, %fd319;
	selp.f64 	%fd321, %fd319, %fd317, %p195;
	selp.f64 	%fd322, %fd321, %fd317, %p194;
	setp.gt.s32 	%p196, %r68, 224;
	ld.shared.f64 	%fd324, [_ZZN3cub18CUB_300001_SM_10006detail6reduce28DeviceReduceSingleTileKernelINS2_10policy_hubIdjN4cuda3__47maximumIdEEE10Policy1000EPdSB_iS8_ddNS5_3std3__410__identityEEEvT0_T1_T2_T3_T4_T6_E12temp_storage+64];
	setp.lt.f64 	%p197, %fd322, %fd324;
	selp.f64 	%fd326, %fd324, %fd322, %p197;
	selp.f64 	%fd380, %fd326, %fd322, %p196;
	bra.uni 	$L__BB7_72;
$L__BB7_22:
	mov.u32 	%r13, %tid.x;
	shl.b32 	%r14, %r13, 2;
	mul.wide.u32 	%rd126, %r14, 8;
	add.s64 	%rd116, %rd15, %rd126;
	// begin inline asm
	ld.global.nc.v2.u64 {%rd114, %rd115}, [%rd116];
	// end inline asm
	add.s64 	%rd119, %rd116, 16;
	// begin inline asm
	ld.global.nc.v2.u64 {%rd117, %rd118}, [%rd119];
	// end inline asm
	mov.b64 	%fd206, %rd114;
	mov.b64 	%fd207, %rd115;
	mov.b64 	%fd208, %rd117;
	mov.b64 	%fd209, %rd118;
	add.s64 	%rd122, %rd116, 8192;
	// begin inline asm
	ld.global.nc.v2.u64 {%rd120, %rd121}, [%rd122];
	// end inline asm
	add.s64 	%rd125, %rd116, 8208;
	// begin inline asm
	ld.global.nc.v2.u64 {%rd123, %rd124}, [%rd125];
	// end inline asm
	mov.b64 	%fd210, %rd120;
	mov.b64 	%fd211, %rd121;
	mov.b64 	%fd212, %rd123;
	mov.b64 	%fd213, %rd124;
	setp.lt.f64 	%p111, %fd206, %fd207;
	selp.f64 	%fd214, %fd207, %fd206, %p111;
	setp.lt.f64 	%p112, %fd214, %fd208;
	selp.f64 	%fd215, %fd208, %fd214, %p112;
	setp.lt.f64 	%p113, %fd215, %fd209;
	selp.f64 	%fd216, %fd209, %fd215, %p113;
	setp.lt.f64 	%p114, %fd216, %fd210;
	selp.f64 	%fd217, %fd210, %fd216, %p114;
	setp.lt.f64 	%p115, %fd217, %fd211;
	selp.f64 	%fd218, %fd211, %fd217, %p115;
	setp.lt.f64 	%p116, %fd218, %fd212;
	selp.f64 	%fd219, %fd212, %fd218, %p116;
	setp.lt.f64 	%p117, %fd219, %fd213;
	selp.f64 	%fd366, %fd213, %fd219, %p117;
	setp.lt.u32 	%p118, %r68, 4096;
	mov.b32 	%r452, 2048;
	@%p118 bra 	$L__BB7_26;
	add.s32 	%r15, %r68, -2048;
	mov.b32 	%r452, 2048;
$L__BB7_24:
	add.s32 	%r258, %r452, %r14;
	mul.wide.u32 	%rd139, %r258, 8;
	add.s64 	%rd129, %rd15, %rd139;
	// begin inline asm
	ld.global.nc.v2.u64 {%rd127, %rd128}, [%rd129];
	// end inline asm
	add.s64 	%rd132, %rd129, 16;
	// begin inline asm
	ld.global.nc.v2.u64 {%rd130, %rd131}, [%rd132];
	// end inline asm
	mov.b64 	%fd220, %rd127;
	mov.b64 	%fd221, %rd128;
	mov.b64 	%fd222, %rd130;
	mov.b64 	%fd223, %rd131;
	add.s64 	%rd135, %rd129, 8192;
	// begin inline asm
	ld.global.nc.v2.u64 {%rd133, %rd134}, [%rd135];
	// end inline asm
	add.s64 	%rd138, %rd129, 8208;
	// begin inline asm
	ld.global.nc.v2.u64 {%rd136, %rd137}, [%rd138];
	// end inline asm
	mov.b64 	%fd224, %rd133;
	mov.b64 	%fd225, %rd134;
	mov.b64 	%fd226, %rd136;
	mov.b64 	%fd227, %rd137;
	setp.lt.f64 	%p119, %fd366, %fd220;
	selp.f64 	%fd228, %fd220, %fd366, %p119;
	setp.lt.f64 	%p120, %fd228, %fd221;
	selp.f64 	%fd229, %fd221, %fd228, %p120;
	setp.lt.f64 	%p121, %fd229, %fd222;
	selp.f64 	%fd230, %fd222, %fd229, %p121;
	setp.lt.f64 	%p122, %fd230, %fd223;
	selp.f64 	%fd231, %fd223, %fd230, %p122;
	setp.lt.f64 	%p123, %fd231, %fd224;
	selp.f64 	%fd232, %fd224, %fd231, %p123;
	setp.lt.f64 	%p124, %fd232, %fd225;
	selp.f64 	%fd233, %fd225, %fd232, %p124;
	setp.lt.f64 	%p125, %fd233, %fd226;
	selp.f64 	%fd234, %fd226, %fd233, %p125;
	setp.lt.f64 	%p126, %fd234, %fd227;
	selp.f64 	%fd366, %fd227, %fd234, %p126;
	sub.s32 	%r259, %r68, %r452;
	setp.lt.s32 	%p127, %r259, 2048;
	@%p127 bra 	$L__BB7_34;
	add.s32 	%r452, %r452, 2048;
	setp.le.s32 	%p128, %r452, %r15;
	@%p128 bra 	$L__BB7_24;
$L__BB7_26:
	setp.le.s32 	%p129, %r68, %r452;
	@%p129 bra 	$L__BB7_34;
	sub.s32 	%r19, %r68, %r452;
	setp.ge.s32 	%p130, %r13, %r19;
	@%p130 bra 	$L__BB7_34;
	not.b32 	%r260, %r13;
	add.s32 	%r261, %r68, %r260;
	sub.s32 	%r20, %r261, %r452;
	and.b32  	%r262, %r20, 768;
	setp.eq.s32 	%p131, %r262, 768;
	mov.u32 	%r456, %r13;
	@%p131 bra 	$L__BB7_31;
	add.s32 	%r454, %r13, %r452;
	shr.u32 	%r263, %r20, 8;
	add.s32 	%r264, %r263, 1;
	and.b32  	%r265, %r264, 3;
	neg.s32 	%r453, %r265;
	mov.u32 	%r456, %r13;
$L__BB7_30:
	.pragma "nounroll";
	mul.wide.u32 	%rd142, %r454, 8;
	add.s64 	%rd141, %rd15, %rd142;
	// begin inline asm
	ld.global.nc.u64 %rd140, [%rd141];
	// end inline asm
	mov.b64 	%fd236, %rd140;
	setp.lt.f64 	%p132, %fd366, %fd236;
	selp.f64 	%fd366, %fd236, %fd366, %p132;
	add.s32 	%r456, %r456, 256;
	add.s32 	%r454, %r454, 256;
	add.s32 	%r453, %r453, 1;
	setp.ne.s32 	%p133, %r453, 0;
	@%p133 bra 	$L__BB7_30;
$L__BB7_31:
	setp.lt.u32 	%p134, %r20, 768;
	@%p134 bra 	$L__BB7_34;
	cvt.u64.u32 	%rd143, %r456;
	cvt.u64.u32 	%rd144, %r452;
	add.s64 	%rd145, %rd143, %rd144;
	shl.b64 	%rd146, %rd145, 3;
	add.s64 	%rd147, %rd146, %rd15;
	add.s64 	%rd203, %rd147, 4096;
	add.s32 	%r457, %r456, %r452;
$L__BB7_33:
	mul.wide.u32 	%rd156, %r457, 8;
	add.s64 	%rd149, %rd15, %rd156;
	// begin inline asm
	ld.global.nc.u64 %rd148, [%rd149];
	// end inline asm
	mov.b64 	%fd237, %rd148;
	setp.lt.f64 	%p135, %fd366, %fd237;
	selp.f64 	%fd238, %fd237, %fd366, %p135;
	add.s64 	%rd151, %rd203, -2048;
	// begin inline asm
	ld.global.nc.u64 %rd150, [%rd151];
	// end inline asm
	mov.b64 	%fd239, %rd150;
	setp.lt.f64 	%p136, %fd238, %fd239;
	selp.f64 	%fd240, %fd239, %fd238, %p136;
	// begin inline asm
	ld.global.nc.u64 %rd152, [%rd203];
	// end inline asm
	mov.b64 	%fd241, %rd152;
	setp.lt.f64 	%p137, %fd240, %fd241;
	selp.f64 	%fd242, %fd241, %fd240, %p137;
	add.s64 	%rd155, %rd203, 2048;
	// begin inline asm
	ld.global.nc.u64 %rd154, [%rd155];
	// end inline asm
	mov.b64 	%fd243, %rd154;
	setp.lt.f64 	%p138, %fd242, %fd243;
	selp.f64 	%fd366, %fd243, %fd242, %p138;
	add.s32 	%r456, %r456, 1024;
	add.s64 	%rd203, %rd203, 8192;
	add.s32 	%r457, %r457, 1024;
	setp.lt.s32 	%p139, %r456, %r19;
	@%p139 bra 	$L__BB7_33;
$L__BB7_34:
	// begin inline asm
	mov.u32 %r266, %laneid;
	// end inline asm
	mov.b64 	%rd157, %fd366;
	mov.b64 	{%r268, %r273}, %rd157;
	mov.b32 	%r274, 1;
	mov.b32 	%r315, 31;
	mov.b32 	%r316, -1;
	// begin inline asm
	shfl.sync.down.b32 %r267, %r268, %r274, %r315, %r316;
	// end inline asm
	// begin inline asm
	shfl.sync.down.b32 %r272, %r273, %r274, %r315, %r316;
	// end inline asm
	mov.b64 	%rd158, {%r267, %r272};
	mov.b64 	%fd244, %rd158;
	setp.gt.s32 	%p140, %r266, 30;
	setp.lt.f64 	%p141, %fd366, %fd244;
	selp.f64 	%fd245, %fd244, %fd366, %p141;
	selp.f64 	%fd246, %fd366, %fd245, %p140;
	mov.b64 	%rd159, %fd246;
	mov.b64 	{%r278, %r283}, %rd159;
	mov.b32 	%r284, 2;
	// begin inline asm
	shfl.sync.down.b32 %r277, %r278, %r284, %r315, %r316;
	// end inline asm
	// begin inline asm
	shfl.sync.down.b32 %r282, %r283, %r284, %r315, %r316;
	// end inline asm
	mov.b64 	%rd160, {%r277, %r282};
	mov.b64 	%fd247, %rd160;
	setp.gt.s32 	%p142, %r266, 29;
	setp.lt.f64 	%p143, %fd246, %fd247;
	selp.f64 	%fd248, %fd247, %fd246, %p143;
	selp.f64 	%fd249, %fd246, %fd248, %p142;
	mov.b64 	%rd161, %fd249;
	mov.b64 	{%r288, %r293}, %rd161;
	mov.b32 	%r294, 4;
	// begin inline asm
	shfl.sync.down.b32 %r287, %r288, %r294, %r315, %r316;
	// end inline asm
	// begin inline asm
	shfl.sync.down.b32 %r292, %r293, %r294, %r315, %r316;
	// end inline asm
	mov.b64 	%rd162, {%r287, %r292};
	mov.b64 	%fd250, %rd162;
	setp.gt.s32 	%p144, %r266, 27;
	setp.lt.f64 	%p145, %fd249, %fd250;
	selp.f64 	%fd251, %fd250, %fd249, %p145;
	selp.f64 	%fd252, %fd249, %fd251, %p144;
	mov.b64 	%rd163, %fd252;
	mov.b64 	{%r298, %r303}, %rd163;
	mov.b32 	%r304, 8;
	// begin inline asm
	shfl.sync.down.b32 %r297, %r298, %r304, %r315, %r316;
	// end inline asm
	// begin inline asm
	shfl.sync.down.b32 %r302, %r303, %r304, %r315, %r316;
	// end inline asm
	mov.b64 	%rd164, {%r297, %r302};
	mov.b64 	%fd253, %rd164;
	setp.gt.s32 	%p146, %r266, 23;
	setp.lt.f64 	%p147, %fd252, %fd253;
	selp.f64 	%fd254, %fd253, %fd252, %p147;
	selp.f64 	%fd255, %fd252, %fd254, %p146;
	mov.b64 	%rd165, %fd255;
	mov.b64 	{%r308, %r313}, %rd165;
	mov.b32 	%r314, 16;
	// begin inline asm
	shfl.sync.down.b32 %r307, %r308, %r314, %r315, %r316;
	// end inline asm
	// begin inline asm
	shfl.sync.down.b32 %r312, %r313, %r314, %r315, %r316;
	// end inline asm
	mov.b64 	%rd166, {%r307, %r312};
	mov.b64 	%fd256, %rd166;
	setp.gt.s32 	%p148, %r266, 15;
	setp.lt.f64 	%p149, %fd255, %fd256;
	selp.f64 	%fd26, %fd256, %fd255, %p149;
	selp.f64 	%fd380, %fd255, %fd26, %p148;
	setp.ne.s32 	%p150, %r266, 0;
	@%p150 bra 	$L__BB7_36;
	shr.u32 	%r317, %r13, 2;
	and.b32  	%r318, %r317, 248;
	mov.u32 	%r319, _ZZN3cub18CUB_300001_SM_10006detail6reduce28DeviceReduceSingleTileKernelINS2_10policy_hubIdjN4cuda3__47maximumIdEEE10Policy1000EPdSB_iS8_ddNS5_3std3__410__identityEEEvT0_T1_T2_T3_T4_T6_E12temp_storage;
	add.s32 	%r320, %r319, %r318;
	st.shared.f64 	[%r320+8], %fd26;
$L__BB7_36:
	bar.sync 	0;
	setp.ne.s32 	%p151, %r13, 0;
	@%p151 bra 	$L__BB7_72;
	ld.shared.f64 	%fd257, [_ZZN3cub18CUB_300001_SM_10006detail6reduce28DeviceReduceSingleTileKernelINS2_10policy_hubIdjN4cuda3__47maximumIdEEE10Policy1000EPdSB_iS8_ddNS5_3std3__410__identityEEEvT0_T1_T2_T3_T4_T6_E12temp_storage+16];
	setp.lt.f64 	%p152, %fd380, %fd257;
	selp.f64 	%fd258, %fd257, %fd380, %p152;
	ld.shared.f64 	%fd259, [_ZZN3cub18CUB_300001_SM_10006detail6reduce28DeviceReduceSingleTileKernelINS2_10policy_hubIdjN4cuda3__47maximumIdEEE10Policy1000EPdSB_iS8_ddNS5_3std3__410__identityEEEvT0_T1_T2_T3_T4_T6_E12temp_storage+24];
	setp.lt.f64 	%p153, %fd258, %fd259;
	selp.f64 	%fd260, %fd259, %fd258, %p153;
	ld.shared.f64 	%fd261, [_ZZN3cub18CUB_300001_SM_10006detail6reduce28DeviceReduceSingleTileKernelINS2_10policy_hubIdjN4cuda3__47maximumIdEEE10Policy1000EPdSB_iS8_ddNS5_3std3__410__identityEEEvT0_T1_T2_T3_T4_T6_E12temp_storage+32];
	setp.lt.f64 	%p154, %fd260, %fd261;
	selp.f64 	%fd262, %fd261, %fd260, %p154;
	ld.shared.f64 	%fd263, [_ZZN3cub18CUB_300001_SM_10006detail6reduce28DeviceReduceSingleTileKernelINS2_10policy_hubIdjN4cuda3__47maximumIdEEE10Policy1000EPdSB_iS8_ddNS5_3std3__410__identityEEEvT0_T1_T2_T3_T4_T6_E12temp_storage+40];
	setp.lt.f64 	%p155, %fd262, %fd263;
	selp.f64 	%fd264, %fd263, %fd262, %p155;
	ld.shared.f64 	%fd265, [_ZZN3cub18CUB_300001_SM_10006detail6reduce28DeviceReduceSingleTileKernelINS2_10policy_hubIdjN4cuda3__47maximumIdEEE10Policy1000EPdSB_iS8_ddNS5_3std3__410__identityEEEvT0_T1_T2_T3_T4_T6_E12temp_storage+48];
	setp.lt.f64 	%p156, %fd264, %fd265;
	selp.f64 	%fd266, %fd265, %fd264, %p156;
	ld.shared.f64 	%fd267, [_ZZN3cub18CUB_300001_SM_10006detail6reduce28DeviceReduceSingleTileKernelINS2_10policy_hubIdjN4cuda3__47maximumIdEEE10Policy1000EPdSB_iS8_ddNS5_3std3__410__identityEEEvT0_T1_T2_T3_T4_T6_E12temp_storage+56];
	setp.lt.f64 	%p157, %fd266, %fd267;
	selp.f64 	%fd268, %fd267, %fd266, %p157;
	ld.shared.f64 	%fd269, [_ZZN3cub18CUB_300001_SM_10006detail6reduce28DeviceReduceSingleTileKernelINS2_10policy_hubIdjN4cuda3__47maximumIdEEE10Policy1000EPdSB_iS8_ddNS5_3std3__410__identityEEEvT0_T1_T2_T3_T4_T6_E12temp_storage+64];
	setp.lt.f64 	%p158, %fd268, %fd269;
	selp.f64 	%fd380, %fd269, %fd268, %p158;
	bra.uni 	$L__BB7_72;
$L__BB7_38:
	setp.gt.s32 	%p3, %r68, 2047;
	@%p3 bra 	$L__BB7_56;
	mov.u32 	%r35, %tid.x;
	setp.ge.s32 	%p52, %r35, %r68;
	mov.f64 	%fd372, 0d0000000000000000;
	mov.u32 	%r462, %r35;
	@%p52 bra 	$L__BB7_41;
	mul.wide.u32 	%rd81, %r35, 8;
	add.s64 	%rd80, %rd15, %rd81;
	// begin inline asm
	ld.global.nc.u64 %rd79, [%rd80];
	// end inline asm
	mov.b64 	%fd372, %rd79;
	add.s32 	%r462, %r35, 256;
$L__BB7_41:
	setp.ge.s32 	%p53, %r462, %r68;
	@%p53 bra 	$L__BB7_47;
	not.b32 	%r133, %r462;
	add.s32 	%r38, %r68, %r133;
	and.b32  	%r134, %r38, 768;
	setp.eq.s32 	%p54, %r134, 768;
	@%p54 bra 	$L__BB7_45;
	mul.wide.u32 	%rd82, %r462, 8;
	add.s64 	%rd204, %rd15, %rd82;
	shr.u32 	%r135, %r38, 8;
	add.s32 	%r136, %r135, 1;
	and.b32  	%r137, %r136, 3;
	neg.s32 	%r460, %r137;
$L__BB7_44:
	.pragma "nounroll";
	// begin inline asm
	ld.global.nc.u64 %rd83, [%rd204];
	// end inline asm
	mov.b64 	%fd125, %rd83;
	setp.lt.f64 	%p55, %fd372, %fd125;
	selp.f64 	%fd372, %fd125, %fd372, %p55;
	add.s32 	%r462, %r462, 256;
	add.s64 	%rd204, %rd204, 2048;
	add.s32 	%r460, %r460, 1;
	setp.ne.s32 	%p56, %r460, 0;
	@%p56 bra 	$L__BB7_44;
$L__BB7_45:
	setp.lt.u32 	%p57, %r38, 768;
	@%p57 bra 	$L__BB7_47;
$L__BB7_46:
	mul.wide.s32 	%rd93, %r462, 8;
	add.s64 	%rd86, %rd15, %rd93;
	// begin inline asm
	ld.global.nc.u64 %rd85, [%rd86];
	// end inline asm
	mov.b64 	%fd126, %rd85;
	setp.lt.f64 	%p58, %fd372, %fd126;
	selp.f64 	%fd127, %fd126, %fd372, %p58;
	add.s64 	%rd88, %rd86, 2048;
	// begin inline asm
	ld.global.nc.u64 %rd87, [%rd88];
	// end inline asm
	mov.b64 	%fd128, %rd87;
	setp.lt.f64 	%p59, %fd127, %fd128;
	selp.f64 	%fd129, %fd128, %fd127, %p59;
	add.s64 	%rd90, %rd86, 4096;
	// begin inline asm
	ld.global.nc.u64 %rd89, [%rd90];
	// end inline asm
	mov.b64 	%fd130, %rd89;
	setp.lt.f64 	%p60, %fd129, %fd130;
	selp.f64 	%fd131, %fd130, %fd129, %p60;
	add.s64 	%rd92, %rd86, 6144;
	// begin inline asm
	ld.global.nc.u64 %rd91, [%rd92];
	// end inline asm
	mov.b64 	%fd132, %rd91;
	setp.lt.f64 	%p61, %fd131, %fd132;
	selp.f64 	%fd372, %fd132, %fd131, %p61;
	add.s32 	%r462, %r462, 1024;
	setp.lt.s32 	%p62, %r462, %r68;
	@%p62 bra 	$L__BB7_46;
$L__BB7_47:
	setp.lt.s32 	%p63, %r68, 256;
	@%p63 bra 	$L__BB7_52;
	// begin inline asm
	mov.u32 %r201, %laneid;
	// end inline asm
	mov.b64 	%rd104, %fd372;
	mov.b64 	{%r203, %r208}, %rd104;
	mov.b32 	%r209, 1;
	mov.b32 	%r250, 31;
	mov.b32 	%r251, -1;
	// begin inline asm
	shfl.sync.down.b32 %r202, %r203, %r209, %r250, %r251;
	// end inline asm
	// begin inline asm
	shfl.sync.down.b32 %r207, %r208, %r209, %r250, %r251;
	// end inline asm
	mov.b64 	%rd105, {%r202, %r207};
	mov.b64 	%fd180, %rd105;
	setp.gt.s32 	%p91, %r201, 30;
	setp.lt.f64 	%p92, %fd372, %fd180;
	selp.f64 	%fd181, %fd180, %fd372, %p92;
	selp.f64 	%fd182, %fd372, %fd181, %p91;
	mov.b64 	%rd106, %fd182;
	mov.b64 	{%r213, %r218}, %rd106;
	mov.b32 	%r219, 2;
	// begin inline asm
	shfl.sync.down.b32 %r212, %r213, %r219, %r250, %r251;
	// end inline asm
	// begin inline asm
	shfl.sync.down.b32 %r217, %r218, %r219, %r250, %r251;
	// end inline asm
	mov.b64 	%rd107, {%r212, %r217};
	mov.b64 	%fd183, %rd107;
	setp.gt.s32 	%p93, %r201, 29;
	setp.lt.f64 	%p94, %fd182, %fd183;
	selp.f64 	%fd184, %fd183, %fd182, %p94;
	selp.f64 	%fd185, %fd182, %fd184, %p93;
	mov.b64 	%rd108, %fd185;
	mov.b64 	{%r223, %r228}, %rd108;
	mov.b32 	%r229, 4;
	// begin inline asm
	shfl.sync.down.b32 %r222, %r223, %r229, %r250, %r251;
	// end inline asm
	// begin inline asm
	shfl.sync.down.b32 %r227, %r228, %r229, %r250, %r251;
	// end inline asm
	mov.b64 	%rd109, {%r222, %r227};
	mov.b64 	%fd186, %rd109;
	setp.gt.s32 	%p95, %r201, 27;
	setp.lt.f64 	%p96, %fd185, %fd186;
	selp.f64 	%fd187, %fd186, %fd185, %p96;
	selp.f64 	%fd188, %fd185, %fd187, %p95;
	mov.b64 	%rd110, %fd188;
	mov.b64 	{%r233, %r238}, %rd110;
	mov.b32 	%r239, 8;
	// begin inline asm
	shfl.sync.down.b32 %r232, %r233, %r239, %r250, %r251;
	// end inline asm
	// begin inline asm
	shfl.sync.down.b32 %r237, %r238, %r239, %r250, %r251;
	// end inline asm
	mov.b64 	%rd111, {%r232, %r237};
	mov.b64 	%fd189, %rd111;
	setp.gt.s32 	%p97, %r201, 23;
	setp.lt.f64 	%p98, %fd188, %fd189;
	selp.f64 	%fd190, %fd189, %fd188, %p98;
	selp.f64 	%fd191, %fd188, %fd190, %p97;
	mov.b64 	%rd112, %fd191;
	mov.b64 	{%r243, %r248}, %rd112;
	mov.b32 	%r249, 16;
	// begin inline asm
	shfl.sync.down.b32 %r242, %r243, %r249, %r250, %r251;
	// end inline asm
	// begin inline asm
	shfl.sync.down.b32 %r247, %r248, %r249, %r250, %r251;
	// end inline asm
	mov.b64 	%rd113, {%r242, %r247};
	mov.b64 	%fd192, %rd113;
	setp.gt.s32 	%p99, %r201, 15;
	setp.lt.f64 	%p100, %fd191, %fd192;
	selp.f64 	%fd38, %fd192, %fd191, %p100;
	selp.f64 	%fd380, %fd191, %fd38, %p99;
	setp.ne.s32 	%p101, %r201, 0;
	@%p101 bra 	$L__BB7_50;
	shr.u32 	%r252, %r35, 2;
	and.b32  	%r253, %r252, 248;
	mov.u32 	%r254, _ZZN3cub18CUB_300001_SM_10006detail6reduce28DeviceReduceSingleTileKernelINS2_10policy_hubIdjN4cuda3__47maximumIdEEE10Policy1000EPdSB_iS8_ddNS5_3std3__410__identityEEEvT0_T1_T2_T3_T4_T6_E12temp_storage;
	add.s32 	%r255, %r254, %r253;
	st.shared.f64 	[%r255+8], %fd38;
$L__BB7_50:
	bar.sync 	0;
	setp.ne.s32 	%p102, %r35, 0;
	@%p102 bra 	$L__BB7_72;
	ld.shared.f64 	%fd193, [_ZZN3cub18CUB_300001_SM_10006detail6reduce28DeviceReduceSingleTileKernelINS2_10policy_hubIdjN4cuda3__47maximumIdEEE10Policy1000EPdSB_iS8_ddNS5_3std3__410__identityEEEvT0_T1_T2_T3_T4_T6_E12temp_storage+16];
	setp.lt.f64 	%p103, %fd380, %fd193;
	selp.f64 	%fd194, %fd193, %fd380, %p103;
	ld.shared.f64 	%fd195, [_ZZN3cub18CUB_300001_SM_10006detail6reduce28DeviceReduceSingleTileKernelINS2_10policy_hubIdjN4cuda3__47maximumIdEEE10Policy1000EPdSB_iS8_ddNS5_3std3__410__identityEEEvT0_T1_T2_T3_T4_T6_E12temp_storage+24];
	setp.lt.f64 	%p104, %fd194, %fd195;
	selp.f64 	%fd196, %fd195, %fd194, %p104;
	ld.shared.f64 	%fd197, [_ZZN3cub18CUB_300001_SM_10006detail6reduce28DeviceReduceSingleTileKernelINS2_10policy_hubIdjN4cuda3__47maximumIdEEE10Policy1000EPdSB_iS8_ddNS5_3std3__410__identityEEEvT0_T1_T2_T3_T4_T6_E12temp_storage+32];
	setp.lt.f64 	%p105, %fd196, %fd197;
	selp.f64 	%fd198, %fd197, %fd196, %p105;
	ld.shared.f64 	%fd199, [_ZZN3cub18CUB_300001_SM_10006detail6reduce28DeviceReduceSingleTileKernelINS2_10policy_hubIdjN4cuda3__47maximumIdEEE10Policy1000EPdSB_iS8_ddNS5_3std3__410__identityEEEvT0_T1_T2_T3_T4_T6_E12temp_storage+40];
	setp.lt.f64 	%p106, %fd198, %fd199;
	selp.f64 	%fd200, %fd199, %fd198, %p106;
	ld.shared.f64 	%fd201, [_ZZN3cub18CUB_300001_SM_10006detail6reduce28DeviceReduceSingleTileKernelINS2_10policy_hubIdjN4cuda3__47maximumIdEEE10Policy1000EPdSB_iS8_ddNS5_3std3__410__identityEEEvT0_T1_T2_T3_T4_T6_E12temp_storage+48];
	setp.lt.f64 	%p107, %fd200, %fd201;
	selp.f64 	%fd202, %fd201, %fd200, %p107;
	ld.shared.f64 	%fd203, [_ZZN3cub18CUB_300001_SM_10006detail6reduce28DeviceReduceSingleTileKernelINS2_10policy_hubIdjN4cuda3__47maximumIdEEE10Policy1000EPdSB_iS8_ddNS5_3std3__410__identityEEEvT0_T1_T2_T3_T4_T6_E12temp_storage+56];
	setp.lt.f64 	%p108, %fd202, %fd203;
	selp.f64 	%fd204, %fd203, %fd202, %p108;
	ld.shared.f64 	%fd205, [_ZZN3cub18CUB_300001_SM_10006detail6reduce28DeviceReduceSingleTileKernelINS2_10policy_hubIdjN4cuda3__47maximumIdEEE10Policy1000EPdSB_iS8_ddNS5_3std3__410__identityEEEvT0_T1_T2_T3_T4_T6_E12temp_storage+64];
	setp.lt.f64 	%p109, %fd204, %fd205;
	selp.f64 	%fd380, %fd205, %fd204, %p109;
	bra.uni 	$L__BB7_72;
$L__BB7_52:
	// begin inline asm
	mov.u32 %r138, %laneid;
	// end inline asm
	and.b32  	%r189, %r35, 992;
	add.s32 	%r190, %r189, 32;
	setp.gt.s32 	%p64, %r190, %r68;
	not.b32 	%r191, %r189;
	add.s32 	%r192, %r68, %r191;
	selp.b32 	%r187, %r192, 31, %p64;
	mov.b64 	%rd94, %fd372;
	mov.b64 	{%r140, %r145}, %rd94;
	mov.b32 	%r146, 1;
	mov.b32 	%r188, -1;
	// begin inline asm
	shfl.sync.down.b32 %r139, %r140, %r146, %r187, %r188;
	// end inline asm
	// begin inline asm
	shfl.sync.down.b32 %r144, %r145, %r146, %r187, %r188;
	// end inline asm
	mov.b64 	%rd95, {%r139, %r144};
	mov.b64 	%fd133, %rd95;
	setp.lt.s32 	%p65, %r138, %r187;
	setp.lt.f64 	%p66, %fd372, %fd133;
	selp.f64 	%fd134, %fd133, %fd372, %p66;
	selp.f64 	%fd135, %fd134, %fd372, %p65;
	mov.b64 	%rd96, %fd135;
	mov.b64 	{%r150, %r155}, %rd96;
	mov.b32 	%r156, 2;
	// begin inline asm
	shfl.sync.down.b32 %r149, %r150, %r156, %r187, %r188;
	// end inline asm
	// begin inline asm
	shfl.sync.down.b32 %r154, %r155, %r156, %r187, %r188;
	// end inline asm
	mov.b64 	%rd97, {%r149, %r154};
	mov.b64 	%fd136, %rd97;
	add.s32 	%r193, %r138, 2;
	setp.gt.s32 	%p67, %r193, %r187;
	setp.lt.f64 	%p68, %fd135, %fd136;
	selp.f64 	%fd137, %fd136, %fd135, %p68;
	selp.f64 	%fd138, %fd135, %fd137, %p67;
	mov.b64 	%rd98, %fd138;
	mov.b64 	{%r160, %r165}, %rd98;
	mov.b32 	%r166, 4;
	// begin inline asm
	shfl.sync.down.b32 %r159, %r160, %r166, %r187, %r188;
	// end inline asm
	// begin inline asm
	shfl.sync.down.b32 %r164, %r165, %r166, %r187, %r188;
	// end inline asm
	mov.b64 	%rd99, {%r159, %r164};
	mov.b64 	%fd139, %rd99;
	add.s32 	%r194, %r138, 4;
	setp.gt.s32 	%p69, %r194, %r187;
	setp.lt.f64 	%p70, %fd138, %fd139;
	selp.f64 	%fd140, %fd139, %fd138, %p70;
	selp.f64 	%fd141, %fd138, %fd140, %p69;
	mov.b64 	%rd100, %fd141;
	mov.b64 	{%r170, %r175}, %rd100;
	mov.b32 	%r176, 8;
	// begin inline asm
	shfl.sync.down.b32 %r169, %r170, %r176, %r187, %r188;
	// end inline asm
	// begin inline asm
	shfl.sync.down.b32 %r174, %r175, %r176, %r187, %r188;
	// end inline asm
	mov.b64 	%rd101, {%r169, %r174};
	mov.b64 	%fd142, %rd101;
	add.s32 	%r195, %r138, 8;
	setp.gt.s32 	%p71, %r195, %r187;
	setp.lt.f64 	%p72, %fd141, %fd142;
	selp.f64 	%fd143, %fd142, %fd141, %p72;
	selp.f64 	%fd144, %fd141, %fd143, %p71;
	mov.b64 	%rd102, %fd144;
	mov.b64 	{%r180, %r185}, %rd102;
	mov.b32 	%r186, 16;
	// begin inline asm
	shfl.sync.down.b32 %r179, %r180, %r186, %r187, %r188;
	// end inline asm
	// begin inline asm
	shfl.sync.down.b32 %r184, %r185, %r186, %r187, %r188;
	// end inline asm
	mov.b64 	%rd103, {%r179, %r184};
	mov.b64 	%fd145, %rd103;
	add.s32 	%r196, %r138, 16;
	setp.gt.s32 	%p73, %r196, %r187;
	setp.lt.f64 	%p74, %fd144, %fd145;
	selp.f64 	%fd146, %fd145, %fd144, %p74;
	selp.f64 	%fd380, %fd144, %fd146, %p73;
	setp.ne.s32 	%p75, %r138, 0;
	@%p75 bra 	$L__BB7_54;
	shr.u32 	%r197, %r35, 2;
	and.b32  	%r198, %r197, 248;
	mov.u32 	%r199, _ZZN3cub18CUB_300001_SM_10006detail6reduce28DeviceReduceSingleTileKernelINS2_10policy_hubIdjN4cuda3__47maximumIdEEE10Policy1000EPdSB_iS8_ddNS5_3std3__410__identityEEEvT0_T1_T2_T3_T4_T6_E12temp_storage;
	add.s32 	%r200, %r199, %r198;
	st.shared.f64 	[%r200+8], %fd380;
$L__BB7_54:
	bar.sync 	0;
	setp.ne.s32 	%p76, %r35, 0;
	@%p76 bra 	$L__BB7_72;
	setp.gt.s32 	%p77, %r68, 32;
	ld.shared.f64 	%fd147, [_ZZN3cub18CUB_300001_SM_10006detail6reduce28DeviceReduceSingleTileKernelINS2_10policy_hubIdjN4cuda3__47maximumIdEEE10Policy1000EPdSB_iS8_ddNS5_3std3__410__identityEEEvT0_T1_T2_T3_T4_T6_E12temp_storage+16];
	setp.lt.f64 	%p78, %fd380, %fd147;
	selp.f64 	%fd149, %fd147, %fd380, %p78;
	selp.f64 	%fd150, %fd149, %fd380, %p77;
	setp.gt.s32 	%p79, %r68, 64;
	ld.shared.f64 	%fd152, [_ZZN3cub18CUB_300001_SM_10006detail6reduce28DeviceReduceSingleTileKernelINS2_10policy_hubIdjN4cuda3__47maximumIdEEE10Policy1000EPdSB_iS8_ddNS5_3std3__410__identityEEEvT0_T1_T2_T3_T4_T6_E12temp_storage+24];
	setp.lt.f64 	%p80, %fd150, %fd152;
	selp.f64 	%fd154, %fd152, %fd150, %p80;
	selp.f64 	%fd155, %fd154, %fd150, %p79;
	setp.gt.s32 	%p81, %r68, 96;
	ld.shared.f64 	%fd157, [_ZZN3cub18CUB_300001_SM_10006detail6reduce28DeviceReduceSingleTileKernelINS2_10policy_hubIdjN4cuda3__47maximumIdEEE10Policy1000EPdSB_iS8_ddNS5_3std3__410__identityEEEvT0_T1_T2_T3_T4_T6_E12temp_storage+32];
	setp.lt.f64 	%p82, %fd155, %fd157;
	selp.f64 	%fd159, %fd157, %fd155, %p82;
	selp.f64 	%fd160, %fd159, %fd155, %p81;
	setp.gt.s32 	%p83, %r68, 128;
	ld.shared.f64 	%fd162, [_ZZN3cub18CUB_300001_SM_10006detail6reduce28DeviceReduceSingleTileKernelINS2_10policy_hubIdjN4cuda3__47maximumIdEEE10Policy1000EPdSB_iS8_ddNS5_3std3__410__identityEEEvT0_T1_T2_T3_T4_T6_E12temp_storage+40];
	setp.lt.f64 	%p84, %fd160, %fd162;
	selp.f64 	%fd164, %fd162, %fd160, %p84;
	selp.f64 	%fd165, %fd164, %fd160, %p83;
	setp.gt.s32 	%p85, %r68, 160;
	ld.shared.f64 	%fd167, [_ZZN3cub18CUB_300001_SM_10006detail6reduce28DeviceReduceSingleTileKernelINS2_10policy_hubIdjN4cuda3__47maximumIdEEE10Policy1000EPdSB_iS8_ddNS5_3std3__410__identityEEEvT0_T1_T2_T3_T4_T6_E12temp_storage+48];
	setp.lt.f64 	%p86, %fd165, %fd167;
	selp.f64 	%fd169, %fd167, %fd165, %p86;
	selp.f64 	%fd170, %fd169, %fd165, %p85;
	setp.gt.s32 	%p87, %r68, 192;
	ld.shared.f64 	%fd172, [_ZZN3cub18CUB_300001_SM_10006detail6reduce28DeviceReduceSingleTileKernelINS2_10policy_hubIdjN4cuda3__47maximumIdEEE10Policy1000EPdSB_iS8_ddNS5_3std3__410__identityEEEvT0_T1_T2_T3_T4_T6_E12temp_storage+56];
	setp.lt.f64 	%p88, %fd170, %fd172;
	selp.f64 	%fd174, %fd172, %fd170, %p88;
	selp.f64 	%fd175, %fd174, %fd170, %p87;
	setp.gt.s32 	%p89, %r68, 224;
	ld.shared.f64 	%fd177, [_ZZN3cub18CUB_300001_SM_10006detail6reduce28DeviceReduceSingleTileKernelINS2_10policy_hubIdjN4cuda3__47maximumIdEEE10Policy1000EPdSB_iS8_ddNS5_3std3__410__identityEEEvT0_T1_T2_T3_T4_T6_E12temp_storage+64];
	setp.lt.f64 	%p90, %fd175, %fd177;
	selp.f64 	%fd179, %fd177, %fd175, %p90;
	selp.f64 	%fd380, %fd179, %fd175, %p89;
	bra.uni 	$L__BB7_72;
$L__BB7_56:
	mov.u32 	%r47, %tid.x;
	mul.wide.u32 	%rd34, %r47, 8;
	add.s64 	%rd19, %rd15, %rd34;
	// begin inline asm
	ld.global.nc.u64 %rd18, [%rd19];
	// end inline asm
	mov.b64 	%fd59, %rd18;
	add.s64 	%rd21, %rd19, 2048;
	// begin inline asm
	ld.global.nc.u64 %rd20, [%rd21];
	// end inline asm
	mov.b64 	%fd60, %rd20;
	add.s64 	%rd23, %rd19, 4096;
	// begin inline asm
	ld.global.nc.u64 %rd22, [%rd23];
	// end inline asm
	mov.b64 	%fd61, %rd22;
	add.s64 	%rd25, %rd19, 6144;
	// begin inline asm
	ld.global.nc.u64 %rd24, [%rd25];
	// end inline asm
	mov.b64 	%fd62, %rd24;
	add.s64 	%rd27, %rd19, 8192;
	// begin inline asm
	ld.global.nc.u64 %rd26, [%rd27];
	// end inline asm
	mov.b64 	%fd63, %rd26;
	add.s64 	%rd29, %rd19, 10240;
	// begin inline asm
	ld.global.nc.u64 %rd28, [%rd29];
	// end inline asm
	mov.b64 	%fd64, %rd28;
	add.s64 	%rd31, %rd19, 12288;
	// begin inline asm
	ld.global.nc.u64 %rd30, [%rd31];
	// end inline asm
	mov.b64 	%fd65, %rd30;
	add.s64 	%rd33, %rd19, 14336;
	// begin inline asm
	ld.global.nc.u64 %rd32, [%rd33];
	// end inline asm
	mov.b64 	%fd66, %rd32;
	setp.lt.f64 	%p4, %fd59, %fd60;
	selp.f64 	%fd67, %fd60, %fd59, %p4;
	setp.lt.f64 	%p5, %fd67, %fd61;
	selp.f64 	%fd68, %fd61, %fd67, %p5;
	setp.lt.f64 	%p6, %fd68, %fd62;
	selp.f64 	%fd69, %fd62, %fd68, %p6;
	setp.lt.f64 	%p7, %fd69, %fd63;
	selp.f64 	%fd70, %fd63, %fd69, %p7;
	setp.lt.f64 	%p8, %fd70, %fd64;
	selp.f64 	%fd71, %fd64, %fd70, %p8;
	setp.lt.f64 	%p9, %fd71, %fd65;
	selp.f64 	%fd72, %fd65, %fd71, %p9;
	setp.lt.f64 	%p10, %fd72, %fd66;
	selp.f64 	%fd379, %fd66, %fd72, %p10;
	setp.lt.u32 	%p11, %r68, 4096;
	mov.b32 	%r465, 2048;
	@%p11 bra 	$L__BB7_60;
	add.s32 	%r48, %r68, -2048;
	mov.b32 	%r465, 2048;
$L__BB7_58:
	mul.wide.s32 	%rd51, %r465, 8;
	add.s64 	%rd36, %rd19, %rd51;
	// begin inline asm
	ld.global.nc.u64 %rd35, [%rd36];
	// end inline asm
	mov.b64 	%fd73, %rd35;
	add.s64 	%rd38, %rd36, 2048;
	// begin inline asm
	ld.global.nc.u64 %rd37, [%rd38];
	// end inline asm
	mov.b64 	%fd74, %rd37;
	add.s64 	%rd40, %rd36, 4096;
	// begin inline asm
	ld.global.nc.u64 %rd39, [%rd40];
	// end inline asm
	mov.b64 	%fd75, %rd39;
	add.s64 	%rd42, %rd36, 6144;
	// begin inline asm
	ld.global.nc.u64 %rd41, [%rd42];
	// end inline asm
	mov.b64 	%fd76, %rd41;
	add.s64 	%rd44, %rd36, 8192;
	// begin inline asm
	ld.global.nc.u64 %rd43, [%rd44];
	// end inline asm
	mov.b64 	%fd77, %rd43;
	add.s64 	%rd46, %rd36, 10240;
	// begin inline asm
	ld.global.nc.u64 %rd45, [%rd46];
	// end inline asm
	mov.b64 	%fd78, %rd45;
	add.s64 	%rd48, %rd36, 12288;
	// begin inline asm
	ld.global.nc.u64 %rd47, [%rd48];
	// end inline asm
	mov.b64 	%fd79, %rd47;
	add.s64 	%rd50, %rd36, 14336;
	// begin inline asm
	ld.global.nc.u64 %rd49, [%rd50];
	// end inline asm
	mov.b64 	%fd80, %rd49;
	setp.lt.f64 	%p12, %fd379, %fd73;
	selp.f64 	%fd81, %fd73, %fd379, %p12;
	setp.lt.f64 	%p13, %fd81, %fd74;
	selp.f64 	%fd82, %fd74, %fd81, %p13;
	setp.lt.f64 	%p14, %fd82, %fd75;
	selp.f64 	%fd83, %fd75, %fd82, %p14;
	setp.lt.f64 	%p15, %fd83, %fd76;
	selp.f64 	%fd84, %fd76, %fd83, %p15;
	setp.lt.f64 	%p16, %fd84, %fd77;
	selp.f64 	%fd85, %fd77, %fd84, %p16;
	setp.lt.f64 	%p17, %fd85, %fd78;
	selp.f64 	%fd86, %fd78, %fd85, %p17;
	setp.lt.f64 	%p18, %fd86, %fd79;
	selp.f64 	%fd87, %fd79, %fd86, %p18;
	setp.lt.f64 	%p19, %fd87, %fd80;
	selp.f64 	%fd379, %fd80, %fd87, %p19;
	sub.s32 	%r71, %r68, %r465;
	setp.lt.s32 	%p20, %r71, 2048;
	@%p20 bra 	$L__BB7_68;
	add.s32 	%r465, %r465, 2048;
	setp.le.s32 	%p21, %r465, %r48;
	@%p21 bra 	$L__BB7_58;
$L__BB7_60:
	setp.le.s32 	%p22, %r68, %r465;
	@%p22 bra 	$L__BB7_68;
	sub.s32 	%r52, %r68, %r465;
	setp.ge.s32 	%p23, %r47, %r52;
	@%p23 bra 	$L__BB7_68;
	not.b32 	%r72, %r47;
	add.s32 	%r73, %r68, %r72;
	sub.s32 	%r53, %r73, %r465;
	and.b32  	%r74, %r53, 768;
	setp.eq.s32 	%p24, %r74, 768;
	mov.u32 	%r469, %r47;
	@%p24 bra 	$L__BB7_65;
	add.s32 	%r467, %r47, %r465;
	shr.u32 	%r75, %r53, 8;
	add.s32 	%r76, %r75, 1;
	and.b32  	%r77, %r76, 3;
	neg.s32 	%r466, %r77;
	mov.u32 	%r469, %r47;
$L__BB7_64:
	.pragma "nounroll";
	mul.wide.u32 	%rd54, %r467, 8;
	add.s64 	%rd53, %rd15, %rd54;
	// begin inline asm
	ld.global.nc.u64 %rd52, [%rd53];
	// end inline asm
	mov.b64 	%fd89, %rd52;
	setp.lt.f64 	%p25, %fd379, %fd89;
	selp.f64 	%fd379, %fd89, %fd379, %p25;
	add.s32 	%r469, %r469, 256;
	add.s32 	%r467, %r467, 256;
	add.s32 	%r466, %r466, 1;
	setp.ne.s32 	%p26, %r466, 0;
	@%p26 bra 	$L__BB7_64;
$L__BB7_65:
	setp.lt.u32 	%p27, %r53, 768;
	@%p27 bra 	$L__BB7_68;
	cvt.u64.u32 	%rd55, %r469;
	cvt.u64.u32 	%rd56, %r465;
	add.s64 	%rd57, %rd55, %rd56;
	shl.b64 	%rd58, %rd57, 3;
	add.s64 	%rd59, %rd58, %rd15;
	add.s64 	%rd205, %rd59, 4096;
	add.s32 	%r470, %r469, %r465;
$L__BB7_67:
	mul.wide.u32 	%rd68, %r470, 8;
	add.s64 	%rd61, %rd15, %rd68;
	// begin inline asm
	ld.global.nc.u64 %rd60, [%rd61];
	// end inline asm
	mov.b64 	%fd90, %rd60;
	setp.lt.f64 	%p28, %fd379, %fd90;
	selp.f64 	%fd91, %fd90, %fd379, %p28;
	add.s64 	%rd63, %rd205, -2048;
	// begin inline asm
	ld.global.nc.u64 %rd62, [%rd63];
	// end inline asm
	mov.b64 	%fd92, %rd62;
	setp.lt.f64 	%p29, %fd91, %fd92;
	selp.f64 	%fd93, %fd92, %fd91, %p29;
	// begin inline asm
	ld.global.nc.u64 %rd64, [%rd205];
	// end inline asm
	mov.b64 	%fd94, %rd64;
	setp.lt.f64 	%p30, %fd93, %fd94;
	selp.f64 	%fd95, %fd94, %fd93, %p30;
	add.s64 	%rd67, %rd205, 2048;
	// begin inline asm
	ld.global.nc.u64 %rd66, [%rd67];
	// end inline asm
	mov.b64 	%fd96, %rd66;
	setp.lt.f64 	%p31, %fd95, %fd96;
	selp.f64 	%fd379, %fd96, %fd95, %p31;
	add.s32 	%r469, %r469, 1024;
	add.s64 	%rd205, %rd205, 8192;
	add.s32 	%r470, %r470, 1024;
	setp.lt.s32 	%p32, %r469, %r52;
	@%p32 bra 	$L__BB7_67;
$L__BB7_68:
	// begin inline asm
	mov.u32 %r78, %laneid;
	// end inline asm
	mov.b64 	%rd69, %fd379;
	mov.b64 	{%r80, %r85}, %rd69;
	mov.b32 	%r86, 1;
	mov.b32 	%r127, 31;
	mov.b32 	%r128, -1;
	// begin inline asm
	shfl.sync.down.b32 %r79, %r80, %r86, %r127, %r128;
	// end inline asm
	// begin inline asm
	shfl.sync.down.b32 %r84, %r85, %r86, %r127, %r128;
	// end inline asm
	mov.b64 	%rd70, {%r79, %r84};
	mov.b64 	%fd97, %rd70;
	setp.gt.s32 	%p33, %r78, 30;
	setp.lt.f64 	%p34, %fd379, %fd97;
	selp.f64 	%fd98, %fd97, %fd379, %p34;
	selp.f64 	%fd99, %fd379, %fd98, %p33;
	mov.b64 	%rd71, %fd99;
	mov.b64 	{%r90, %r95}, %rd71;
	mov.b32 	%r96, 2;
	// begin inline asm
	shfl.sync.down.b32 %r89, %r90, %r96, %r127, %r128;
	// end inline asm
	// begin inline asm
	shfl.sync.down.b32 %r94, %r95, %r96, %r127, %r128;
	// end inline asm
	mov.b64 	%rd72, {%r89, %r94};
	mov.b64 	%fd100, %rd72;
	setp.gt.s32 	%p35, %r78, 29;
	setp.lt.f64 	%p36, %fd99, %fd100;
	selp.f64 	%fd101, %fd100, %fd99, %p36;
	selp.f64 	%fd102, %fd99, %fd101, %p35;
	mov.b64 	%rd73, %fd102;
	mov.b64 	{%r100, %r105}, %rd73;
	mov.b32 	%r106, 4;
	// begin inline asm
	shfl.sync.down.b32 %r99, %r100, %r106, %r127, %r128;
	// end inline asm
	// begin inline asm
	shfl.sync.down.b32 %r104, %r105, %r106, %r127, %r128;
	// end inline asm
	mov.b64 	%rd74, {%r99, %r104};
	mov.b64 	%fd103, %rd74;
	setp.gt.s32 	%p37, %r78, 27;
	setp.lt.f64 	%p38, %fd102, %fd103;
	selp.f64 	%fd104, %fd103, %fd102, %p38;
	selp.f64 	%fd105, %fd102, %fd104, %p37;
	mov.b64 	%rd75, %fd105;
	mov.b64 	{%r110, %r115}, %rd75;
	mov.b32 	%r116, 8;
	// begin inline asm
	shfl.sync.down.b32 %r109, %r110, %r116, %r127, %r128;
	// end inline asm
	// begin inline asm
	shfl.sync.down.b32 %r114, %r115, %r116, %r127, %r128;
	// end inline asm
	mov.b64 	%rd76, {%r109, %r114};
	mov.b64 	%fd106, %rd76;
	setp.gt.s32 	%p39, %r78, 23;
	setp.lt.f64 	%p40, %fd105, %fd106;
	selp.f64 	%fd107, %fd106, %fd105, %p40;
	selp.f64 	%fd108, %fd105, %fd107, %p39;
	mov.b64 	%rd77, %fd108;
	mov.b64 	{%r120, %r125}, %rd77;
	mov.b32 	%r126, 16;
	// begin inline asm
	shfl.sync.down.b32 %r119, %r120, %r126, %r127, %r128;
	// end inline asm
	// begin inline asm
	shfl.sync.down.b32 %r124, %r125, %r126, %r127, %r128;
	// end inline asm
	mov.b64 	%rd78, {%r119, %r124};
	mov.b64 	%fd109, %rd78;
	setp.gt.s32 	%p41, %r78, 15;
	setp.lt.f64 	%p42, %fd108, %fd109;
	selp.f64 	%fd54, %fd109, %fd108, %p42;
	selp.f64 	%fd380, %fd108, %fd54, %p41;
	setp.ne.s32 	%p43, %r78, 0;
	@%p43 bra 	$L__BB7_70;
	shr.u32 	%r129, %r47, 2;
	and.b32  	%r130, %r129, 248;
	mov.u32 	%r131, _ZZN3cub18CUB_300001_SM_10006detail6reduce28DeviceReduceSingleTileKernelINS2_10policy_hubIdjN4cuda3__47maximumIdEEE10Policy1000EPdSB_iS8_ddNS5_3std3__410__identityEEEvT0_T1_T2_T3_T4_T6_E12temp_storage;
	add.s32 	%r132, %r131, %r130;
	st.shared.f64 	[%r132+8], %fd54;
$L__BB7_70:
	bar.sync 	0;
	setp.ne.s32 	%p44, %r47, 0;
	@%p44 bra 	$L__BB7_72;
	ld.shared.f64 	%fd110, [_ZZN3cub18CUB_300001_SM_10006detail6reduce28DeviceReduceSingleTileKernelINS2_10policy_hubIdjN4cuda3__47maximumIdEEE10Policy1000EPdSB_iS8_ddNS5_3std3__410__identityEEEvT0_T1_T2_T3_T4_T6_E12temp_storage+16];
	setp.lt.f64 	%p45, %fd380, %fd110;
	selp.f64 	%fd111, %fd110, %fd380, %p45;
	ld.shared.f64 	%fd112, [_ZZN3cub18CUB_300001_SM_10006detail6reduce28DeviceReduceSingleTileKernelINS2_10policy_hubIdjN4cuda3__47maximumIdEEE10Policy1000EPdSB_iS8_ddNS5_3std3__410__identityEEEvT0_T1_T2_T3_T4_T6_E12temp_storage+24];
	setp.lt.f64 	%p46, %fd111, %fd112;
	selp.f64 	%fd113, %fd112, %fd111, %p46;
	ld.shared.f64 	%fd114, [_ZZN3cub18CUB_300001_SM_10006detail6reduce28DeviceReduceSingleTileKernelINS2_10policy_hubIdjN4cuda3__47maximumIdEEE10Policy1000EPdSB_iS8_ddNS5_3std3__410__identityEEEvT0_T1_T2_T3_T4_T6_E12temp_storage+32];
	setp.lt.f64 	%p47, %fd113, %fd114;
	selp.f64 	%fd115, %fd114, %fd113, %p47;
	ld.shared.f64 	%fd116, [_ZZN3cub18CUB_300001_SM_10006detail6reduce28DeviceReduceSingleTileKernelINS2_10policy_hubIdjN4cuda3__47maximumIdEEE10Policy1000EPdSB_iS8_ddNS5_3std3__410__identityEEEvT0_T1_T2_T3_T4_T6_E12temp_storage+40];
	setp.lt.f64 	%p48, %fd115, %fd116;
	selp.f64 	%fd117, %fd116, %fd115, %p48;
	ld.shared.f64 	%fd118, [_ZZN3cub18CUB_300001_SM_10006detail6reduce28DeviceReduceSingleTileKernelINS2_10policy_hubIdjN4cuda3__47maximumIdEEE10Policy1000EPdSB_iS8_ddNS5_3std3__410__identityEEEvT0_T1_T2_T3_T4_T6_E12temp_storage+48];
	setp.lt.f64 	%p49, %fd117, %fd118;
	selp.f64 	%fd119, %fd118, %fd117, %p49;
	ld.shared.f64 	%fd120, [_ZZN3cub18CUB_300001_SM_10006detail6reduce28DeviceReduceSingleTileKernelINS2_10policy_hubIdjN4cuda3__47maximumIdEEE10Policy1000EPdSB_iS8_ddNS5_3std3__410__identityEEEvT0_T1_T2_T3_T4_T6_E12temp_storage+56];
	setp.lt.f64 	%p50, %fd119, %fd120;
	selp.f64 	%fd121, %fd120, %fd119, %p50;
	ld.shared.f64 	%fd122, [_ZZN3cub18CUB_300001_SM_10006detail6reduce28DeviceReduceSingleTileKernelINS2_10policy_hubIdjN4cuda3__47maximumIdEEE10Policy1000EPdSB_iS8_ddNS5_3std3__410__identityEEEvT0_T1_T2_T3_T4_T6_E12temp_storage+64];
	setp.lt.f64 	%p51, %fd121, %fd122;
	selp.f64 	%fd380, %fd122, %fd121, %p51;
$L__BB7_72:
	mov.u32 	%r444, %tid.x;
	setp.ne.s32 	%p217, %r444, 0;
	@%p217 bra 	$L__BB7_74;
	setp.lt.f64 	%p218, %fd58, %fd380;
	selp.f64 	%fd353, %fd380, %fd58, %p218;
	st.global.f64 	[%rd1], %fd353;
$L__BB7_74:
	ret;

}
	// .globl	_ZN3cub18CUB_300001_SM_10006detail6reduce28DeviceReduceSingleTileKernelINS2_10policy_hubIdyN4cuda3__47maximumIdEEE10Policy1000EN6thrust24THRUST_300001_SM_1000_NS6detail15normal_iteratorINSC_10device_ptrIdEEEEPdyS8_ddNS5_3std3__410__identityEEEvT0_T1_T2_T3_T4_T6_
.visible .entry _ZN3cub18CUB_300001_SM_10006detail6reduce28DeviceReduceSingleTileKernelINS2_10policy_hubIdyN4cuda3__47maximumIdEEE10Policy1000EN6thrust24THRUST_300001_SM_1000_NS6detail15normal_iteratorINSC_10device_ptrIdEEEEPdyS8_ddNS5_3std3__410__identityEEEvT0_T1_T2_T3_T4_T6_(
	.param .align 8 .b8 _ZN3cub18CUB_300001_SM_10006detail6reduce28DeviceReduceSingleTileKernelINS2_10policy_hubIdyN4cuda3__47maximumIdEEE10Policy1000EN6thrust24THRUST_300001_SM_1000_NS6detail15normal_iteratorINSC_10device_ptrIdEEEEPdyS8_ddNS5_3std3__410__identityEEEvT0_T1_T2_T3_T4_T6__param_0[8],
	.param .u64 .ptr .align 1 _ZN3cub18CUB_300001_SM_10006detail6reduce28DeviceReduceSingleTileKernelINS2_10policy_hubIdyN4cuda3__47maximumIdEEE10Policy1000EN6thrust24THRUST_300001_SM_1000_NS6detail15normal_iteratorINSC_10device_ptrIdEEEEPdyS8_ddNS5_3std3__410__identityEEEvT0_T1_T2_T3_T4_T6__param_1,
	.param .u64 _ZN3cub18CUB_300001_SM_10006detail6reduce28DeviceReduceSingleTileKernelINS2_10policy_hubIdyN4cuda3__47maximumIdEEE10Policy1000EN6thrust24THRUST_300001_SM_1000_NS6detail15normal_iteratorINSC_10device_ptrIdEEEEPdyS8_ddNS5_3std3__410__identityEEEvT0_T1_T2_T3_T4_T6__param_2,
	.param .align 1 .b8 _ZN3cub18CUB_300001_SM_10006detail6reduce28DeviceReduceSingleTileKernelINS2_10policy_hubIdyN4cuda3__47maximumIdEEE10Policy1000EN6thrust24THRUST_300001_SM_1000_NS6detail15normal_iteratorINSC_10device_ptrIdEEEEPdyS8_ddNS5_3std3__410__identityEEEvT0_T1_T2_T3_T4_T6__param_3[1],
	.param .f64 _ZN3cub18CUB_300001_SM_10006detail6reduce28DeviceReduceSingleTileKernelINS2_10policy_hubIdyN4cuda3__47maximumIdEEE10Policy1000EN6thrust24THRUST_300001_SM_1000_NS6detail15normal_iteratorINSC_10device_ptrIdEEEEPdyS8_ddNS5_3std3__410__identityEEEvT0_T1_T2_T3_T4_T6__param_4,
	.param .align 1 .b8 _ZN3cub18CUB_300001_SM_10006detail6reduce28DeviceReduceSingleTileKernelINS2_10policy_hubIdyN4cuda3__47maximumIdEEE10Policy1000EN6thrust24THRUST_300001_SM_1000_NS6detail15normal_iteratorINSC_10device_ptrIdEEEEPdyS8_ddNS5_3std3__410__identityEEEvT0_T1_T2_T3_T4_T6__param_5[1]
)
.maxntid 256
.minnctapersm 1
{
	.reg .pred 	%p<169>;
	.reg .b32 	%r<246>;
	.reg .b64 	%rd<86>;
	.reg .b64 	%fd<309>;
	// demoted variable
	.shared .align 8 .b8 _ZZN3cub18CUB_300001_SM_10006detail6reduce28DeviceReduceSingleTileKernelINS2_10policy_hubIdyN4cuda3__47maximumIdEEE10Policy1000EN6thrust24THRUST_300001_SM_1000_NS6detail15normal_iteratorINSC_10device_ptrIdEEEEPdyS8_ddNS5_3std3__410__identityEEEvT0_T1_T2_T3_T4_T6_E12temp_storage[80];
	ld.param.u64 	%rd18, [_ZN3cub18CUB_300001_SM_10006detail6reduce28DeviceReduceSingleTileKernelINS2_10policy_hubIdyN4cuda3__47maximumIdEEE10Policy1000EN6thrust24THRUST_300001_SM_1000_NS6detail15normal_iteratorINSC_10device_ptrIdEEEEPdyS8_ddNS5_3std3__410__identityEEEvT0_T1_T2_T3_T4_T6__param_0];
	ld.param.u64 	%rd20, [_ZN3cub18CUB_300001_SM_10006detail6reduce28DeviceReduceSingleTileKernelINS2_10policy_hubIdyN4cuda3__47maximumIdEEE10Policy1000EN6thrust24THRUST_300001_SM_1000_NS6detail15normal_iteratorINSC_10device_ptrIdEEEEPdyS8_ddNS5_3std3__410__identityEEEvT0_T1_T2_T3_T4_T6__param_1];
	ld.param.u64 	%rd19, [_ZN3cub18CUB_300001_SM_10006detail6reduce28DeviceReduceSingleTileKernelINS2_10policy_hubIdyN4cuda3__47maximumIdEEE10Policy1000EN6thrust24THRUST_300001_SM_1000_NS6detail15normal_iteratorINSC_10device_ptrIdEEEEPdyS8_ddNS5_3std3__410__identityEEEvT0_T1_T2_T3_T4_T6__param_2];
	ld.param.f64 	%fd42, [_ZN3cub18CUB_300001_SM_10006detail6reduce28DeviceReduceSingleTileKernelINS2_10policy_hubIdyN4cuda3__47maximumIdEEE10Policy1000EN6thrust24THRUST_300001_SM_1000_NS6detail15normal_iteratorINSC_10device_ptrIdEEEEPdyS8_ddNS5_3std3__410__identityEEEvT0_T1_T2_T3_T4_T6__param_4];
	cvta.to.global.u64 	%rd1, %rd20;
	setp.ne.s64 	%p1, %rd19, 0;
	@%p1 bra 	$L__BB8_3;
	mov.u32 	%r231, %tid.x;
	setp.ne.s32 	%p168, %r231, 0;
	@%p168 bra 	$L__BB8_51;
	st.global.f64 	[%rd1], %fd42;
	bra.uni 	$L__BB8_51;
$L__BB8_3:
	cvta.to.global.u64 	%rd2, %rd18;
	setp.gt.u64 	%p2, %rd19, 2047;
	@%p2 bra 	$L__BB8_28;
	cvt.u32.u64 	%r1, %rd19;
	mov.u32 	%r2, %tid.x;
	setp.ge.u32 	%p80, %r2, %r1;
	mov.f64 	%fd296, 0d0000000000000000;
	mov.u32 	%r235, %r2;
	@%p80 bra 	$L__BB8_6;
	mul.wide.u32 	%rd51, %r2, 8;
	add.s64 	%rd52, %rd2, %rd51;
	ld.global.f64 	%fd296, [%rd52];
	add.s32 	%r235, %r2, 256;
$L__BB8_6:
	setp.ge.u32 	%p81, %r235, %r1;
	@%p81 bra 	$L__BB8_19;
	not.b32 	%r108, %r235;
	add.s32 	%r109, %r108, %r1;
	shr.u32 	%r110, %r109, 8;
	add.s32 	%r5, %r110, 1;
	and.b32  	%r6, %r5, 15;
	setp.lt.u32 	%p82, %r109, 3840;
	@%p82 bra 	$L__BB8_10;
	and.b32  	%r111, %r5, 33554416;
	neg.s32 	%r233, %r111;
	mul.wide.u32 	%rd53, %r235, 8;
	add.s64 	%rd54, %rd53, %rd2;
	add.s64 	%rd81, %rd54, 16384;
$L__BB8_9:
	.pragma "nounroll";
	ld.global.f64 	%fd157, [%rd81+-16384];
	setp.lt.f64 	%p83, %fd296, %fd157;
	selp.f64 	%fd158, %fd157, %fd296, %p83;
	ld.global.f64 	%fd159, [%rd81+-14336];
	setp.lt.f64 	%p84, %fd158, %fd159;
	selp.f64 	%fd160, %fd159, %fd158, %p84;
	ld.global.f64 	%fd161, [%rd81+-12288];
	setp.lt.f64 	%p85, %fd160, %fd161;
	selp.f64 	%fd162, %fd161, %fd160, %p85;
	ld.global.f64 	%fd163, [%rd81+-10240];
	setp.lt.f64 	%p86, %fd162, %fd163;
	selp.f64 	%fd164, %fd163, %fd162, %p86;
	ld.global.f64 	%fd165, [%rd81+-8192];
	setp.lt.f64 	%p87, %fd164, %fd165;
	selp.f64 	%fd166, %fd165, %fd164, %p87;
	ld.global.f64 	%fd167, [%rd81+-6144];
	setp.lt.f64 	%p88, %fd166, %fd167;
	selp.f64 	%fd168, %fd167, %fd166, %p88;
	ld.global.f64 	%fd169, [%rd81+-4096];
	setp.lt.f64 	%p89, %fd168, %fd169;
	selp.f64 	%fd170, %fd169, %fd168, %p89;
	ld.global.f64 	%fd171, [%rd81+-2048];
	setp.lt.f64 	%p90, %fd170, %fd171;
	selp.f64 	%fd172, %fd171, %fd170, %p90;
	ld.global.f64 	%fd173, [%rd81];
	setp.lt.f64 	%p91, %fd172, %fd173;
	selp.f64 	%fd174, %fd173, %fd172, %p91;
	ld.global.f64 	%fd175, [%rd81+2048];
	setp.lt.f64 	%p92, %fd174, %fd175;
	selp.f64 	%fd176, %fd175, %fd174, %p92;
	ld.global.f64 	%fd177, [%rd81+4096];
	setp.lt.f64 	%p93, %fd176, %fd177;
	selp.f64 	%fd178, %fd177, %fd176, %p93;
	ld.global.f64 	%fd179, [%rd81+6144];
	setp.lt.f64 	%p94, %fd178, %fd179;
	selp.f64 	%fd180, %fd179, %fd178, %p94;
	ld.global.f64 	%fd181, [%rd81+8192];
	setp.lt.f64 	%p95, %fd180, %fd181;
	selp.f64 	%fd182, %fd181, %fd180, %p95;
	ld.global.f64 	%fd183, [%rd81+10240];
	setp.lt.f64 	%p96, %fd182, %fd183;
	selp.f64 	%fd184, %fd183, %fd182, %p96;
	ld.global.f64 	%fd185, [%rd81+12288];
	setp.lt.f64 	%p97, %fd184, %fd185;
	selp.f64 	%fd186, %fd185, %fd184, %p97;
	ld.global.f64 	%fd187, [%rd81+14336];
	setp.lt.f64 	%p98, %fd186, %fd187;
	selp.f64 	%fd296, %fd187, %fd186, %p98;
	add.s32 	%r235, %r235, 4096;
	add.s32 	%r233, %r233, 16;
	add.s64 	%rd81, %rd81, 32768;
	setp.ne.s32 	%p99, %r233, 0;
	@%p99 bra 	$L__BB8_9;
$L__BB8_10:
	setp.eq.s32 	%p100, %r6, 0;
	@%p100 bra 	$L__BB8_19;
	and.b32  	%r13, %r5, 7;
	setp.lt.u32 	%p101, %r6, 8;
	@%p101 bra 	$L__BB8_13;
	mul.wide.s32 	%rd55, %r235, 8;
	add.s64 	%rd56, %rd2, %rd55;
	ld.global.f64 	%fd189, [%rd56];
	setp.lt.f64 	%p102, %fd296, %fd189;
	selp.f64 	%fd190, %fd189, %fd296, %p102;
	ld.global.f64 	%fd191, [%rd56+2048];
	setp.lt.f64 	%p103, %fd190, %fd191;
	selp.f64 	%fd192, %fd191, %fd190, %p103;
	ld.global.f64 	%fd193, [%rd56+4096];
	setp.lt.f64 	%p104, %fd192, %fd193;
	selp.f64 	%fd194, %fd193, %fd192, %p104;
	ld.global.f64 	%fd195, [%rd56+6144];
	setp.lt.f64 	%p105, %fd194, %fd195;
	selp.f64 	%fd196, %fd195, %fd194, %p105;
	ld.global.f64 	%fd197, [%rd56+8192];
	setp.lt.f64 	%p106, %fd196, %fd197;
	selp.f64 	%fd198, %fd197, %fd196, %p106;
	ld.global.f64 	%fd199, [%rd56+10240];
	setp.lt.f64 	%p107, %fd198, %fd199;
	selp.f64 	%fd200, %fd199, %fd198, %p107;
	ld.global.f64 	%fd201, [%rd56+12288];
	setp.lt.f64 	%p108, %fd200, %fd201;
	selp.f64 	%fd202, %fd201, %fd200, %p108;
	ld.global.f64 	%fd203, [%rd56+14336];
	setp.lt.f64 	%p109, %fd202, %fd203;
	selp.f64 	%fd296, %fd203, %fd202, %p109;
	add.s32 	%r235, %r235, 2048;
$L__BB8_13:
	setp.eq.s32 	%p110, %r13, 0;
	@%p110 bra 	$L__BB8_19;
	and.b32  	%r16, %r5, 3;
	setp.lt.u32 	%p111, %r13, 4;
	@%p111 bra 	$L__BB8_16;
	mul.wide.s32 	%rd57, %r235, 8;
	add.s64 	%rd58, %rd2, %rd57;
	ld.global.f64 	%fd205, [%rd58];
	setp.lt.f64 	%p112, %fd296, %fd205;
	selp.f64 	%fd206, %fd205, %fd296, %p112;
	ld.global.f64 	%fd207, [%rd58+2048];
	setp.lt.f64 	%p113, %fd206, %fd207;
	selp.f64 	%fd208, %fd207, %fd206, %p113;
	ld.global.f64 	%fd209, [%rd58+4096];
	setp.lt.f64 	%p114, %fd208, %fd209;
	selp.f64 	%fd210, %fd209, %fd208, %p114;
	ld.global.f64 	%fd211, [%rd58+6144];
	setp.lt.f64 	%p115, %fd210, %fd211;
	selp.f64 	%fd296, %fd211, %fd210, %p115;
	add.s32 	%r235, %r235, 1024;
$L__BB8_16:
	setp.eq.s32 	%p116, %r16, 0;
	@%p116 bra 	$L__BB8_19;
	neg.s32 	%r238, %r16;
$L__BB8_18:
	.pragma "nounroll";
	mul.wide.s32 	%rd59, %r235, 8;
	add.s64 	%rd60, %rd2, %rd59;
	ld.global.f64 	%fd212, [%rd60];
	setp.lt.f64 	%p117, %fd296, %fd212;
	selp.f64 	%fd296, %fd212, %fd296, %p117;
	add.s32 	%r235, %r235, 256;
	add.s32 	%r238, %r238, 1;
	setp.ne.s32 	%p118, %r238, 0;
	@%p118 bra 	$L__BB8_18;
$L__BB8_19:
	setp.lt.u64 	%p119, %rd19, 256;
	@%p119 bra 	$L__BB8_24;
	// begin inline asm
	mov.u32 %r175, %laneid;
	// end inline asm
	mov.b64 	%rd71, %fd296;
	mov.b64 	{%r177, %r182}, %rd71;
	mov.b32 	%r183, 1;
	mov.b32 	%r224, 31;
	mov.b32 	%r225, -1;
	// begin inline asm
	shfl.sync.down.b32 %r176, %r177, %r183, %r224, %r225;
	// end inline asm
	// begin inline asm
	shfl.sync.down.b32 %r181, %r182, %r183, %r224, %r225;
	// end inline asm
	mov.b64 	%rd72, {%r176, %r181};
	mov.b64 	%fd260, %rd72;
	setp.gt.s32 	%p147, %r175, 30;
	setp.lt.f64 	%p148, %fd296, %fd260;
	selp.f64 	%fd261, %fd260, %fd296, %p148;
	selp.f64 	%fd262, %fd296, %fd261, %p147;
	mov.b64 	%rd73, %fd262;
	mov.b64 	{%r187, %r192}, %rd73;
	mov.b32 	%r193, 2;
	// begin inline asm
	shfl.sync.down.b32 %r186, %r187, %r193, %r224, %r225;
	// end inline asm
	// begin inline asm
	shfl.sync.down.b32 %r191, %r192, %r193, %r224, %r225;
	// end inline asm
	mov.b64 	%rd74, {%r186, %r191};
	mov.b64 	%fd263, %rd74;
	setp.gt.s32 	%p149, %r175, 29;
	setp.lt.f64 	%p150, %fd262, %fd263;
	selp.f64 	%fd264, %fd263, %fd262, %p150;
	selp.f64 	%fd265, %fd262, %fd264, %p149;
	mov.b64 	%rd75, %fd265;
	mov.b64 	{%r197, %r202}, %rd75;
	mov.b32 	%r203, 4;
	// begin inline asm
	shfl.sync.down.b32 %r196, %r197, %r203, %r224, %r225;
	// end inline asm
	// begin inline asm
	shfl.sync.down.b32 %r201, %r202, %r203, %r224, %r225;
	// end inline asm
	mov.b64 	%rd76, {%r196, %r201};
	mov.b64 	%fd266, %rd76;
	setp.gt.s32 	%p151, %r175, 27;
	setp.lt.f64 	%p152, %fd265, %fd266;
	selp.f64 	%fd267, %fd266, %fd265, %p152;
	selp.f64 	%fd268, %fd265, %fd267, %p151;
	mov.b64 	%rd77, %fd268;
	mov.b64 	{%r207, %r212}, %rd77;
	mov.b32 	%r213, 8;
	// begin inline asm
	shfl.sync.down.b32 %r206, %r207, %r213, %r224, %r225;
	// end inline asm
	// begin inline asm
	shfl.sync.down.b32 %r211, %r212, %r213, %r224, %r225;
	// end inline asm
	mov.b64 	%rd78, {%r206, %r211};
	mov.b64 	%fd269, %rd78;
	setp.gt.s32 	%p153, %r175, 23;
	setp.lt.f64 	%p154, %fd268, %fd269;
	selp.f64 	%fd270, %fd269, %fd268, %p154;
	selp.f64 	%fd271, %fd268, %fd270, %p153;
	mov.b64 	%rd79, %fd271;
	mov.b64 	{%r217, %r222}, %rd79;
	mov.b32 	%r223, 16;
	// begin inline asm
	shfl.sync.down.b32 %r216, %r217, %r223, %r224, %r225;
	// end inline asm
	// begin inline asm
	shfl.sync.down.b32 %r221, %r222, %r223, %r224, %r225;
	// end inline asm
	mov.b64 	%rd80, {%r216, %r221};
	mov.b64 	%fd272, %rd80;
	setp.gt.s32 	%p155, %r175, 15;
	setp.lt.f64 	%p156, %fd271, %fd272;
	selp.f64 	%fd16, %fd272, %fd271, %p156;
	selp.f64 	%fd308, %fd271, %fd16, %p155;
	setp.ne.s32 	%p157, %r175, 0;
	@%p157 bra 	$L__BB8_22;
	shr.u32 	%r226, %r2, 2;
	and.b32  	%r227, %r226, 248;
	mov.u32 	%r228, _ZZN3cub18CUB_300001_SM_10006detail6reduce28DeviceReduceSingleTileKernelINS2_10policy_hubIdyN4cuda3__47maximumIdEEE10Policy1000EN6thrust24THRUST_300001_SM_1000_NS6detail15normal_iteratorINSC_10device_ptrIdEEEEPdyS8_ddNS5_3std3__410__identityEEEvT0_T1_T2_T3_T4_T6_E12temp_storage;
	add.s32 	%r229, %r228, %r227;
	st.shared.f64 	[%r229+8], %fd16;
$L__BB8_22:
	bar.sync 	0;
	setp.ne.s32 	%p158, %r2, 0;
	@%p158 bra 	$L__BB8_49;
	ld.shared.f64 	%fd273, [_ZZN3cub18CUB_300001_SM_10006detail6reduce28DeviceReduceSingleTileKernelINS2_10policy_hubIdyN4cuda3__47maximumIdEEE10Policy1000EN6thrust24THRUST_300001_SM_1000_NS6detail15normal_iteratorINSC_10device_ptrIdEEEEPdyS8_ddNS5_3std3__410__identityEEEvT0_T1_T2_T3_T4_T6_E12temp_storage+16];
	setp.lt.f64 	%p159, %fd308, %fd273;
	selp.f64 	%fd274, %fd273, %fd308, %p159;
	ld.shared.f64 	%fd275, [_ZZN3cub18CUB_300001_SM_10006detail6reduce28DeviceReduceSingleTileKernelINS2_10policy_hubIdyN4cuda3__47maximumIdEEE10Policy1000EN6thrust24THRUST_300001_SM_1000_NS6detail15normal_iteratorINSC_10device_ptrIdEEEEPdyS8_ddNS5_3std3__410__identityEEEvT0_T1_T2_T3_T4_T6_E12temp_storage+24];
	setp.lt.f64 	%p160, %fd274, %fd275;
	selp.f64 	%fd276, %fd275, %fd274, %p160;
	ld.shared.f64 	%fd277, [_ZZN3cub18CUB_300001_SM_10006detail6reduce28DeviceReduceSingleTileKernelINS2_10policy_hubIdyN4cuda3__47maximumIdEEE10Policy1000EN6thrust24THRUST_300001_SM_1000_NS6detail15normal_iteratorINSC_10device_ptrIdEEEEPdyS8_ddNS5_3std3__410__identityEEEvT0_T1_T2_T3_T4_T6_E12temp_storage+32];
	setp.lt.f64 	%p161, %fd276, %fd277;
	selp.f64 	%fd278, %fd277, %fd276, %p161;
	ld.shared.f64 	%fd279, [_ZZN3cub18CUB_300001_SM_10006detail6reduce28DeviceReduceSingleTileKernelINS2_10policy_hubIdyN4cuda3__47maximumIdEEE10Policy1000EN6thrust24THRUST_300001_SM_1000_NS6detail15normal_iteratorINSC_10device_ptrIdEEEEPdyS8_ddNS5_3std3__410__identityEEEvT0_T1_T2_T3_T4_T6_E12temp_storage+40];
	setp.lt.f64 	%p162, %fd278, %fd279;
	selp.f64 	%fd280, %fd279, %fd278, %p162;
	ld.shared.f64 	%fd281, [_ZZN3cub18CUB_300001_SM_10006detail6reduce28DeviceReduceSingleTileKernelINS2_10policy_hubIdyN4cuda3__47maximumIdEEE10Policy1000EN6thrust24THRUST_300001_SM_1000_NS6detail15normal_iteratorINSC_10device_ptrIdEEEEPdyS8_ddNS5_3std3__410__identityEEEvT0_T1_T2_T3_T4_T6_E12temp_storage+48];
	setp.lt.f64 	%p163, %fd280, %fd281;
	selp.f64 	%fd282, %fd281, %fd280, %p163;
	ld.shared.f64 	%fd283, [_ZZN3cub18CUB_300001_SM_10006detail6reduce28DeviceReduceSingleTileKernelINS2_10policy_hubIdyN4cuda3__47maximumIdEEE10Policy1000EN6thrust24THRUST_300001_SM_1000_NS6detail15normal_iteratorINSC_10device_ptrIdEEEEPdyS8_ddNS5_3std3__410__identityEEEvT0_T1_T2_T3_T4_T6_E12temp_storage+56];
	setp.lt.f64 	%p164, %fd282, %fd283;
	selp.f64 	%fd284, %fd283, %fd282, %p164;
	ld.shared.f64 	%fd285, [_ZZN3cub18CUB_300001_SM_10006detail6reduce28DeviceReduceSingleTileKernelINS2_10policy_hubIdyN4cuda3__47maximumIdEEE10Policy1000EN6thrust24THRUST_300001_SM_1000_NS6detail15normal_iteratorINSC_10device_ptrIdEEEEPdyS8_ddNS5_3std3__410__identityEEEvT0_T1_T2_T3_T4_T6_E12temp_storage+64];
	setp.lt.f64 	%p165, %fd284, %fd285;
	selp.f64 	%fd308, %fd285, %fd284, %p165;
	bra.uni 	$L__BB8_49;
$L__BB8_24:
	// begin inline asm
	mov.u32 %r112, %laneid;
	// end inline asm
	and.b32  	%r163, %r2, 992;
	add.s32 	%r164, %r163, 32;
	setp.gt.u32 	%p120, %r164, %r1;
	not.b32 	%r165, %r163;
	add.s32 	%r166, %r1, %r165;
	selp.b32 	%r161, %r166, 31, %p120;
	mov.b64 	%rd61, %fd296;
	mov.b64 	{%r114, %r119}, %rd61;
	mov.b32 	%r120, 1;
	mov.b32 	%r162, -1;
	// begin inline asm
	shfl.sync.down.b32 %r113, %r114, %r120, %r161, %r162;
	// end inline asm
	// begin inline asm
	shfl.sync.down.b32 %r118, %r119, %r120, %r161, %r162;
	// end inline asm
	mov.b64 	%rd62, {%r113, %r118};
	mov.b64 	%fd213, %rd62;
	setp.lt.s32 	%p121, %r112, %r161;
	setp.lt.f64 	%p122, %fd296, %fd213;
	selp.f64 	%fd214, %fd213, %fd296, %p122;
	selp.f64 	%fd215, %fd214, %fd296, %p121;
	mov.b64 	%rd63, %fd215;
	mov.b64 	{%r124, %r129}, %rd63;
	mov.b32 	%r130, 2;
	// begin inline asm
	shfl.sync.down.b32 %r123, %r124, %r130, %r161, %r162;
	// end inline asm
	// begin inline asm
	shfl.sync.down.b32 %r128, %r129, %r130, %r161, %r162;
	// end inline asm
	mov.b64 	%rd64, {%r123, %r128};
	mov.b64 	%fd216, %rd64;
	add.s32 	%r167, %r112, 2;
	setp.gt.s32 	%p123, %r167, %r161;
	setp.lt.f64 	%p124, %fd215, %fd216;
	selp.f64 	%fd217, %fd216, %fd215, %p124;
	selp.f64 	%fd218, %fd215, %fd217, %p123;
	mov.b64 	%rd65, %fd218;
	mov.b64 	{%r134, %r139}, %rd65;
	mov.b32 	%r140, 4;
	// begin inline asm
	shfl.sync.down.b32 %r133, %r134, %r140, %r161, %r162;
	// end inline asm
	// begin inline asm
	shfl.sync.down.b32 %r138, %r139, %r140, %r161, %r162;
	// end inline asm
	mov.b64 	%rd66, {%r133, %r138};
	mov.b64 	%fd219, %rd66;
	add.s32 	%r168, %r112, 4;
	setp.gt.s32 	%p125, %r168, %r161;
	setp.lt.f64 	%p126, %fd218, %fd219;
	selp.f64 	%fd220, %fd219, %fd218, %p126;
	selp.f64 	%fd221, %fd218, %fd220, %p125;
	mov.b64 	%rd67, %fd221;
	mov.b64 	{%r144, %r149}, %rd67;
	mov.b32 	%r150, 8;
	// begin inline asm
	shfl.sync.down.b32 %r143, %r144, %r150, %r161, %r162;
	// end inline asm
	// begin inline asm
	shfl.sync.down.b32 %r148, %r149, %r150, %r161, %r162;
	// end inline asm
	mov.b64 	%rd68, {%r143, %r148};
	mov.b64 	%fd222, %rd68;
	add.s32 	%r169, %r112, 8;
	setp.gt.s32 	%p127, %r169, %r161;
	setp.lt.f64 	%p128, %fd221, %fd222;
	selp.f64 	%fd223, %fd222, %fd221, %p128;
	selp.f64 	%fd224, %fd221, %fd223, %p127;
	mov.b64 	%rd69, %fd224;
	mov.b64 	{%r154, %r159}, %rd69;
	mov.b32 	%r160, 16;
	// begin inline asm
	shfl.sync.down.b32 %r153, %r154, %r160, %r161, %r162;
	// end inline asm
	// begin inline asm
	shfl.sync.down.b32 %r158, %r159, %r160, %r161, %r162;
	// end inline asm
	mov.b64 	%rd70, {%r153, %r158};
	mov.b64 	%fd225, %rd70;
	add.s32 	%r170, %r112, 16;
	setp.gt.s32 	%p129, %r170, %r161;
	setp.lt.f64 	%p130, %fd224, %fd225;
	selp.f64 	%fd226, %fd225, %fd224, %p130;
	selp.f64 	%fd308, %fd224, %fd226, %p129;
	setp.ne.s32 	%p131, %r112, 0;
	@%p131 bra 	$L__BB8_26;
	shr.u32 	%r171, %r2, 2;
	and.b32  	%r172, %r171, 248;
	mov.u32 	%r173, _ZZN3cub18CUB_300001_SM_10006detail6reduce28DeviceReduceSingleTileKernelINS2_10policy_hubIdyN4cuda3__47maximumIdEEE10Policy1000EN6thrust24THRUST_300001_SM_1000_NS6detail15normal_iteratorINSC_10device_ptrIdEEEEPdyS8_ddNS5_3std3__410__identityEEEvT0_T1_T2_T3_T4_T6_E12temp_storage;
	add.s32 	%r174, %r173, %r172;
	st.shared.f64 	[%r174+8], %fd308;
$L__BB8_26:
	bar.sync 	0;
	setp.ne.s32 	%p132, %r2, 0;
	@%p132 bra 	$L__BB8_49;
	setp.gt.u64 	%p133, %rd19, 32;
	ld.shared.f64 	%fd227, [_ZZN3cub18CUB_300001_SM_10006detail6reduce28DeviceReduceSingleTileKernelINS2_10policy_hubIdyN4cuda3__47maximumIdEEE10Policy1000EN6thrust24THRUST_300001_SM_1000_NS6detail15normal_iteratorINSC_10device_ptrIdEEEEPdyS8_ddNS5_3std3__410__identityEEEvT0_T1_T2_T3_T4_T6_E12temp_storage+16];
	setp.lt.f64 	%p134, %fd308, %fd227;
	selp.f64 	%fd229, %fd227, %fd308, %p134;
	selp.f64 	%fd230, %fd229, %fd308, %p133;
	setp.gt.u64 	%p135, %rd19, 64;
	ld.shared.f64 	%fd232, [_ZZN3cub18CUB_300001_SM_10006detail6reduce28DeviceReduceSingleTileKernelINS2_10policy_hubIdyN4cuda3__47maximumIdEEE10Policy1000EN6thrust24THRUST_300001_SM_1000_NS6detail15normal_iteratorINSC_10device_ptrIdEEEEPdyS8_ddNS5_3std3__410__identityEEEvT0_T1_T2_T3_T4_T6_E12temp_storage+24];
	setp.lt.f64 	%p136, %fd230, %fd232;
	selp.f64 	%fd234, %fd232, %fd230, %p136;
	selp.f64 	%fd235, %fd234, %fd230, %p135;
	setp.gt.u64 	%p137, %rd19, 96;
	ld.shared.f64 	%fd237, [_ZZN3cub18CUB_300001_SM_10006detail6reduce28DeviceReduceSingleTileKernelINS2_10policy_hubIdyN4cuda3__47maximumIdEEE10Policy1000EN6thrust24THRUST_300001_SM_1000_NS6detail15normal_iteratorINSC_10device_ptrIdEEEEPdyS8_ddNS5_3std3__410__identityEEEvT0_T1_T2_T3_T4_T6_E12temp_storage+32];
	setp.lt.f64 	%p138, %fd235, %fd237;
	selp.f64 	%fd239, %fd237, %fd235, %p138;
	selp.f64 	%fd240, %fd239, %fd235, %p137;
	setp.gt.u64 	%p139, %rd19, 128;
	ld.shared.f64 	%fd242, [_ZZN3cub18CUB_300001_SM_10006detail6reduce28DeviceReduceSingleTileKernelINS2_10policy_hubIdyN4cuda3__47maximumIdEEE10Policy1000EN6thrust24THRUST_300001_SM_1000_NS6detail15normal_iteratorINSC_10device_ptrIdEEEEPdyS8_ddNS5_3std3__410__identityEEEvT0_T1_T2_T3_T4_T6_E12temp_storage+40];
	setp.lt.f64 	%p140, %fd240, %fd242;
	selp.f64 	%fd244, %fd242, %fd240, %p140;
	selp.f64 	%fd245, %fd244, %fd240, %p139;
	setp.gt.u64 	%p141, %rd19, 160;
	ld.shared.f64 	%fd247, [_ZZN3cub18CUB_300001_SM_10006detail6reduce28DeviceReduceSingleTileKernelINS2_10policy_hubIdyN4cuda3__47maximumIdEEE10Policy1000EN6thrust24THRUST_300001_SM_1000_NS6detail15normal_iteratorINSC_10device_ptrIdEEEEPdyS8_ddNS5_3std3__410__identityEEEvT0_T1_T2_T3_T4_T6_E12temp_storage+48];
	setp.lt.f64 	%p142, %fd245, %fd247;
	selp.f64 	%fd249, %fd247, %fd245, %p142;
	selp.f64 	%fd250, %fd249, %fd245, %p141;
	setp.gt.u64 	%p143, %rd19, 192;
	ld.shared.f64 	%fd252, [_ZZN3cub18CUB_300001_SM_10006detail6reduce28DeviceReduceSingleTileKernelINS2_10policy_hubIdyN4cuda3__47maximumIdEEE10Policy1000EN6thrust24THRUST_300001_SM_1000_NS6detail15normal_iteratorINSC_10device_ptrIdEEEEPdyS8_ddNS5_3std3__410__identityEEEvT0_T1_T2_T3_T4_T6_E12temp_storage+56];
	setp.lt.f64 	%p144, %fd250, %fd252;
	selp.f64 	%fd254, %fd252, %fd250, %p144;
	selp.f64 	%fd255, %fd254, %fd250, %p143;
	setp.gt.u64 	%p145, %rd19, 224;
	ld.shared.f64 	%fd257, [_ZZN3cub18CUB_300001_SM_10006detail6reduce28DeviceReduceSingleTileKernelINS2_10policy_hubIdyN4cuda3__47maximumIdEEE10Policy1000EN6thrust24THRUST_300001_SM_1000_NS6detail15normal_iteratorINSC_10device_ptrIdEEEEPdyS8_ddNS5_3std3__410__identityEEEvT0_T1_T2_T3_T4_T6_E12temp_storage+64];
	setp.lt.f64 	%p146, %fd255, %fd257;
	selp.f64 	%fd259, %fd257, %fd255, %p146;
	selp.f64 	%fd308, %fd259, %fd255, %p145;
	bra.uni 	$L__BB8_49;
$L__BB8_28:
	mov.u32 	%r24, %tid.x;
	cvt.u64.u32 	%rd6, %r24;
	mul.wide.u32 	%rd22, %r24, 8;
	add.s64 	%rd7, %rd2, %rd22;
	ld.global.f64 	%fd43, [%rd7];
	ld.global.f64 	%fd44, [%rd7+2048];
	ld.global.f64 	%fd45, [%rd7+4096];
	ld.global.f64 	%fd46, [%rd7+6144];
	ld.global.f64 	%fd47, [%rd7+8192];
	ld.global.f64 	%fd48, [%rd7+10240];
	ld.global.f64 	%fd49, [%rd7+12288];
	ld.global.f64 	%fd50, [%rd7+14336];
	setp.lt.f64 	%p3, %fd43, %fd44;
	selp.f64 	%fd51, %fd44, %fd43, %p3;
	setp.lt.f64 	%p4, %fd51, %fd45;
	selp.f64 	%fd52, %fd45, %fd51, %p4;
	setp.lt.f64 	%p5, %fd52, %fd46;
	selp.f64 	%fd53, %fd46, %fd52, %p5;
	setp.lt.f64 	%p6, %fd53, %fd47;
	selp.f64 	%fd54, %fd47, %fd53, %p6;
	setp.lt.f64 	%p7, %fd54, %fd48;
	selp.f64 	%fd55, %fd48, %fd54, %p7;
	setp.lt.f64 	%p8, %fd55, %fd49;
	selp.f64 	%fd56, %fd49, %fd55, %p8;
	setp.lt.f64 	%p9, %fd56, %fd50;
	selp.f64 	%fd307, %fd50, %fd56, %p9;
	add.s64 	%rd8, %rd19, -2048;
	setp.lt.u64 	%p10, %rd8, 2048;
	mov.b64 	%rd83, 2048;
	@%p10 bra 	$L__BB8_32;
	mov.b64 	%rd83, 2048;
$L__BB8_30:
	shl.b64 	%rd24, %rd83, 3;
	add.s64 	%rd25, %rd7, %rd24;
	ld.global.f64 	%fd57, [%rd25];
	ld.global.f64 	%fd58, [%rd25+2048];
	ld.global.f64 	%fd59, [%rd25+4096];
	ld.global.f64 	%fd60, [%rd25+6144];
	ld.global.f64 	%fd61, [%rd25+8192];
	ld.global.f64 	%fd62, [%rd25+10240];
	ld.global.f64 	%fd63, [%rd25+12288];
	ld.global.f64 	%fd64, [%rd25+14336];
	setp.lt.f64 	%p11, %fd307, %fd57;
	selp.f64 	%fd65, %fd57, %fd307, %p11;
	setp.lt.f64 	%p12, %fd65, %fd58;
	selp.f64 	%fd66, %fd58, %fd65, %p12;
	setp.lt.f64 	%p13, %fd66, %fd59;
	selp.f64 	%fd67, %fd59, %fd66, %p13;
	setp.lt.f64 	%p14, %fd67, %fd60;
	selp.f64 	%fd68, %fd60, %fd67, %p14;
	setp.lt.f64 	%p15, %fd68, %fd61;
	selp.f64 	%fd69, %fd61, %fd68, %p15;
	setp.lt.f64 	%p16, %fd69, %fd62;
	selp.f64 	%fd70, %fd62, %fd69, %p16;
	setp.lt.f64 	%p17, %fd70, %fd63;
	selp.f64 	%fd71, %fd63, %fd70, %p17;
	setp.lt.f64 	%p18, %fd71, %fd64;
	selp.f64 	%fd307, %fd64, %fd71, %p18;
	sub.s64 	%rd26, %rd19, %rd83;
	setp.lt.u64 	%p19, %rd26, 2048;
	@%p19 bra 	$L__BB8_45;
	add.s64 	%rd83, %rd83, 2048;
	setp.le.u64 	%p20, %rd83, %rd8;
	@%p20 bra 	$L__BB8_30;
$L__BB8_32:
	setp.le.u64 	%p21, %rd19, %rd83;
	cvt.u32.u64 	%r42, %rd83;
	cvt.u32.u64 	%r43, %rd19;
	sub.s32 	%r44, %r43, %r42;
	setp.ge.s32 	%p22, %r24, %r44;
	or.pred  	%p23, %p21, %p22;
	@%p23 bra 	$L__BB8_45;
	not.b32 	%r47, %r24;
	add.s32 	%r48, %r47, %r43;
	sub.s32 	%r50, %r48, %r42;
	shr.u32 	%r51, %r50, 8;
	add.s32 	%r25, %r51, 1;
	and.b32  	%r26, %r25, 15;
	setp.lt.u32 	%p24, %r50, 3840;
	mov.u32 	%r242, %r24;
	@%p24 bra 	$L__BB8_36;
	and.b32  	%r52, %r25, 33554416;
	neg.s32 	%r240, %r52;
	add.s64 	%rd27, %rd83, %rd6;
	shl.b64 	%rd28, %rd27, 3;
	add.s64 	%rd29, %rd28, %rd2;
	add.s64 	%rd84, %rd29, 16384;
	mov.u32 	%r242, %r24;
$L__BB8_35:
	.pragma "nounroll";
	ld.global.f64 	%fd73, [%rd84+-16384];
	setp.lt.f64 	%p25, %fd307, %fd73;
	selp.f64 	%fd74, %fd73, %fd307, %p25;
	ld.global.f64 	%fd75, [%rd84+-14336];
	setp.lt.f64 	%p26, %fd74, %fd75;
	selp.f64 	%fd76, %fd75, %fd74, %p26;
	ld.global.f64 	%fd77, [%rd84+-12288];
	setp.lt.f64 	%p27, %fd76, %fd77;
	selp.f64 	%fd78, %fd77, %fd76, %p27;
	ld.global.f64 	%fd79, [%rd84+-10240];
	setp.lt.f64 	%p28, %fd78, %fd79;
	selp.f64 	%fd80, %fd79, %fd78, %p28;
	ld.global.f64 	%fd81, [%rd84+-8192];
	setp.lt.f64 	%p29, %fd80, %fd81;
	selp.f64 	%fd82, %fd81, %fd80, %p29;
	ld.global.f64 	%fd83, [%rd84+-6144];
	setp.lt.f64 	%p30, %fd82, %fd83;
	selp.f64 	%fd84, %fd83, %fd82, %p30;
	ld.global.f64 	%fd85, [%rd84+-4096];
	setp.lt.f64 	%p31, %fd84, %fd85;
	selp.f64 	%fd86, %fd85, %fd84, %p31;
	ld.global.f64 	%fd87, [%rd84+-2048];
	setp.lt.f64 	%p32, %fd86, %fd87;
	selp.f64 	%fd88, %fd87, %fd86, %p32;
	ld.global.f64 	%fd89, [%rd84];
	setp.lt.f64 	%p33, %fd88, %fd89;
	selp.f64 	%fd90, %fd89, %fd88, %p33;
	ld.global.f64 	%fd91, [%rd84+2048];
	setp.lt.f64 	%p34, %fd90, %fd91;
	selp.f64 	%fd92, %fd91, %fd90, %p34;
	ld.global.f64 	%fd93, [%rd84+4096];
	setp.lt.f64 	%p35, %fd92, %fd93;
	selp.f64 	%fd94, %fd93, %fd92, %p35;
	ld.global.f64 	%fd95, [%rd84+6144];
	setp.lt.f64 	%p36, %fd94, %fd95;
	selp.f64 	%fd96, %fd95, %fd94, %p36;
	ld.global.f64 	%fd97, [%rd84+8192];
	setp.lt.f64 	%p37, %fd96, %fd97;
	selp.f64 	%fd98, %fd97, %fd96, %p37;
	ld.global.f64 	%fd99, [%rd84+10240];
	setp.lt.f64 	%p38, %fd98, %fd99;
	selp.f64 	%fd100, %fd99, %fd98, %p38;
	ld.global.f64 	%fd101, [%rd84+12288];
	setp.lt.f64 	%p39, %fd100, %fd101;
	selp.f64 	%fd102, %fd101, %fd100, %p39;
	ld.global.f64 	%fd103, [%rd84+14336];
	setp.lt.f64 	%p40, %fd102, %fd103;
	selp.f64 	%fd307, %fd103, %fd102, %p40;
	add.s32 	%r242, %r242, 4096;
	add.s32 	%r240, %r240, 16;
	add.s64 	%rd84, %rd84, 32768;
	setp.ne.s32 	%p41, %r240, 0;
	@%p41 bra 	$L__BB8_35;
$L__BB8_36:
	setp.eq.s32 	%p42, %r26, 0;
	@%p42 bra 	$L__BB8_45;
	and.b32  	%r33, %r25, 7;
	setp.lt.u32 	%p43, %r26, 8;
	@%p43 bra 	$L__BB8_39;
	cvt.u64.u32 	%rd30, %r242;
	add.s64 	%rd31, %rd83, %rd30;
	shl.b64 	%rd32, %rd31, 3;
	add.s64 	%rd33, %rd2, %rd32;
	ld.global.f64 	%fd105, [%rd33];
	setp.lt.f64 	%p44, %fd307, %fd105;
	selp.f64 	%fd106, %fd105, %fd307, %p44;
	ld.global.f64 	%fd107, [%rd33+2048];
	setp.lt.f64 	%p45, %fd106, %fd107;
	selp.f64 	%fd108, %fd107, %fd106, %p45;
	ld.global.f64 	%fd109, [%rd33+4096];
	setp.lt.f64 	%p46, %fd108, %fd109;
	selp.f64 	%fd110, %fd109, %fd108, %p46;
	ld.global.f64 	%fd111, [%rd33+6144];
	setp.lt.f64 	%p47, %fd110, %fd111;
	selp.f64 	%fd112, %fd111, %fd110, %p47;
	ld.global.f64 	%fd113, [%rd33+8192];
	setp.lt.f64 	%p48, %fd112, %fd113;
	selp.f64 	%fd114, %fd113, %fd112, %p48;
	ld.global.f64 	%fd115, [%rd33+10240];
	setp.lt.f64 	%p49, %fd114, %fd115;
	selp.f64 	%fd116, %fd115, %fd114, %p49;
	ld.global.f64 	%fd117, [%rd33+12288];
	setp.lt.f64 	%p50, %fd116, %fd117;
	selp.f64 	%fd118, %fd117, %fd116, %p50;
	ld.global.f64 	%fd119, [%rd33+14336];
	setp.lt.f64 	%p51, %fd118, %fd119;
	selp.f64 	%fd307, %fd119, %fd118, %p51;
	add.s32 	%r242, %r242, 2048;
$L__BB8_39:
	setp.eq.s32 	%p52, %r33, 0;
	@%p52 bra 	$L__BB8_45;
	and.b32  	%r36, %r25, 3;
	setp.lt.u32 	%p53, %r33, 4;
	@%p53 bra 	$L__BB8_42;
	cvt.u64.u32 	%rd34, %r242;
	add.s64 	%rd35, %rd83, %rd34;
	shl.b64 	%rd36, %rd35, 3;
	add.s64 	%rd37, %rd2, %rd36;
	ld.global.f64 	%fd121, [%rd37];
	setp.lt.f64 	%p54, %fd307, %fd121;
	selp.f64 	%fd122, %fd121, %fd307, %p54;
	ld.global.f64 	%fd123, [%rd37+2048];
	setp.lt.f64 	%p55, %fd122, %fd123;
	selp.f64 	%fd124, %fd123, %fd122, %p55;
	ld.global.f64 	%fd125, [%rd37+4096];
	setp.lt.f64 	%p56, %fd124, %fd125;
	selp.f64 	%fd126, %fd125, %fd124, %p56;
	ld.global.f64 	%fd127, [%rd37+6144];
	setp.lt.f64 	%p57, %fd126, %fd127;
	selp.f64 	%fd307, %fd127, %fd126, %p57;
	add.s32 	%r242, %r242, 1024;
$L__BB8_42:
	setp.eq.s32 	%p58, %r36, 0;
	@%p58 bra 	$L__BB8_45;
	cvt.u64.u32 	%rd38, %r242;
	add.s64 	%rd39, %rd83, %rd38;
	shl.b64 	%rd40, %rd39, 3;
	add.s64 	%rd85, %rd2, %rd40;
	neg.s32 	%r245, %r36;
$L__BB8_44:
	.pragma "nounroll";
	ld.global.f64 	%fd128, [%rd85];
	setp.lt.f64 	%p59, %fd307, %fd128;
	selp.f64 	%fd307, %fd128, %fd307, %p59;
	add.s64 	%rd85, %rd85, 2048;
	add.s32 	%r245, %r245, 1;
	setp.ne.s32 	%p60, %r245, 0;
	@%p60 bra 	$L__BB8_44;
$L__BB8_45:
	// begin inline asm
	mov.u32 %r53, %laneid;
	// end inline asm
	mov.b64 	%rd41, %fd307;
	mov.b64 	{%r55, %r60}, %rd41;
	mov.b32 	%r61, 1;
	mov.b32 	%r102, 31;
	mov.b32 	%r103, -1;
	// begin inline asm
	shfl.sync.down.b32 %r54, %r55, %r61, %r102, %r103;
	// end inline asm
	// begin inline asm
	shfl.sync.down.b32 %r59, %r60, %r61, %r102, %r103;
	// end inline asm
	mov.b64 	%rd42, {%r54, %r59};
	mov.b64 	%fd129, %rd42;
	setp.gt.s32 	%p61, %r53, 30;
	setp.lt.f64 	%p62, %fd307, %fd129;
	selp.f64 	%fd130, %fd129, %fd307, %p62;
	selp.f64 	%fd131, %fd307, %fd130, %p61;
	mov.b64 	%rd43, %fd131;
	mov.b64 	{%r65, %r70}, %rd43;
	mov.b32 	%r71, 2;
	// begin inline asm
	shfl.sync.down.b32 %r64, %r65, %r71, %r102, %r103;
	// end inline asm
	// begin inline asm
	shfl.sync.down.b32 %r69, %r70, %r71, %r102, %r103;
	// end inline asm
	mov.b64 	%rd44, {%r64, %r69};
	mov.b64 	%fd132, %rd44;
	setp.gt.s32 	%p63, %r53, 29;
	setp.lt.f64 	%p64, %fd131, %fd132;
	selp.f64 	%fd133, %fd132, %fd131, %p64;
	selp.f64 	%fd134, %fd131, %fd133, %p63;
	mov.b64 	%rd45, %fd134;
	mov.b64 	{%r75, %r80}, %rd45;
	mov.b32 	%r81, 4;
	// begin inline asm
	shfl.sync.down.b32 %r74, %r75, %r81, %r102, %r103;
	// end inline asm
	// begin inline asm
	shfl.sync.down.b32 %r79, %r80, %r81, %r102, %r103;
	// end inline asm
	mov.b64 	%rd46, {%r74, %r79};
	mov.b64 	%fd135, %rd46;
	setp.gt.s32 	%p65, %r53, 27;
	setp.lt.f64 	%p66, %fd134, %fd135;
	selp.f64 	%fd136, %fd135, %fd134, %p66;
	selp.f64 	%fd137, %fd134, %fd136, %p65;
	mov.b64 	%rd47, %fd137;
	mov.b64 	{%r85, %r90}, %rd47;
	mov.b32 	%r91, 8;
	// begin inline asm
	shfl.sync.down.b32 %r84, %r85, %r91, %r102, %r103;
	// end inline asm
	// begin inline asm
	shfl.sync.down.b32 %r89, %r90, %r91, %r102, %r103;
	// end inline asm
	mov.b64 	%rd48, {%r84, %r89};
	mov.b64 	%fd138, %rd48;
	setp.gt.s32 	%p67, %r53, 23;
	setp.lt.f64 	%p68, %fd137, %fd138;
	selp.f64 	%fd139, %fd138, %fd137, %p68;
	selp.f64 	%fd140, %fd137, %fd139, %p67;
	mov.b64 	%rd49, %fd140;
	mov.b64 	{%r95, %r100}, %rd49;
	mov.b32 	%r101, 16;
	// begin inline asm
	shfl.sync.down.b32 %r94, %r95, %r101, %r102, %r103;
	// end inline asm
	// begin inline asm
	shfl.sync.down.b32 %r99, %r100, %r101, %r102, %r103;
	// end inline asm
	mov.b64 	%rd50, {%r94, %r99};
	mov.b64 	%fd141, %rd50;
	setp.gt.s32 	%p69, %r53, 15;
	setp.lt.f64 	%p70, %fd140, %fd141;
	selp.f64 	%fd38, %fd141, %fd140, %p70;
	selp.f64 	%fd308, %fd140, %fd38, %p69;
	setp.ne.s32 	%p71, %r53, 0;
	@%p71 bra 	$L__BB8_47;
	shr.u32 	%r104, %r24, 2;
	and.b32  	%r105, %r104, 248;
	mov.u32 	%r106, _ZZN3cub18CUB_300001_SM_10006detail6reduce28DeviceReduceSingleTileKernelINS2_10policy_hubIdyN4cuda3__47maximumIdEEE10Policy1000EN6thrust24THRUST_300001_SM_1000_NS6detail15normal_iteratorINSC_10device_ptrIdEEEEPdyS8_ddNS5_3std3__410__identityEEEvT0_T1_T2_T3_T4_T6_E12temp_storage;
	add.s32 	%r107, %r106, %r105;
	st.shared.f64 	[%r107+8], %fd38;
$L__BB8_47:
	bar.sync 	0;
	setp.ne.s32 	%p72, %r24, 0;
	@%p72 bra 	$L__BB8_49;
	ld.shared.f64 	%fd142, [_ZZN3cub18CUB_300001_SM_10006detail6reduce28DeviceReduceSingleTileKernelINS2_10policy_hubIdyN4cuda3__47maximumIdEEE10Policy1000EN6thrust24THRUST_300001_SM_1000_NS6detail15normal_iteratorINSC_10device_ptrIdEEEEPdyS8_ddNS5_3std3__410__identityEEEvT0_T1_T2_T3_T4_T6_E12temp_storage+16];
	setp.lt.f64 	%p73, %fd308, %fd142;
	selp.f64 	%fd143, %fd142, %fd308, %p73;
	ld.shared.f64 	%fd144, [_ZZN3cub18CUB_300001_SM_10006detail6reduce28DeviceReduceSingleTileKernelINS2_10policy_hubIdyN4cuda3__47maximumIdEEE10Policy1000EN6thrust24THRUST_300001_SM_1000_NS6detail15normal_iteratorINSC_10device_ptrIdEEEEPdyS8_ddNS5_3std3__410__identityEEEvT0_T1_T2_T3_T4_T6_E12temp_storage+24];
	setp.lt.f64 	%p74, %fd143, %fd144;
	selp.f64 	%fd145, %fd144, %fd143, %p74;
	ld.shared.f64 	%fd146, [_ZZN3cub18CUB_300001_SM_10006detail6reduce28DeviceReduceSingleTileKernelINS2_10policy_hubIdyN4cuda3__47maximumIdEEE10Policy1000EN6thrust24THRUST_300001_SM_1000_NS6detail15normal_iteratorINSC_10device_ptrIdEEEEPdyS8_ddNS5_3std3__410__identityEEEvT0_T1_T2_T3_T4_T6_E12temp_storage+32];
	setp.lt.f64 	%p75, %fd145, %fd146;
	selp.f64 	%fd147, %fd146, %fd145, %p75;
	ld.shared.f64 	%fd148, [_ZZN3cub18CUB_300001_SM_10006detail6reduce28DeviceReduceSingleTileKernelINS2_10policy_hubIdyN4cuda3__47maximumIdEEE10Policy1000EN6thrust24THRUST_300001_SM_1000_NS6detail15normal_iteratorINSC_10device_ptrIdEEEEPdyS8_ddNS5_3std3__410__identityEEEvT0_T1_T2_T3_T4_T6_E12temp_storage+40];
	setp.lt.f64 	%p76, %fd147, %fd148;
	selp.f64 	%fd149, %fd148, %fd147, %p76;
	ld.shared.f64 	%fd150, [_ZZN3cub18CUB_300001_SM_10006detail6reduce28DeviceReduceSingleTileKernelINS2_10policy_hubIdyN4cuda3__47maximumIdEEE10Policy1000EN6thrust24THRUST_300001_SM_1000_NS6detail15normal_iteratorINSC_10device_ptrIdEEEEPdyS8_ddNS5_3std3__410__identityEEEvT0_T1_T2_T3_T4_T6_E12temp_storage+48];
	setp.lt.f64 	%p77, %fd149, %fd150;
	selp.f64 	%fd151, %fd150, %fd149, %p77;
	ld.shared.f64 	%fd152, [_ZZN3cub18CUB_300001_SM_10006detail6reduce28DeviceReduceSingleTileKernelINS2_10policy_hubIdyN4cuda3__47maximumIdEEE10Policy1000EN6thrust24THRUST_300001_SM_1000_NS6detail15normal_iteratorINSC_10device_ptrIdEEEEPdyS8_ddNS5_3std3__410__identityEEEvT0_T1_T2_T3_T4_T6_E12temp_storage+56];
	setp.lt.f64 	%p78, %fd151, %fd152;
	selp.f64 	%fd153, %fd152, %fd151, %p78;
	ld.shared.f64 	%fd154, [_ZZN3cub18CUB_300001_SM_10006detail6reduce28DeviceReduceSingleTileKernelINS2_10policy_hubIdyN4cuda3__47maximumIdEEE10Policy1000EN6thrust24THRUST_300001_SM_1000_NS6detail15normal_iteratorINSC_10device_ptrIdEEEEPdyS8_ddNS5_3std3__410__identityEEEvT0_T1_T2_T3_T4_T6_E12temp_storage+64];
	setp.lt.f64 	%p79, %fd153, %fd154;
	selp.f64 	%fd308, %fd154, %fd153, %p79;
$L__BB8_49:
	mov.u32 	%r230, %tid.x;
	setp.ne.s32 	%p166, %r230, 0;
	@%p166 bra 	$L__BB8_51;
	setp.lt.f64 	%p167, %fd42, %fd308;
	selp.f64 	%fd286, %fd308, %fd42, %p167;
	st.global.f64 	[%rd1], %fd286;
$L__BB8_51:
	ret;

}
	// .globl	_ZN3cub18CUB_300001_SM_10006detail6reduce18DeviceReduceKernelINS2_10policy_hubIdyN4cuda3__47maximumIdEEE10Policy1000EN6thrust24THRUST_300001_SM_1000_NS6detail15normal_iteratorINSC_10device_ptrIdEEEEyS8_dNS5_3std3__410__identityEEEvT0_PT3_T1_NS0_13GridEvenShareISO_EET2_T4_
.visible .entry _ZN3cub18CUB_300001_SM_10006detail6reduce18DeviceReduceKernelINS2_10policy_hubIdyN4cuda3__47maximumIdEEE10Policy1000EN6thrust24THRUST_300001_SM_1000_NS6detail15normal_iteratorINSC_10device_ptrIdEEEEyS8_dNS5_3std3__410__identityEEEvT0_PT3_T1_NS0_13GridEvenShareISO_EET2_T4_(
	.param .align 8 .b8 _ZN3cub18CUB_300001_SM_10006detail6reduce18DeviceReduceKernelINS2_10policy_hubIdyN4cuda3__47maximumIdEEE10Policy1000EN6thrust24THRUST_300001_SM_1000_NS6detail15normal_iteratorINSC_10device_ptrIdEEEEyS8_dNS5_3std3__410__identityEEEvT0_PT3_T1_NS0_13GridEvenShareISO_EET2_T4__param_0[8],
	.param .u64 .ptr .align 1 _ZN3cub18CUB_300001_SM_10006detail6reduce18DeviceReduceKernelINS2_10policy_hubIdyN4cuda3__47maximumIdEEE10Policy1000EN6thrust24THRUST_300001_SM_1000_NS6detail15normal_iteratorINSC_10device_ptrIdEEEEyS8_dNS5_3std3__410__identityEEEvT0_PT3_T1_NS0_13GridEvenShareISO_EET2_T4__param_1,
	.param .u64 _ZN3cub18CUB_300001_SM_10006detail6reduce18DeviceReduceKernelINS2_10policy_hubIdyN4cuda3__47maximumIdEEE10Policy1000EN6thrust24THRUST_300001_SM_1000_NS6detail15normal_iteratorINSC_10device_ptrIdEEEEyS8_dNS5_3std3__410__identityEEEvT0_PT3_T1_NS0_13GridEvenShareISO_EET2_T4__param_2,
	.param .align 8 .b8 _ZN3cub18CUB_300001_SM_10006detail6reduce18DeviceReduceKernelINS2_10policy_hubIdyN4cuda3__47maximumIdEEE10Policy1000EN6thrust24THRUST_300001_SM_1000_NS6detail15normal_iteratorINSC_10device_ptrIdEEEEyS8_dNS5_3std3__410__identityEEEvT0_PT3_T1_NS0_13GridEvenShareISO_EET2_T4__param_3[72],
	.param .align 1 .b8 _ZN3cub18CUB_300001_SM_10006detail6reduce18DeviceReduceKernelINS2_10policy_hubIdyN4cuda3__47maximumIdEEE10Policy1000EN6thrust24THRUST_300001_SM_1000_NS6detail15normal_iteratorINSC_10device_ptrIdEEEEyS8_dNS5_3std3__410__identityEEEvT0_PT3_T1_NS0_13GridEvenShareISO_EET2_T4__param_4[1],
	.param .align 1 .b8 _ZN3cub18CUB_300001_SM_10006detail6reduce18DeviceReduceKernelINS2_10policy_hubIdyN4cuda3__47maximumIdEEE10Policy1000EN6thrust24THRUST_300001_SM_1000_NS6detail15normal_iteratorINSC_10device_ptrIdEEEEyS8_dNS5_3std3__410__identityEEEvT0_PT3_T1_NS0_13GridEvenShareISO_EET2_T4__param_5[1]
)
.maxntid 256
{
	.reg .pred 	%p<166>;
	.reg .b16 	%rs<4>;
	.reg .b32 	%r<281>;
	.reg .b64 	%rd<108>;
	.reg .b64 	%fd<305>;
	// demoted variable
	.shared .align 8 .b8 _ZZN3cub18CUB_300001_SM_10006detail6reduce18DeviceReduceKernelINS2_10policy_hubIdyN4cuda3__47maximumIdEEE10Policy1000EN6thrust24THRUST_300001_SM_1000_NS6detail15normal_iteratorINSC_10device_ptrIdEEEEyS8_dNS5_3std3__410__identityEEEvT0_PT3_T1_NS0_13GridEvenShareISO_EET2_T4_E12temp_storage[80];
	ld.param.u64 	%rd1, [_ZN3cub18CUB_300001_SM_10006detail6reduce18DeviceReduceKernelINS2_10policy_hubIdyN4cuda3__47maximumIdEEE10Policy1000EN6thrust24THRUST_300001_SM_1000_NS6detail15normal_iteratorINSC_10device_ptrIdEEEEyS8_dNS5_3std3__410__identityEEEvT0_PT3_T1_NS0_13GridEvenShareISO_EET2_T4__param_3+32];
	ld.param.u32 	%r1, [_ZN3cub18CUB_300001_SM_10006detail6reduce18DeviceReduceKernelINS2_10policy_hubIdyN4cuda3__47maximumIdEEE10Policy1000EN6thrust24THRUST_300001_SM_1000_NS6detail15normal_iteratorINSC_10device_ptrIdEEEEyS8_dNS5_3std3__410__identityEEEvT0_PT3_T1_NS0_13GridEvenShareISO_EET2_T4__param_3+40];
	ld.param.u64 	%rd25, [_ZN3cub18CUB_300001_SM_10006detail6reduce18DeviceReduceKernelINS2_10policy_hubIdyN4cuda3__47maximumIdEEE10Policy1000EN6thrust24THRUST_300001_SM_1000_NS6detail15normal_iteratorINSC_10device_ptrIdEEEEyS8_dNS5_3std3__410__identityEEEvT0_PT3_T1_NS0_13GridEvenShareISO_EET2_T4__param_0];
	cvta.to.global.u64 	%rd2, %rd25;
	mov.u32 	%r2, %ctaid.x;
	shl.b32 	%r50, %r1, 11;
	cvt.s64.s32 	%rd3, %r50;
	shl.b32 	%r51, %r2, 11;
	cvt.u64.u32 	%rd4, %r51;
	sub.s64 	%rd5, %rd1, %rd4;
	setp.gt.u64 	%p1, %rd5, 2047;
	@%p1 bra 	$L__BB9_25;
	cvt.u32.u64 	%r137, %rd4;
	cvt.u32.u64 	%r3, %rd1;
	sub.s32 	%r4, %r3, %r137;
	mov.u32 	%r5, %tid.x;
	setp.ge.s32 	%p79, %r5, %r4;
	mov.f64 	%fd293, 0d0000000000000000;
	mov.u32 	%r268, %r5;
	@%p79 bra 	$L__BB9_3;
	add.s32 	%r139, %r137, %r5;
	mul.wide.u32 	%rd61, %r139, 8;
	add.s64 	%rd62, %rd2, %rd61;
	ld.global.f64 	%fd293, [%rd62];
	add.s32 	%r268, %r5, 256;
$L__BB9_3:
	setp.ge.s32 	%p80, %r268, %r4;
	@%p80 bra 	$L__BB9_16;
	not.b32 	%r141, %r268;
	add.s32 	%r142, %r141, %r3;
	sub.s32 	%r143, %r142, %r137;
	shr.u32 	%r144, %r143, 8;
	add.s32 	%r8, %r144, 1;
	and.b32  	%r9, %r8, 15;
	setp.lt.u32 	%p81, %r143, 3840;
	@%p81 bra 	$L__BB9_7;
	and.b32  	%r145, %r8, 33554416;
	neg.s32 	%r266, %r145;
	mul.wide.u32 	%rd63, %r2, 16384;
	mul.wide.u32 	%rd64, %r268, 8;
	or.b64  	%rd65, %rd63, %rd64;
	add.s64 	%rd66, %rd65, %rd2;
	add.s64 	%rd102, %rd66, 16384;
$L__BB9_6:
	.pragma "nounroll";
	ld.global.f64 	%fd155, [%rd102+-16384];
	setp.lt.f64 	%p82, %fd293, %fd155;
	selp.f64 	%fd156, %fd155, %fd293, %p82;
	ld.global.f64 	%fd157, [%rd102+-14336];
	setp.lt.f64 	%p83, %fd156, %fd157;
	selp.f64 	%fd158, %fd157, %fd156, %p83;
	ld.global.f64 	%fd159, [%rd102+-12288];
	setp.lt.f64 	%p84, %fd158, %fd159;
	selp.f64 	%fd160, %fd159, %fd158, %p84;
	ld.global.f64 	%fd161, [%rd102+-10240];
	setp.lt.f64 	%p85, %fd160, %fd161;
	selp.f64 	%fd162, %fd161, %fd160, %p85;
	ld.global.f64 	%fd163, [%rd102+-8192];
	setp.lt.f64 	%p86, %fd162, %fd163;
	selp.f64 	%fd164, %fd163, %fd162, %p86;
	ld.global.f64 	%fd165, [%rd102+-6144];
	setp.lt.f64 	%p87, %fd164, %fd165;
	selp.f64 	%fd166, %fd165, %fd164, %p87;
	ld.global.f64 	%fd167, [%rd102+-4096];
	setp.lt.f64 	%p88, %fd166, %fd167;
	selp.f64 	%fd168, %fd167, %fd166, %p88;
	ld.global.f64 	%fd169, [%rd102+-2048];
	setp.lt.f64 	%p89, %fd168, %fd169;
	selp.f64 	%fd170, %fd169, %fd168, %p89;
	ld.global.f64 	%fd171, [%rd102];
	setp.lt.f64 	%p90, %fd170, %fd171;
	selp.f64 	%fd172, %fd171, %fd170, %p90;
	ld.global.f64 	%fd173, [%rd102+2048];
	setp.lt.f64 	%p91, %fd172, %fd173;
	selp.f64 	%fd174, %fd173, %fd172, %p91;
	ld.global.f64 	%fd175, [%rd102+4096];
	setp.lt.f64 	%p92, %fd174, %fd175;
	selp.f64 	%fd176, %fd175, %fd174, %p92;
	ld.global.f64 	%fd177, [%rd102+6144];
	setp.lt.f64 	%p93, %fd176, %fd177;
	selp.f64 	%fd178, %fd177, %fd176, %p93;
	ld.global.f64 	%fd179, [%rd102+8192];
	setp.lt.f64 	%p94, %fd178, %fd179;
	selp.f64 	%fd180, %fd179, %fd178, %p94;
	ld.global.f64 	%fd181, [%rd102+10240];
	setp.lt.f64 	%p95, %fd180, %fd181;
	selp.f64 	%fd182, %fd181, %fd180, %p95;
	ld.global.f64 	%fd183, [%rd102+12288];
	setp.lt.f64 	%p96, %fd182, %fd183;
	selp.f64 	%fd184, %fd183, %fd182, %p96;
	ld.global.f64 	%fd185, [%rd102+14336];
	setp.lt.f64 	%p97, %fd184, %fd185;
	selp.f64 	%fd293, %fd185, %fd184, %p97;
	add.s32 	%r268, %r268, 4096;
	add.s32 	%r266, %r266, 16;
	add.s64 	%rd102, %rd102, 32768;
	setp.ne.s32 	%p98, %r266, 0;
	@%p98 bra 	$L__BB9_6;
$L__BB9_7:
	setp.eq.s32 	%p99, %r9, 0;
	@%p99 bra 	$L__BB9_16;
	and.b32  	%r16, %r8, 7;
	setp.lt.u32 	%p100, %r9, 8;
	@%p100 bra 	$L__BB9_10;
	cvt.s64.s32 	%rd67, %r268;
	add.s64 	%rd68, %rd67, %rd4;
	shl.b64 	%rd69, %rd68, 3;
	add.s64 	%rd70, %rd2, %rd69;
	ld.global.f64 	%fd187, [%rd70];
	setp.lt.f64 	%p101, %fd293, %fd187;
	selp.f64 	%fd188, %fd187, %fd293, %p101;
	ld.global.f64 	%fd189, [%rd70+2048];
	setp.lt.f64 	%p102, %fd188, %fd189;
	selp.f64 	%fd190, %fd189, %fd188, %p102;
	ld.global.f64 	%fd191, [%rd70+4096];
	setp.lt.f64 	%p103, %fd190, %fd191;
	selp.f64 	%fd192, %fd191, %fd190, %p103;
	ld.global.f64 	%fd193, [%rd70+6144];
	setp.lt.f64 	%p104, %fd192, %fd193;
	selp.f64 	%fd194, %fd193, %fd192, %p104;
	ld.global.f64 	%fd195, [%rd70+8192];
	setp.lt.f64 	%p105, %fd194, %fd195;
	selp.f64 	%fd196, %fd195, %fd194, %p105;
	ld.global.f64 	%fd197, [%rd70+10240];
	setp.lt.f64 	%p106, %fd196, %fd197;
	selp.f64 	%fd198, %fd197, %fd196, %p106;
	ld.global.f64 	%fd199, [%rd70+12288];
	setp.lt.f64 	%p107, %fd198, %fd199;
	selp.f64 	%fd200, %fd199, %fd198, %p107;
	ld.global.f64 	%fd201, [%rd70+14336];
	setp.lt.f64 	%p108, %fd200, %fd201;
	selp.f64 	%fd293, %fd201, %fd200, %p108;
	add.s32 	%r268, %r268, 2048;
$L__BB9_10:
	setp.eq.s32 	%p109, %r16, 0;
	@%p109 bra 	$L__BB9_16;
	and.b32  	%r19, %r8, 3;
	setp.lt.u32 	%p110, %r16, 4;
	@%p110 bra 	$L__BB9_13;
	cvt.s64.s32 	%rd71, %r268;
	add.s64 	%rd72, %rd71, %rd4;
	shl.b64 	%rd73, %rd72, 3;
	add.s64 	%rd74, %rd2, %rd73;
	ld.global.f64 	%fd203, [%rd74];
	setp.lt.f64 	%p111, %fd293, %fd203;
	selp.f64 	%fd204, %fd203, %fd293, %p111;
	ld.global.f64 	%fd205, [%rd74+2048];
	setp.lt.f64 	%p112, %fd204, %fd205;
	selp.f64 	%fd206, %fd205, %fd204, %p112;
	ld.global.f64 	%fd207, [%rd74+4096];
	setp.lt.f64 	%p113, %fd206, %fd207;
	selp.f64 	%fd208, %fd207, %fd206, %p113;
	ld.global.f64 	%fd209, [%rd74+6144];
	setp.lt.f64 	%p114, %fd208, %fd209;
	selp.f64 	%fd293, %fd209, %fd208, %p114;
	add.s32 	%r268, %r268, 1024;
$L__BB9_13:
	setp.eq.s32 	%p115, %r19, 0;
	@%p115 bra 	$L__BB9_16;
	mul.wide.u32 	%rd75, %r2, 16384;
	add.s64 	%rd9, %rd2, %rd75;
	neg.s32 	%r271, %r19;
$L__BB9_15:
	.pragma "nounroll";
	mul.wide.s32 	%rd76, %r268, 8;
	add.s64 	%rd77, %rd9, %rd76;
	ld.global.f64 	%fd210, [%rd77];
	setp.lt.f64 	%p116, %fd293, %fd210;
	selp.f64 	%fd293, %fd210, %fd293, %p116;
	add.s32 	%r268, %r268, 256;
	add.s32 	%r271, %r271, 1;
	setp.ne.s32 	%p117, %r271, 0;
	@%p117 bra 	$L__BB9_15;
$L__BB9_16:
	setp.lt.s32 	%p118, %r4, 256;
	@%p118 bra 	$L__BB9_21;
	// begin inline asm
	mov.u32 %r209, %laneid;
	// end inline asm
	mov.b64 	%rd88, %fd293;
	mov.b64 	{%r211, %r216}, %rd88;
	mov.b32 	%r217, 1;
	mov.b32 	%r258, 31;
	mov.b32 	%r259, -1;
	// begin inline asm
	shfl.sync.down.b32 %r210, %r211, %r217, %r258, %r259;
	// end inline asm
	// begin inline asm
	shfl.sync.down.b32 %r215, %r216, %r217, %r258, %r259;
	// end inline asm
	mov.b64 	%rd89, {%r210, %r215};
	mov.b64 	%fd258, %rd89;
	setp.gt.s32 	%p146, %r209, 30;
	setp.lt.f64 	%p147, %fd293, %fd258;
	selp.f64 	%fd259, %fd258, %fd293, %p147;
	selp.f64 	%fd260, %fd293, %fd259, %p146;
	mov.b64 	%rd90, %fd260;
	mov.b64 	{%r221, %r226}, %rd90;
	mov.b32 	%r227, 2;
	// begin inline asm
	shfl.sync.down.b32 %r220, %r221, %r227, %r258, %r259;
	// end inline asm
	// begin inline asm
	shfl.sync.down.b32 %r225, %r226, %r227, %r258, %r259;
	// end inline asm
	mov.b64 	%rd91, {%r220, %r225};
	mov.b64 	%fd261, %rd91;
	setp.gt.s32 	%p148, %r209, 29;
	setp.lt.f64 	%p149, %fd260, %fd261;
	selp.f64 	%fd262, %fd261, %fd260, %p149;
	selp.f64 	%fd263, %fd260, %fd262, %p148;
	mov.b64 	%rd92, %fd263;
	mov.b64 	{%r231, %r236}, %rd92;
	mov.b32 	%r237, 4;
	// begin inline asm
	shfl.sync.down.b32 %r230, %r231, %r237, %r258, %r259;
	// end inline asm
	// begin inline asm
	shfl.sync.down.b32 %r235, %r236, %r237, %r258, %r259;
	// end inline asm
	mov.b64 	%rd93, {%r230, %r235};
	mov.b64 	%fd264, %rd93;
	setp.gt.s32 	%p150, %r209, 27;
	setp.lt.f64 	%p151, %fd263, %fd264;
	selp.f64 	%fd265, %fd264, %fd263, %p151;
	selp.f64 	%fd266, %fd263, %fd265, %p150;
	mov.b64 	%rd94, %fd266;
	mov.b64 	{%r241, %r246}, %rd94;
	mov.b32 	%r247, 8;
	// begin inline asm
	shfl.sync.down.b32 %r240, %r241, %r247, %r258, %r259;
	// end inline asm
	// begin inline asm
	shfl.sync.down.b32 %r245, %r246, %r247, %r258, %r259;
	// end inline asm
	mov.b64 	%rd95, {%r240, %r245};
	mov.b64 	%fd267, %rd95;
	setp.gt.s32 	%p152, %r209, 23;
	setp.lt.f64 	%p153, %fd266, %fd267;
	selp.f64 	%fd268, %fd267, %fd266, %p153;
	selp.f64 	%fd269, %fd266, %fd268, %p152;
	mov.b64 	%rd96, %fd269;
	mov.b64 	{%r251, %r256}, %rd96;
	mov.b32 	%r257, 16;
	// begin inline asm
	shfl.sync.down.b32 %r250, %r251, %r257, %r258, %r259;
	// end inline asm
	// begin inline asm
	shfl.sync.down.b32 %r255, %r256, %r257, %r258, %r259;
	// end inline asm
	mov.b64 	%rd97, {%r250, %r255};
	mov.b64 	%fd270, %rd97;
	setp.gt.s32 	%p154, %r209, 15;
	setp.lt.f64 	%p155, %fd269, %fd270;
	selp.f64 	%fd16, %fd270, %fd269, %p155;
	selp.f64 	%fd304, %fd269, %fd16, %p154;
	setp.ne.s32 	%p156, %r209, 0;
	@%p156 bra 	$L__BB9_19;
	shr.u32 	%r260, %r5, 2;
	and.b32  	%r261, %r260, 248;
	mov.u32 	%r262, _ZZN3cub18CUB_300001_SM_10006detail6reduce18DeviceReduceKernelINS2_10policy_hubIdyN4cuda3__47maximumIdEEE10Policy1000EN6thrust24THRUST_300001_SM_1000_NS6detail15normal_iteratorINSC_10device_ptrIdEEEEyS8_dNS5_3std3__410__identityEEEvT0_PT3_T1_NS0_13GridEvenShareISO_EET2_T4_E12temp_storage;
	add.s32 	%r263, %r262, %r261;
	st.shared.f64 	[%r263+8], %fd16;
$L__BB9_19:
	bar.sync 	0;
	setp.ne.s32 	%p157, %r5, 0;
	@%p157 bra 	$L__BB9_46;
	ld.shared.f64 	%fd271, [_ZZN3cub18CUB_300001_SM_10006detail6reduce18DeviceReduceKernelINS2_10policy_hubIdyN4cuda3__47maximumIdEEE10Policy1000EN6thrust24THRUST_300001_SM_1000_NS6detail15normal_iteratorINSC_10device_ptrIdEEEEyS8_dNS5_3std3__410__identityEEEvT0_PT3_T1_NS0_13GridEvenShareISO_EET2_T4_E12temp_storage+16];
	setp.lt.f64 	%p158, %fd304, %fd271;
	selp.f64 	%fd272, %fd271, %fd304, %p158;
	ld.shared.f64 	%fd273, [_ZZN3cub18CUB_300001_SM_10006detail6reduce18DeviceReduceKernelINS2_10policy_hubIdyN4cuda3__47maximumIdEEE10Policy1000EN6thrust24THRUST_300001_SM_1000_NS6detail15normal_iteratorINSC_10device_ptrIdEEEEyS8_dNS5_3std3__410__identityEEEvT0_PT3_T1_NS0_13GridEvenShareISO_EET2_T4_E12temp_storage+24];
	setp.lt.f64 	%p159, %fd272, %fd273;
	selp.f64 	%fd274, %fd273, %fd272, %p159;
	ld.shared.f64 	%fd275, [_ZZN3cub18CUB_300001_SM_10006detail6reduce18DeviceReduceKernelINS2_10policy_hubIdyN4cuda3__47maximumIdEEE10Policy1000EN6thrust24THRUST_300001_SM_1000_NS6detail15normal_iteratorINSC_10device_ptrIdEEEEyS8_dNS5_3std3__410__identityEEEvT0_PT3_T1_NS0_13GridEvenShareISO_EET2_T4_E12temp_storage+32];
	setp.lt.f64 	%p160, %fd274, %fd275;
	selp.f64 	%fd276, %fd275, %fd274, %p160;
	ld.shared.f64 	%fd277, [_ZZN3cub18CUB_300001_SM_10006detail6reduce18DeviceReduceKernelINS2_10policy_hubIdyN4cuda3__47maximumIdEEE10Policy1000EN6thrust24THRUST_300001_SM_1000_NS6detail15normal_iteratorINSC_10device_ptrIdEEEEyS8_dNS5_3std3__410__identityEEEvT0_PT3_T1_NS0_13GridEvenShareISO_EET2_T4_E12temp_storage+40];
	setp.lt.f64 	%p161, %fd276, %fd277;
	selp.f64 	%fd278, %fd277, %fd276, %p161;
	ld.shared.f64 	%fd279, [_ZZN3cub18CUB_300001_SM_10006detail6reduce18DeviceReduceKernelINS2_10policy_hubIdyN4cuda3__47maximumIdEEE10Policy1000EN6thrust24THRUST_300001_SM_1000_NS6detail15normal_iteratorINSC_10device_ptrIdEEEEyS8_dNS5_3std3__410__identityEEEvT0_PT3_T1_NS0_13GridEvenShareISO_EET2_T4_E12temp_storage+48];
	setp.lt.f64 	%p162, %fd278, %fd279;
	selp.f64 	%fd280, %fd279, %fd278, %p162;
	ld.shared.f64 	%fd281, [_ZZN3cub18CUB_300001_SM_10006detail6reduce18DeviceReduceKernelINS2_10policy_hubIdyN4cuda3__47maximumIdEEE10Policy1000EN6thrust24THRUST_300001_SM_1000_NS6detail15normal_iteratorINSC_10device_ptrIdEEEEyS8_dNS5_3std3__410__identityEEEvT0_PT3_T1_NS0_13GridEvenShareISO_EET2_T4_E12temp_storage+56];
	setp.lt.f64 	%p163, %fd280, %fd281;
	selp.f64 	%fd282, %fd281, %fd280, %p163;
	ld.shared.f64 	%fd283, [_ZZN3cub18CUB_300001_SM_10006detail6reduce18DeviceReduceKernelINS2_10policy_hubIdyN4cuda3__47maximumIdEEE10Policy1000EN6thrust24THRUST_300001_SM_1000_NS6detail15normal_iteratorINSC_10device_ptrIdEEEEyS8_dNS5_3std3__410__identityEEEvT0_PT3_T1_NS0_13GridEvenShareISO_EET2_T4_E12temp_storage+64];
	setp.lt.f64 	%p164, %fd282, %fd283;
	selp.f64 	%fd304, %fd283, %fd282, %p164;
	bra.uni 	$L__BB9_46;
$L__BB9_21:
	// begin inline asm
	mov.u32 %r146, %laneid;
	// end inline asm
	and.b32  	%r197, %r5, 992;
	add.s32 	%r198, %r197, 32;
	setp.gt.s32 	%p119, %r198, %r4;
	not.b32 	%r199, %r197;
	add.s32 	%r200, %r4, %r199;
	selp.b32 	%r195, %r200, 31, %p119;
	mov.b64 	%rd78, %fd293;
	mov.b64 	{%r148, %r153}, %rd78;
	mov.b32 	%r154, 1;
	mov.b32 	%r196, -1;
	// begin inline asm
	shfl.sync.down.b32 %r147, %r148, %r154, %r195, %r196;
	// end inline asm
	// begin inline asm
	shfl.sync.down.b32 %r152, %r153, %r154, %r195, %r196;
	// end inline asm
	mov.b64 	%rd79, {%r147, %r152};
	mov.b64 	%fd211, %rd79;
	setp.lt.s32 	%p120, %r146, %r195;
	setp.lt.f64 	%p121, %fd293, %fd211;
	selp.f64 	%fd212, %fd211, %fd293, %p121;
	selp.f64 	%fd213, %fd212, %fd293, %p120;
	mov.b64 	%rd80, %fd213;
	mov.b64 	{%r158, %r163}, %rd80;
	mov.b32 	%r164, 2;
	// begin inline asm
	shfl.sync.down.b32 %r157, %r158, %r164, %r195, %r196;
	// end inline asm
	// begin inline asm
	shfl.sync.down.b32 %r162, %r163, %r164, %r195, %r196;
	// end inline asm
	mov.b64 	%rd81, {%r157, %r162};
	mov.b64 	%fd214, %rd81;
	add.s32 	%r201, %r146, 2;
	setp.gt.s32 	%p122, %r201, %r195;
	setp.lt.f64 	%p123, %fd213, %fd214;
	selp.f64 	%fd215, %fd214, %fd213, %p123;
	selp.f64 	%fd216, %fd213, %fd215, %p122;
	mov.b64 	%rd82, %fd216;
	mov.b64 	{%r168, %r173}, %rd82;
	mov.b32 	%r174, 4;
	// begin inline asm
	shfl.sync.down.b32 %r167, %r168, %r174, %r195, %r196;
	// end inline asm
	// begin inline asm
	shfl.sync.down.b32 %r172, %r173, %r174, %r195, %r196;
	// end inline asm
	mov.b64 	%rd83, {%r167, %r172};
	mov.b64 	%fd217, %rd83;
	add.s32 	%r202, %r146, 4;
	setp.gt.s32 	%p124, %r202, %r195;
	setp.lt.f64 	%p125, %fd216, %fd217;
	selp.f64 	%fd218, %fd217, %fd216, %p125;
	selp.f64 	%fd219, %fd216, %fd218, %p124;
	mov.b64 	%rd84, %fd219;
	mov.b64 	{%r178, %r183}, %rd84;
	mov.b32 	%r184, 8;
	// begin inline asm
	shfl.sync.down.b32 %r177, %r178, %r184, %r195, %r196;
	// end inline asm
	// begin inline asm
	shfl.sync.down.b32 %r182, %r183, %r184, %r195, %r196;
	// end inline asm
	mov.b64 	%rd85, {%r177, %r182};
	mov.b64 	%fd220, %rd85;
	add.s32 	%r203, %r146, 8;
	setp.gt.s32 	%p126, %r203, %r195;
	setp.lt.f64 	%p127, %fd219, %fd220;
	selp.f64 	%fd221, %fd220, %fd219, %p127;
	selp.f64 	%fd222, %fd219, %fd221, %p126;
	mov.b64 	%rd86, %fd222;
	mov.b64 	{%r188, %r193}, %rd86;
	mov.b32 	%r194, 16;
	// begin inline asm
	shfl.sync.down.b32 %r187, %r188, %r194, %r195, %r196;
	// end inline asm
	// begin inline asm
	shfl.sync.down.b32 %r192, %r193, %r194, %r195, %r196;
	// end inline asm
	mov.b64 	%rd87, {%r187, %r192};
	mov.b64 	%fd223, %rd87;
	add.s32 	%r204, %r146, 16;
	setp.gt.s32 	%p128, %r204, %r195;
	setp.lt.f64 	%p129, %fd222, %fd223;
	selp.f64 	%fd224, %fd223, %fd222, %p129;
	selp.f64 	%fd304, %fd222, %fd224, %p128;
	setp.ne.s32 	%p130, %r146, 0;
	@%p130 bra 	$L__BB9_23;
	shr.u32 	%r205, %r5, 2;
	and.b32  	%r206, %r205, 248;
	mov.u32 	%r207, _ZZN3cub18CUB_300001_SM_10006detail6reduce18DeviceReduceKernelINS2_10policy_hubIdyN4cuda3__47maximumIdEEE10Policy1000EN6thrust24THRUST_300001_SM_1000_NS6detail15normal_iteratorINSC_10device_ptrIdEEEEyS8_dNS5_3std3__410__identityEEEvT0_PT3_T1_NS0_13GridEvenShareISO_EET2_T4_E12temp_storage;
	add.s32 	%r208, %r207, %r206;
	st.shared.f64 	[%r208+8], %fd304;
$L__BB9_23:
	bar.sync 	0;
	setp.ne.s32 	%p131, %r5, 0;
	@%p131 bra 	$L__BB9_46;
	setp.gt.s32 	%p132, %r4, 32;
	ld.shared.f64 	%fd225, [_ZZN3cub18CUB_300001_SM_10006detail6reduce18DeviceReduceKernelINS2_10policy_hubIdyN4cuda3__47maximumIdEEE10Policy1000EN6thrust24THRUST_300001_SM_1000_NS6detail15normal_iteratorINSC_10device_ptrIdEEEEyS8_dNS5_3std3__410__identityEEEvT0_PT3_T1_NS0_13GridEvenShareISO_EET2_T4_E12temp_storage+16];
	setp.lt.f64 	%p133, %fd304, %fd225;
	selp.f64 	%fd227, %fd225, %fd304, %p133;
	selp.f64 	%fd228, %fd227, %fd304, %p132;
	setp.gt.s32 	%p134, %r4, 64;
	ld.shared.f64 	%fd230, [_ZZN3cub18CUB_300001_SM_10006detail6reduce18DeviceReduceKernelINS2_10policy_hubIdyN4cuda3__47maximumIdEEE10Policy1000EN6thrust24THRUST_300001_SM_1000_NS6detail15normal_iteratorINSC_10device_ptrIdEEEEyS8_dNS5_3std3__410__identityEEEvT0_PT3_T1_NS0_13GridEvenShareISO_EET2_T4_E12temp_storage+24];
	setp.lt.f64 	%p135, %fd228, %fd230;
	selp.f64 	%fd232, %fd230, %fd228, %p135;
	selp.f64 	%fd233, %fd232, %fd228, %p134;
	setp.gt.s32 	%p136, %r4, 96;
	ld.shared.f64 	%fd235, [_ZZN3cub18CUB_300001_SM_10006detail6reduce18DeviceReduceKernelINS2_10policy_hubIdyN4cuda3__47maximumIdEEE10Policy1000EN6thrust24THRUST_300001_SM_1000_NS6detail15normal_iteratorINSC_10device_ptrIdEEEEyS8_dNS5_3std3__410__identityEEEvT0_PT3_T1_NS0_13GridEvenShareISO_EET2_T4_E12temp_storage+32];
	setp.lt.f64 	%p137, %fd233, %fd235;
	selp.f64 	%fd237, %fd235, %fd233, %p137;
	selp.f64 	%fd238, %fd237, %fd233, %p136;
	setp.gt.s32 	%p138, %r4, 128;
	ld.shared.f64 	%fd240, [_ZZN3cub18CUB_300001_SM_10006detail6reduce18DeviceReduceKernelINS2_10policy_hubIdyN4cuda3__47maximumIdEEE10Policy1000EN6thrust24THRUST_300001_SM_1000_NS6detail15normal_iteratorINSC_10device_ptrIdEEEEyS8_dNS5_3std3__410__identityEEEvT0_PT3_T1_NS0_13GridEvenShareISO_EET2_T4_E12temp_storage+40];
	setp.lt.f64 	%p139, %fd238, %fd240;
	selp.f64 	%fd242, %fd240, %fd238, %p139;
	selp.f64 	%fd243, %fd242, %fd238, %p138;
	setp.gt.s32 	%p140, %r4, 160;
	ld.shared.f64 	%fd245, [_ZZN3cub18CUB_300001_SM_10006detail6reduce18DeviceReduceKernelINS2_10policy_hubIdyN4cuda3__47maximumIdEEE10Policy1000EN6thrust24THRUST_300001_SM_1000_NS6detail15normal_iteratorINSC_10device_ptrIdEEEEyS8_dNS5_3std3__410__identityEEEvT0_PT3_T1_NS0_13GridEvenShareISO_EET2_T4_E12temp_storage+48];
	setp.lt.f64 	%p141, %fd243, %fd245;
	selp.f64 	%fd247, %fd245, %fd243, %p141;
	selp.f64 	%fd248, %fd247, %fd243, %p140;
	setp.gt.s32 	%p142, %r4, 192;
	ld.shared.f64 	%fd250, [_ZZN3cub18CUB_300001_SM_10006detail6reduce18DeviceReduceKernelINS2_10policy_hubIdyN4cuda3__47maximumIdEEE10Policy1000EN6thrust24THRUST_300001_SM_1000_NS6detail15normal_iteratorINSC_10device_ptrIdEEEEyS8_dNS5_3std3__410__identityEEEvT0_PT3_T1_NS0_13GridEvenShareISO_EET2_T4_E12temp_storage+56];
	setp.lt.f64 	%p143, %fd248, %fd250;
	selp.f64 	%fd252, %fd250, %fd248, %p143;
	selp.f64 	%fd253, %fd252, %fd248, %p142;
	setp.gt.s32 	%p144, %r4, 224;
	ld.shared.f64 	%fd255, [_ZZN3cub18CUB_300001_SM_10006detail6reduce18DeviceReduceKernelINS2_10policy_hubIdyN4cuda3__47maximumIdEEE10Policy1000EN6thrust24THRUST_300001_SM_1000_NS6detail15normal_iteratorINSC_10device_ptrIdEEEEyS8_dNS5_3std3__410__identityEEEvT0_PT3_T1_NS0_13GridEvenShareISO_EET2_T4_E12temp_storage+64];
	setp.lt.f64 	%p145, %fd253, %fd255;
	selp.f64 	%fd257, %fd255, %fd253, %p145;
	selp.f64 	%fd304, %fd257, %fd253, %p144;
	bra.uni 	$L__BB9_46;
$L__BB9_25:
	cvt.u32.u64 	%r52, %rd4;
	mov.u32 	%r27, %tid.x;
	add.s32 	%r53, %r27, %r52;
	mul.wide.u32 	%rd26, %r53, 8;
	add.s64 	%rd27, %rd2, %rd26;
	ld.global.f64 	%fd41, [%rd27];
	ld.global.f64 	%fd42, [%rd27+2048];
	ld.global.f64 	%fd43, [%rd27+4096];
	ld.global.f64 	%fd44, [%rd27+6144];
	ld.global.f64 	%fd45, [%rd27+8192];
	ld.global.f64 	%fd46, [%rd27+10240];
	ld.global.f64 	%fd47, [%rd27+12288];
	ld.global.f64 	%fd48, [%rd27+14336];
	setp.lt.f64 	%p2, %fd41, %fd42;
	selp.f64 	%fd49, %fd42, %fd41, %p2;
	setp.lt.f64 	%p3, %fd49, %fd43;
	selp.f64 	%fd50, %fd43, %fd49, %p3;
	setp.lt.f64 	%p4, %fd50, %fd44;
	selp.f64 	%fd51, %fd44, %fd50, %p4;
	setp.lt.f64 	%p5, %fd51, %fd45;
	selp.f64 	%fd52, %fd45, %fd51, %p5;
	setp.lt.f64 	%p6, %fd52, %fd46;
	selp.f64 	%fd53, %fd46, %fd52, %p6;
	setp.lt.f64 	%p7, %fd53, %fd47;
	selp.f64 	%fd54, %fd47, %fd53, %p7;
	setp.lt.f64 	%p8, %fd54, %fd48;
	selp.f64 	%fd303, %fd48, %fd54, %p8;
	setp.lt.u64 	%p9, %rd5, %rd3;
	@%p9 bra 	$L__BB9_42;
	cvt.u32.u64 	%r55, %rd3;
	cvt.u64.u32 	%rd28, %r27;
	add.s64 	%rd104, %rd4, %rd3;
	cvt.u32.u64 	%r28, %rd1;
	not.b32 	%r57, %r27;
	add.s32 	%r58, %r57, %r28;
	sub.s32 	%r59, %r58, %r55;
	sub.s32 	%r273, %r59, %r52;
	add.s64 	%rd29, %rd104, %rd28;
	shl.b64 	%rd30, %rd29, 3;
	add.s64 	%rd31, %rd30, %rd2;
	add.s64 	%rd103, %rd31, 16384;
	mov.b32 	%r274, 0;
	mov.u64 	%rd105, %rd4;
$L__BB9_27:
	cvt.s64.s32 	%rd15, %r50;
	add.s64 	%rd105, %rd105, %rd15;
	add.s64 	%rd32, %rd1, -2048;
	setp.gt.u64 	%p10, %rd105, %rd32;
	@%p10 bra 	$L__BB9_29;
	shl.b32 	%r61, %r1, 11;
	cvt.s64.s32 	%rd33, %r61;
	cvt.u64.u32 	%rd34, %r27;
	add.s64 	%rd35, %rd105, %rd34;
	shl.b64 	%rd36, %rd35, 3;
	add.s64 	%rd37, %rd2, %rd36;
	ld.global.f64 	%fd55, [%rd37];
	ld.global.f64 	%fd56, [%rd37+2048];
	ld.global.f64 	%fd57, [%rd37+4096];
	ld.global.f64 	%fd58, [%rd37+6144];
	ld.global.f64 	%fd59, [%rd37+8192];
	ld.global.f64 	%fd60, [%rd37+10240];
	ld.global.f64 	%fd61, [%rd37+12288];
	ld.global.f64 	%fd62, [%rd37+14336];
	setp.lt.f64 	%p11, %fd303, %fd55;
	selp.f64 	%fd63, %fd55, %fd303, %p11;
	setp.lt.f64 	%p12, %fd63, %fd56;
	selp.f64 	%fd64, %fd56, %fd63, %p12;
	setp.lt.f64 	%p13, %fd64, %fd57;
	selp.f64 	%fd65, %fd57, %fd64, %p13;
	setp.lt.f64 	%p14, %fd65, %fd58;
	selp.f64 	%fd66, %fd58, %fd65, %p14;
	setp.lt.f64 	%p15, %fd66, %fd59;
	selp.f64 	%fd67, %fd59, %fd66, %p15;
	setp.lt.f64 	%p16, %fd67, %fd60;
	selp.f64 	%fd68, %fd60, %fd67, %p16;
	setp.lt.f64 	%p17, %fd68, %fd61;
	selp.f64 	%fd69, %fd61, %fd68, %p17;
	setp.lt.f64 	%p18, %fd69, %fd62;
	selp.f64 	%fd303, %fd62, %fd69, %p18;
	sub.s64 	%rd38, %rd1, %rd105;
	setp.lt.u64 	%p19, %rd38, %rd33;
	add.s32 	%r274, %r274, 1;
	add.s64 	%rd104, %rd104, %rd33;
	sub.s32 	%r273, %r273, %r61;
	mul.wide.s32 	%rd39, %r61, 8;
	add.s64 	%rd103, %rd103, %rd39;
	@%p19 bra 	$L__BB9_42;
	bra.uni 	$L__BB9_27;
$L__BB9_29:
	setp.le.u64 	%p20, %rd1, %rd105;
	cvt.u32.u64 	%r62, %rd105;
	cvt.u32.u64 	%r63, %rd1;
	sub.s32 	%r64, %r63, %r62;
	setp.ge.s32 	%p21, %r27, %r64;
	or.pred  	%p22, %p20, %p21;
	@%p22 bra 	$L__BB9_42;
	cvt.u32.u64 	%r66, %rd15;
	cvt.u32.u64 	%r67, %rd4;
	not.b32 	%r68, %r27;
	add.s32 	%r69, %r68, %r28;
	add.s32 	%r70, %r66, %r67;
	sub.s32 	%r71, %r69, %r70;
	mul.lo.s32 	%r72, %r1, %r274;
	shl.b32 	%r73, %r72, 11;
	sub.s32 	%r74, %r71, %r73;
	shr.u32 	%r75, %r74, 8;
	add.s32 	%r34, %r75, 1;
	and.b32  	%r35, %r34, 15;
	setp.lt.u32 	%p23, %r74, 3840;
	mov.u32 	%r277, %r27;
	@%p23 bra 	$L__BB9_33;
	shr.u32 	%r76, %r273, 8;
	add.s32 	%r77, %r76, 1;
	and.b32  	%r78, %r77, 33554416;
	neg.s32 	%r275, %r78;
	mov.u32 	%r277, %r27;
$L__BB9_32:
	.pragma "nounroll";
	ld.global.f64 	%fd71, [%rd103+-16384];
	setp.lt.f64 	%p24, %fd303, %fd71;
	selp.f64 	%fd72, %fd71, %fd303, %p24;
	ld.global.f64 	%fd73, [%rd103+-14336];
	setp.lt.f64 	%p25, %fd72, %fd73;
	selp.f64 	%fd74, %fd73, %fd72, %p25;
	ld.global.f64 	%fd75, [%rd103+-12288];
	setp.lt.f64 	%p26, %fd74, %fd75;
	selp.f64 	%fd76, %fd75, %fd74, %p26;
	ld.global.f64 	%fd77, [%rd103+-10240];
	setp.lt.f64 	%p27, %fd76, %fd77;
	selp.f64 	%fd78, %fd77, %fd76, %p27;
	ld.global.f64 	%fd79, [%rd103+-8192];
	setp.lt.f64 	%p28, %fd78, %fd79;
	selp.f64 	%fd80, %fd79, %fd78, %p28;
	ld.global.f64 	%fd81, [%rd103+-6144];
	setp.lt.f64 	%p29, %fd80, %fd81;
	selp.f64 	%fd82, %fd81, %fd80, %p29;
	ld.global.f64 	%fd83, [%rd103+-4096];
	setp.lt.f64 	%p30, %fd82, %fd83;
	selp.f64 	%fd84, %fd83, %fd82, %p30;
	ld.global.f64 	%fd85, [%rd103+-2048];
	setp.lt.f64 	%p31, %fd84, %fd85;
	selp.f64 	%fd86, %fd85, %fd84, %p31;
	ld.global.f64 	%fd87, [%rd103];
	setp.lt.f64 	%p32, %fd86, %fd87;
	selp.f64 	%fd88, %fd87, %fd86, %p32;
	ld.global.f64 	%fd89, [%rd103+2048];
	setp.lt.f64 	%p33, %fd88, %fd89;
	selp.f64 	%fd90, %fd89, %fd88, %p33;
	ld.global.f64 	%fd91, [%rd103+4096];
	setp.lt.f64 	%p34, %fd90, %fd91;
	selp.f64 	%fd92, %fd91, %fd90, %p34;
	ld.global.f64 	%fd93, [%rd103+6144];
	setp.lt.f64 	%p35, %fd92, %fd93;
	selp.f64 	%fd94, %fd93, %fd92, %p35;
	ld.global.f64 	%fd95, [%rd103+8192];
	setp.lt.f64 	%p36, %fd94, %fd95;
	selp.f64 	%fd96, %fd95, %fd94, %p36;
	ld.global.f64 	%fd97, [%rd103+10240];
	setp.lt.f64 	%p37, %fd96, %fd97;
	selp.f64 	%fd98, %fd97, %fd96, %p37;
	ld.global.f64 	%fd99, [%rd103+12288];
	setp.lt.f64 	%p38, %fd98, %fd99;
	selp.f64 	%fd100, %fd99, %fd98, %p38;
	ld.global.f64 	%fd101, [%rd103+14336];
	setp.lt.f64 	%p39, %fd100, %fd101;
	selp.f64 	%fd303, %fd101, %fd100, %p39;
	add.s32 	%r277, %r277, 4096;
	add.s32 	%r275, %r275, 16;
	add.s64 	%rd103, %rd103, 32768;
	setp.ne.s32 	%p40, %r275, 0;
	@%p40 bra 	$L__BB9_32;
$L__BB9_33:
	setp.eq.s32 	%p41, %r35, 0;
	@%p41 bra 	$L__BB9_42;
	and.b32  	%r42, %r34, 7;
	setp.lt.u32 	%p42, %r35, 8;
	@%p42 bra 	$L__BB9_36;
	cvt.u64.u32 	%rd40, %r277;
	add.s64 	%rd41, %rd105, %rd40;
	shl.b64 	%rd42, %rd41, 3;
	add.s64 	%rd43, %rd2, %rd42;
	ld.global.f64 	%fd103, [%rd43];
	setp.lt.f64 	%p43, %fd303, %fd103;
	selp.f64 	%fd104, %fd103, %fd303, %p43;
	ld.global.f64 	%fd105, [%rd43+2048];
	setp.lt.f64 	%p44, %fd104, %fd105;
	selp.f64 	%fd106, %fd105, %fd104, %p44;
	ld.global.f64 	%fd107, [%rd43+4096];
	setp.lt.f64 	%p45, %fd106, %fd107;
	selp.f64 	%fd108, %fd107, %fd106, %p45;
	ld.global.f64 	%fd109, [%rd43+6144];
	setp.lt.f64 	%p46, %fd108, %fd109;
	selp.f64 	%fd110, %fd109, %fd108, %p46;
	ld.global.f64 	%fd111, [%rd43+8192];
	setp.lt.f64 	%p47, %fd110, %fd111;
	selp.f64 	%fd112, %fd111, %fd110, %p47;
	ld.global.f64 	%fd113, [%rd43+10240];
	setp.lt.f64 	%p48, %fd112, %fd113;
	selp.f64 	%fd114, %fd113, %fd112, %p48;
	ld.global.f64 	%fd115, [%rd43+12288];
	setp.lt.f64 	%p49, %fd114, %fd115;
	selp.f64 	%fd116, %fd115, %fd114, %p49;
	ld.global.f64 	%fd117, [%rd43+14336];
	setp.lt.f64 	%p50, %fd116, %fd117;
	selp.f64 	%fd303, %fd117, %fd116, %p50;
	add.s32 	%r277, %r277, 2048;
$L__BB9_36:
	setp.eq.s32 	%p51, %r42, 0;
	@%p51 bra 	$L__BB9_42;
	setp.lt.u32 	%p52, %r42, 4;
	@%p52 bra 	$L__BB9_39;
	cvt.u64.u32 	%rd44, %r277;
	add.s64 	%rd45, %rd105, %rd44;
	shl.b64 	%rd46, %rd45, 3;
	add.s64 	%rd47, %rd2, %rd46;
	ld.global.f64 	%fd119, [%rd47];
	setp.lt.f64 	%p53, %fd303, %fd119;
	selp.f64 	%fd120, %fd119, %fd303, %p53;
	ld.global.f64 	%fd121, [%rd47+2048];
	setp.lt.f64 	%p54, %fd120, %fd121;
	selp.f64 	%fd122, %fd121, %fd120, %p54;
	ld.global.f64 	%fd123, [%rd47+4096];
	setp.lt.f64 	%p55, %fd122, %fd123;
	selp.f64 	%fd124, %fd123, %fd122, %p55;
	ld.global.f64 	%fd125, [%rd47+6144];
	setp.lt.f64 	%p56, %fd124, %fd125;
	selp.f64 	%fd303, %fd125, %fd124, %p56;
	add.s32 	%r277, %r277, 1024;
$L__BB9_39:
	and.b32  	%r79, %r34, 3;
	setp.eq.s32 	%p57, %r79, 0;
	@%p57 bra 	$L__BB9_42;
	cvt.u64.u32 	%rd48, %r277;
	add.s64 	%rd49, %rd48, %rd104;
	shl.b64 	%rd50, %rd49, 3;
	add.s64 	%rd107, %rd2, %rd50;
	cvt.u16.u32 	%rs1, %r273;
	shr.u16 	%rs2, %rs1, 8;
	add.s16 	%rs3, %rs2, 1;
	cvt.u32.u16 	%r80, %rs3;
	and.b32  	%r81, %r80, 3;
	neg.s32 	%r280, %r81;
$L__BB9_41:
	.pragma "nounroll";
	ld.global.f64 	%fd126, [%rd107];
	setp.lt.f64 	%p58, %fd303, %fd126;
	selp.f64 	%fd303, %fd126, %fd303, %p58;
	add.s64 	%rd107, %rd107, 2048;
	add.s32 	%r280, %r280, 1;
	setp.ne.s32 	%p59, %r280, 0;
	@%p59 bra 	$L__BB9_41;
$L__BB9_42:
	// begin inline asm
	mov.u32 %r82, %laneid;
	// end inline asm
	mov.b64 	%rd51, %fd303;
	mov.b64 	{%r84, %r89}, %rd51;
	mov.b32 	%r90, 1;
	mov.b32 	%r131, 31;
	mov.b32 	%r132, -1;
	// begin inline asm
	shfl.sync.down.b32 %r83, %r84, %r90, %r131, %r132;
	// end inline asm
	// begin inline asm
	shfl.sync.down.b32 %r88, %r89, %r90, %r131, %r132;
	// end inline asm
	mov.b64 	%rd52, {%r83, %r88};
	mov.b64 	%fd127, %rd52;
	setp.gt.s32 	%p60, %r82, 30;
	setp.lt.f64 	%p61, %fd303, %fd127;
	selp.f64 	%fd128, %fd127, %fd303, %p61;
	selp.f64 	%fd129, %fd303, %fd128, %p60;
	mov.b64 	%rd53, %fd129;
	mov.b64 	{%r94, %r99}, %rd53;
	mov.b32 	%r100, 2;
	// begin inline asm
	shfl.sync.down.b32 %r93, %r94, %r100, %r131, %r132;
	// end inline asm
	// begin inline asm
	shfl.sync.down.b32 %r98, %r99, %r100, %r131, %r132;
	// end inline asm
	mov.b64 	%rd54, {%r93, %r98};
	mov.b64 	%fd130, %rd54;
	setp.gt.s32 	%p62, %r82, 29;
	setp.lt.f64 	%p63, %fd129, %fd130;
	selp.f64 	%fd131, %fd130, %fd129, %p63;
	selp.f64 	%fd132, %fd129, %fd131, %p62;
	mov.b64 	%rd55, %fd132;
	mov.b64 	{%r104, %r109}, %rd55;
	mov.b32 	%r110, 4;
	// begin inline asm
	shfl.sync.down.b32 %r103, %r104, %r110, %r131, %r132;
	// end inline asm
	// begin inline asm
	shfl.sync.down.b32 %r108, %r109, %r110, %r131, %r132;
	// end inline asm
	mov.b64 	%rd56, {%r103, %r108};
	mov.b64 	%fd133, %rd56;
	setp.gt.s32 	%p64, %r82, 27;
	setp.lt.f64 	%p65, %fd132, %fd133;
	selp.f64 	%fd134, %fd133, %fd132, %p65;
	selp.f64 	%fd135, %fd132, %fd134, %p64;
	mov.b64 	%rd57, %fd135;
	mov.b64 	{%r114, %r119}, %rd57;
	mov.b32 	%r120, 8;
	// begin inline asm
	shfl.sync.down.b32 %r113, %r114, %r120, %r131, %r132;
	// end inline asm
	// begin inline asm
	shfl.sync.down.b32 %r118, %r119, %r120, %r131, %r132;
	// end inline asm
	mov.b64 	%rd58, {%r113, %r118};
	mov.b64 	%fd136, %rd58;
	setp.gt.s32 	%p66, %r82, 23;
	setp.lt.f64 	%p67, %fd135, %fd136;
	selp.f64 	%fd137, %fd136, %fd135, %p67;
	selp.f64 	%fd138, %fd135, %fd137, %p66;
	mov.b64 	%rd59, %fd138;
	mov.b64 	{%r124, %r129}, %rd59;
	mov.b32 	%r130, 16;
	// begin inline asm
	shfl.sync.down.b32 %r123, %r124, %r130, %r131, %r132;
	// end inline asm
	// begin inline asm
	shfl.sync.down.b32 %r128, %r129, %r130, %r131, %r132;
	// end inline asm
	mov.b64 	%rd60, {%r123, %r128};
	mov.b64 	%fd139, %rd60;
	setp.gt.s32 	%p68, %r82, 15;
	setp.lt.f64 	%p69, %fd138, %fd139;
	selp.f64 	%fd37, %fd139, %fd138, %p69;
	selp.f64 	%fd304, %fd138, %fd37, %p68;
	setp.ne.s32 	%p70, %r82, 0;
	@%p70 bra 	$L__BB9_44;
	shr.u32 	%r133, %r27, 2;
	and.b32  	%r134, %r133, 248;
	mov.u32 	%r135, _ZZN3cub18CUB_300001_SM_10006detail6reduce18DeviceReduceKernelINS2_10policy_hubIdyN4cuda3__47maximumIdEEE10Policy1000EN6thrust24THRUST_300001_SM_1000_NS6detail15normal_iteratorINSC_10device_ptrIdEEEEyS8_dNS5_3std3__410__identityEEEvT0_PT3_T1_NS0_13GridEvenShareISO_EET2_T4_E12temp_storage;
	add.s32 	%r136, %r135, %r134;
	st.shared.f64 	[%r136+8], %fd37;
$L__BB9_44:
	bar.sync 	0;
	setp.ne.s32 	%p71, %r27, 0;
	@%p71 bra 	$L__BB9_46;
	ld.shared.f64 	%fd140, [_ZZN3cub18CUB_300001_SM_10006detail6reduce18DeviceReduceKernelINS2_10policy_hubIdyN4cuda3__47maximumIdEEE10Policy1000EN6thrust24THRUST_300001_SM_1000_NS6detail15normal_iteratorINSC_10device_ptrIdEEEEyS8_dNS5_3std3__410__identityEEEvT0_PT3_T1_NS0_13GridEvenShareISO_EET2_T4_E12temp_storage+16];
	setp.lt.f64 	%p72, %fd304, %fd140;
	selp.f64 	%fd141, %fd140, %fd304, %p72;
	ld.shared.f64 	%fd142, [_ZZN3cub18CUB_300001_SM_10006detail6reduce18DeviceReduceKernelINS2_10policy_hubIdyN4cuda3__47maximumIdEEE10Policy1000EN6thrust24THRUST_300001_SM_1000_NS6detail15normal_iteratorINSC_10device_ptrIdEEEEyS8_dNS5_3std3__410__identityEEEvT0_PT3_T1_NS0_13GridEvenShareISO_EET2_T4_E12temp_storage+24];
	setp.lt.f64 	%p73, %fd141, %fd142;
	selp.f64 	%fd143, %fd142, %fd141, %p73;
	ld.shared.f64 	%fd144, [_ZZN3cub18CUB_300001_SM_10006detail6reduce18DeviceReduceKernelINS2_10policy_hubIdyN4cuda3__47maximumIdEEE10Policy1000EN6thrust24THRUST_300001_SM_1000_NS6detail15normal_iteratorINSC_10device_ptrIdEEEEyS8_dNS5_3std3__410__identityEEEvT0_PT3_T1_NS0_13GridEvenShareISO_EET2_T4_E12temp_storage+32];
	setp.lt.f64 	%p74, %fd143, %fd144;
	selp.f64 	%fd145, %fd144, %fd143, %p74;
	ld.shared.f64 	%fd146, [_ZZN3cub18CUB_300001_SM_10006detail6reduce18DeviceReduceKernelINS2_10policy_hubIdyN4cuda3__47maximumIdEEE10Policy1000EN6thrust24THRUST_300001_SM_1000_NS6detail15normal_iteratorINSC_10device_ptrIdEEEEyS8_dNS5_3std3__410__identityEEEvT0_PT3_T1_NS0_13GridEvenShareISO_EET2_T4_E12temp_storage+40];
	setp.lt.f64 	%p75, %fd145, %fd146;
	selp.f64 	%fd147, %fd146, %fd145, %p75;
	ld.shared.f64 	%fd148, [_ZZN3cub18CUB_300001_SM_10006detail6reduce18DeviceReduceKernelINS2_10policy_hubIdyN4cuda3__47maximumIdEEE10Policy1000EN6thrust24THRUST_300001_SM_1000_NS6detail15normal_iteratorINSC_10device_ptrIdEEEEyS8_dNS5_3std3__410__identityEEEvT0_PT3_T1_NS0_13GridEvenShareISO_EET2_T4_E12temp_storage+48];
	setp.lt.f64 	%p76, %fd147, %fd148;
	selp.f64 	%fd149, %fd148, %fd147, %p76;
	ld.shared.f64 	%fd150, [_ZZN3cub18CUB_300001_SM_10006detail6reduce18DeviceReduceKernelINS2_10policy_hubIdyN4cuda3__47maximumIdEEE10Policy1000EN6thrust24THRUST_300001_SM_1000_NS6detail15normal_iteratorINSC_10device_ptrIdEEEEyS8_dNS5_3std3__410__identityEEEvT0_PT3_T1_NS0_13GridEvenShareISO_EET2_T4_E12temp_storage+56];
	setp.lt.f64 	%p77, %fd149, %fd150;
	selp.f64 	%fd151, %fd150, %fd149, %p77;
	ld.shared.f64 	%fd152, [_ZZN3cub18CUB_300001_SM_10006detail6reduce18DeviceReduceKernelINS2_10policy_hubIdyN4cuda3__47maximumIdEEE10Policy1000EN6thrust24THRUST_300001_SM_1000_NS6detail15normal_iteratorINSC_10device_ptrIdEEEEyS8_dNS5_3std3__410__identityEEEvT0_PT3_T1_NS0_13GridEvenShareISO_EET2_T4_E12temp_storage+64];
	setp.lt.f64 	%p78, %fd151, %fd152;
	selp.f64 	%fd304, %fd152, %fd151, %p78;
$L__BB9_46:
	mov.u32 	%r264, %tid.x;
	setp.ne.s32 	%p165, %r264, 0;
	@%p165 bra 	$L__BB9_48;
	ld.param.u64 	%rd101, [_ZN3cub18CUB_300001_SM_10006detail6reduce18DeviceReduceKernelINS2_10policy_hubIdyN4cuda3__47maximumIdEEE10Policy1000EN6thrust24THRUST_300001_SM_1000_NS6detail15normal_iteratorINSC_10device_ptrIdEEEEyS8_dNS5_3std3__410__identityEEEvT0_PT3_T1_NS0_13GridEvenShareISO_EET2_T4__param_1];
	cvta.to.global.u64 	%rd98, %rd101;
	mul.wide.u32 	%rd99, %r2, 8;
	add.s64 	%rd100, %rd98, %rd99;
	st.global.f64 	[%rd100], %fd304;
$L__BB9_48:
	ret;

}
	// .globl	_ZN3cub18CUB_300001_SM_10006detail6reduce28DeviceReduceSingleTileKernelINS2_10policy_hubIdyN4cuda3__47maximumIdEEE10Policy1000EPdSB_iS8_ddNS5_3std3__410__identityEEEvT0_T1_T2_T3_T4_T6_
.visible .entry _ZN3cub18CUB_300001_SM_10006detail6reduce28DeviceReduceSingleTileKernelINS2_10policy_hubIdyN4cuda3__47maximumIdEEE10Policy1000EPdSB_iS8_ddNS5_3std3__410__identityEEEvT0_T1_T2_T3_T4_T6_(
	.param .u64 .ptr .align 1 _ZN3cub18CUB_300001_SM_10006detail6reduce28DeviceReduceSingleTileKernelINS2_10policy_hubIdyN4cuda3__47maximumIdEEE10Policy1000EPdSB_iS8_ddNS5_3std3__410__identityEEEvT0_T1_T2_T3_T4_T6__param_0,
	.param .u64 .ptr .align 1 _ZN3cub18CUB_300001_SM_10006detail6reduce28DeviceReduceSingleTileKernelINS2_10policy_hubIdyN4cuda3__47maximumIdEEE10Policy1000EPdSB_iS8_ddNS5_3std3__410__identityEEEvT0_T1_T2_T3_T4_T6__param_1,
	.param .u32 _ZN3cub18CUB_300001_SM_10006detail6reduce28DeviceReduceSingleTileKernelINS2_10policy_hubIdyN4cuda3__47maximumIdEEE10Policy1000EPdSB_iS8_ddNS5_3std3__410__identityEEEvT0_T1_T2_T3_T4_T6__param_2,
	.param .align 1 .b8 _ZN3cub18CUB_300001_SM_10006detail6reduce28DeviceReduceSingleTileKernelINS2_10policy_hubIdyN4cuda3__47maximumIdEEE10Policy1000EPdSB_iS8_ddNS5_3std3__410__identityEEEvT0_T1_T2_T3_T4_T6__param_3[1],
	.param .f64 _ZN3cub18CUB_300001_SM_10006detail6reduce28DeviceReduceSingleTileKernelINS2_10policy_hubIdyN4cuda3__47maximumIdEEE10Policy1000EPdSB_iS8_ddNS5_3std3__410__identityEEEvT0_T1_T2_T3_T4_T6__param_4,
	.param .align 1 .b8 _ZN3cub18CUB_300001_SM_10006detail6reduce28DeviceReduceSingleTileKernelINS2_10policy_hubIdyN4cuda3__47maximumIdEEE10Policy1000EPdSB_iS8_ddNS5_3std3__410__identityEEEvT0_T1_T2_T3_T4_T6__param_5[1]
)
.maxntid 256
.minnctapersm 1
{
	.reg .pred 	%p<220>;
	.reg .b32 	%r<472>;
	.reg .b64 	%rd<206>;
	.reg .b64 	%fd<381>;
	// demoted variable
	.shared .align 8 .b8 _ZZN3cub18CUB_300001_SM_10006detail6reduce28DeviceReduceSingleTileKernelINS2_10policy_hubIdyN4cuda3__47maximumIdEEE10Policy1000EPdSB_iS8_ddNS5_3std3__410__identityEEEvT0_T1_T2_T3_T4_T6_E12temp_storage[80];
	ld.param.u64 	%rd15, [_ZN3cub18CUB_300001_SM_10006detail6reduce28DeviceReduceSingleTileKernelINS2_10policy_hubIdyN4cuda3__47maximumIdEEE10Policy1000EPdSB_iS8_ddNS5_3std3__410__identityEEEvT0_T1_T2_T3_T4_T6__param_0];
	ld.param.u64 	%rd16, [_ZN3cub18CUB_300001_SM_10006detail6reduce28DeviceReduceSingleTileKernelINS2_10policy_hubIdyN4cuda3__47maximumIdEEE10Policy1000EPdSB_iS8_ddNS5_3std3__410__identityEEEvT0_T1_T2_T3_T4_T6__param_1];
	ld.param.u32 	%r68, [_ZN3cub18CUB_300001_SM_10006detail6reduce28DeviceReduceSingleTileKernelINS2_10policy_hubIdyN4cuda3__47maximumIdEEE10Policy1000EPdSB_iS8_ddNS5_3std3__410__identityEEEvT0_T1_T2_T3_T4_T6__param_2];
	ld.param.f64 	%fd58, [_ZN3cub18CUB_300001_SM_10006detail6reduce28DeviceReduceSingleTileKernelINS2_10policy_hubIdyN4cuda3__47maximumIdEEE10Policy1000EPdSB_iS8_ddNS5_3std3__410__identityEEEvT0_T1_T2_T3_T4_T6__param_4];
	cvta.to.global.u64 	%rd1, %rd16;
	setp.ne.s32 	%p1, %r68, 0;
	@%p1 bra 	$L__BB10_3;
	mov.u32 	%r445, %tid.x;
	setp.ne.s32 	%p219, %r445, 0;
	@%p219 bra 	$L__BB10_74;
	st.global.f64 	[%rd1], %fd58;
	bra.uni 	$L__BB10_74;
$L__BB10_3:
	and.b64  	%rd17, %rd15, 31;
	setp.ne.s64 	%p2, %rd17, 0;
	@%p2 bra 	$L__BB10_38;
	setp.gt.s32 	%p110, %r68, 2047;
	@%p110 bra 	$L__BB10_22;
	mov.u32 	%r1, %tid.x;
	setp.ge.s32 	%p159, %r1, %r68;
	mov.f64 	%fd359, 0d0000000000000000;
	mov.u32 	%r449, %r1;
	@%p159 bra 	$L__BB10_7;
	mul.wide.u32 	%rd169, %r1, 8;
	add.s64 	%rd168, %rd15, %rd169;
	// begin inline asm
	ld.global.nc.u64 %rd167, [%rd168];
	// end inline asm
	mov.b64 	%fd359, %rd167;
	add.s32 	%r449, %r1, 256;
$L__BB10_7:
	setp.ge.s32 	%p160, %r449, %r68;
	@%p160 bra 	$L__BB10_13;
	not.b32 	%r321, %r449;
	add.s32 	%r4, %r68, %r321;
	and.b32  	%r322, %r4, 768;
	setp.eq.s32 	%p161, %r322, 768;
	@%p161 bra 	$L__BB10_11;
	mul.wide.u32 	%rd170, %r449, 8;
	add.s64 	%rd202, %rd15, %rd170;
	shr.u32 	%r323, %r4, 8;
	add.s32 	%r324, %r323, 1;
	and.b32  	%r325, %r324, 3;
	neg.s32 	%r447, %r325;
$L__BB10_10:
	.pragma "nounroll";
	// begin inline asm
	ld.global.nc.u64 %rd171, [%rd202];
	// end inline asm
	mov.b64 	%fd272, %rd171;
	setp.lt.f64 	%p162, %fd359, %fd272;
	selp.f64 	%fd359, %fd272, %fd359, %p162;
	add.s32 	%r449, %r449, 256;
	add.s64 	%rd202, %rd202, 2048;
	add.s32 	%r447, %r447, 1;
	setp.ne.s32 	%p163, %r447, 0;
	@%p163 bra 	$L__BB10_10;
$L__BB10_11:
	setp.lt.u32 	%p164, %r4, 768;
	@%p164 bra 	$L__BB10_13;
$L__BB10_12:
	mul.wide.s32 	%rd181, %r449, 8;
	add.s64 	%rd174, %rd15, %rd181;
	// begin inline asm
	ld.global.nc.u64 %rd173, [%rd174];
	// end inline asm
	mov.b64 	%fd273, %rd173;
	setp.lt.f64 	%p165, %fd359, %fd273;
	selp.f64 	%fd274, %fd273, %fd359, %p165;
	add.s64 	%rd176, %rd174, 2048;
	// begin inline asm
	ld.global.nc.u64 %rd175, [%rd176];
	// end inline asm
	mov.b64 	%fd275, %rd175;
	setp.lt.f64 	%p166, %fd274, %fd275;
	selp.f64 	%fd276, %fd275, %fd274, %p166;
	add.s64 	%rd178, %rd174, 4096;
	// begin inline asm
	ld.global.nc.u64 %rd177, [%rd178];
	// end inline asm
	mov.b64 	%fd277, %rd177;
	setp.lt.f64 	%p167, %fd276, %fd277;
	selp.f64 	%fd278, %fd277, %fd276, %p167;
	add.s64 	%rd180, %rd174, 6144;
	// begin inline asm
	ld.global.nc.u64 %rd179, [%rd180];
	// end inline asm
	mov.b64 	%fd279, %rd179;
	setp.lt.f64 	%p168, %fd278, %fd279;
	selp.f64 	%fd359, %fd279, %fd278, %p168;
	add.s32 	%r449, %r449, 1024;
	setp.lt.s32 	%p169, %r449, %r68;
	@%p169 bra 	$L__BB10_12;
$L__BB10_13:
	setp.lt.s32 	%p170, %r68, 256;
	@%p170 bra 	$L__BB10_18;
	// begin inline asm
	mov.u32 %r389, %laneid;
	// end inline asm
	mov.b64 	%rd192, %fd359;
	mov.b64 	{%r391, %r396}, %rd192;
	mov.b32 	%r397, 1;
	mov.b32 	%r438, 31;
	mov.b32 	%r439, -1;
	// begin inline asm
	shfl.sync.down.b32 %r390, %r391, %r397, %r438, %r439;
	// end inline asm
	// begin inline asm
	shfl.sync.down.b32 %r395, %r396, %r397, %r438, %r439;
	// end inline asm
	mov.b64 	%rd193, {%r390, %r395};
	mov.b64 	%fd327, %rd193;
	setp.gt.s32 	%p198, %r389, 30;
	setp.lt.f64 	%p199, %fd359, %fd327;
	selp.f64 	%fd328, %fd327, %fd359, %p199;
	selp.f64 	%fd329, %fd359, %fd328, %p198;
	mov.b64 	%rd194, %fd329;
	mov.b64 	{%r401, %r406}, %rd194;
	mov.b32 	%r407, 2;
	// begin inline asm
	shfl.sync.down.b32 %r400, %r401, %r407, %r438, %r439;
	// end inline asm
	// begin inline asm
	shfl.sync.down.b32 %r405, %r406, %r407, %r438, %r439;
	// end inline asm
	mov.b64 	%rd195, {%r400, %r405};
	mov.b64 	%fd330, %rd195;
	setp.gt.s32 	%p200, %r389, 29;
	setp.lt.f64 	%p201, %fd329, %fd330;
	selp.f64 	%fd331, %fd330, %fd329, %p201;
	selp.f64 	%fd332, %fd329, %fd331, %p200;
	mov.b64 	%rd196, %fd332;
	mov.b64 	{%r411, %r416}, %rd196;
	mov.b32 	%r417, 4;
	// begin inline asm
	shfl.sync.down.b32 %r410, %r411, %r417, %r438, %r439;
	// end inline asm
	// begin inline asm
	shfl.sync.down.b32 %r415, %r416, %r417, %r438, %r439;
	// end inline asm
	mov.b64 	%rd197, {%r410, %r415};
	mov.b64 	%fd333, %rd197;
	setp.gt.s32 	%p202, %r389, 27;
	setp.lt.f64 	%p203, %fd332, %fd333;
	selp.f64 	%fd334, %fd333, %fd332, %p203;
	selp.f64 	%fd335, %fd332, %fd334, %p202;
	mov.b64 	%rd198, %fd335;
	mov.b64 	{%r421, %r426}, %rd198;
	mov.b32 	%r427, 8;
	// begin inline asm
	shfl.sync.down.b32 %r420, %r421, %r427, %r438, %r439;
	// end inline asm
	// begin inline asm
	shfl.sync.down.b32 %r425, %r426, %r427, %r438, %r439;
	// end inline asm
	mov.b64 	%rd199, {%r420, %r425};
	mov.b64 	%fd336, %rd199;
	setp.gt.s32 	%p204, %r389, 23;
	setp.lt.f64 	%p205, %fd335, %fd336;
	selp.f64 	%fd337, %fd336, %fd335, %p205;
	selp.f64 	%fd338, %fd335, %fd337, %p204;
	mov.b64 	%rd200, %fd338;
	mov.b64 	{%r431, %r436}, %rd200;
	mov.b32 	%r437, 16;
	// begin inline asm
	shfl.sync.down.b32 %r430, %r431, %r437, %r438, %r439;
	// end inline asm
	// begin inline asm
	shfl.sync.down.b32 %r435, %r436, %r437, %r438, %r439;
	// end inline asm
	mov.b64 	%rd201, {%r430, %r435};
	mov.b64 	%fd339, %rd201;
	setp.gt.s32 	%p206, %r389, 15;
	setp.lt.f64 	%p207, %fd338, %fd339;
	selp.f64 	%fd10, %fd339, %fd338, %p207;
	selp.f64 	%fd380, %fd338, %fd10, %p206;
	setp.ne.s32 	%p208, %r389, 0;
	@%p208 bra 	$L__BB10_16;
	shr.u32 	%r440, %r1, 2;
	and.b32  	%r441, %r440, 248;
	mov.u32 	%r442, _ZZN3cub18CUB_300001_SM_10006detail6reduce28DeviceReduceSingleTileKernelINS2_10policy_hubIdyN4cuda3__47maximumIdEEE10Policy1000EPdSB_iS8_ddNS5_3std3__410__identityEEEvT0_T1_T2_T3_T4_T6_E12temp_storage;
	add.s32 	%r443, %r442, %r441;
	st.shared.f64 	[%r443+8], %fd10;
$L__BB10_16:
	bar.sync 	0;
	setp.ne.s32 	%p209, %r1, 0;
	@%p209 bra 	$L__BB10_72;
	ld.shared.f64 	%fd340, [_ZZN3cub18CUB_300001_SM_10006detail6reduce28DeviceReduceSingleTileKernelINS2_10policy_hubIdyN4cuda3__47maximumIdEEE10Policy1000EPdSB_iS8_ddNS5_3std3__410__identityEEEvT0_T1_T2_T3_T4_T6_E12temp_storage+16];
	setp.lt.f64 	%p210, %fd380, %fd340;
	selp.f64 	%fd341, %fd340, %fd380, %p210;
	ld.shared.f64 	%fd342, [_ZZN3cub18CUB_300001_SM_10006detail6reduce28DeviceReduceSingleTileKernelINS2_10policy_hubIdyN4cuda3__47maximumIdEEE10Policy1000EPdSB_iS8_ddNS5_3std3__410__identityEEEvT0_T1_T2_T3_T4_T6_E12temp_storage+24];
	setp.lt.f64 	%p211, %fd341, %fd342;
	selp.f64 	%fd343, %fd342, %fd341, %p211;
	ld.shared.f64 	%fd344, [_ZZN3cub18CUB_300001_SM_10006detail6reduce28DeviceReduceSingleTileKernelINS2_10policy_hubIdyN4cuda3__47maximumIdEEE10Policy1000EPdSB_iS8_ddNS5_3std3__410__identityEEEvT0_T1_T2_T3_T4_T6_E12temp_storage+32];
	setp.lt.f64 	%p212, %fd343, %fd344;
	selp.f64 	%fd345, %fd344, %fd343, %p212;
	ld.shared.f64 	%fd346, [_ZZN3cub18CUB_300001_SM_10006detail6reduce28DeviceReduceSingleTileKernelINS2_10policy_hubIdyN4cuda3__47maximumIdEEE10Policy1000EPdSB_iS8_ddNS5_3std3__410__identityEEEvT0_T1_T2_T3_T4_T6_E12temp_storage+40];
	setp.lt.f64 	%p213, %fd345, %fd346;
	selp.f64 	%fd347, %fd346, %fd345, %p213;
	ld.shared.f64 	%fd348, [_ZZN3cub18CUB_300001_SM_10006detail6reduce28DeviceReduceSingleTileKernelINS2_10policy_hubIdyN4cuda3__47maximumIdEEE10Policy1000EPdSB_iS8_ddNS5_3std3__410__identityEEEvT0_T1_T2_T3_T4_T6_E12temp_storage+48];
	setp.lt.f64 	%p214, %fd347, %fd348;
	selp.f64 	%fd349, %fd348, %fd347, %p214;
	ld.shared.f64 	%fd350, [_ZZN3cub18CUB_300001_SM_10006detail6reduce28DeviceReduceSingleTileKernelINS2_10policy_hubIdyN4cuda3__47maximumIdEEE10Policy1000EPdSB_iS8_ddNS5_3std3__410__identityEEEvT0_T1_T2_T3_T4_T6_E12temp_storage+56];
	setp.lt.f64 	%p215, %fd349, %fd350;
	selp.f64 	%fd351, %fd350, %fd349, %p215;
	ld.shared.f64 	%fd352, [_ZZN3cub18CUB_300001_SM_10006detail6reduce28DeviceReduceSingleTileKernelINS2_10policy_hubIdyN4cuda3__47maximumIdEEE10Policy1000EPdSB_iS8_ddNS5_3std3__410__identityEEEvT0_T1_T2_T3_T4_T6_E12temp_storage+64];
	setp.lt.f64 	%p216, %fd351, %fd352;
	selp.f64 	%fd380, %fd352, %fd351, %p216;
	bra.uni 	$L__BB10_72;
$L__BB10_18:
	// begin inline asm
	mov.u32 %r326, %laneid;
	// end inline asm
	and.b32  	%r377, %r1, 992;
	add.s32 	%r378, %r377, 32;
	setp.gt.s32 	%p171, %r378, %r68;
	not.b32 	%r379, %r377;
	add.s32 	%r380, %r68, %r379;
	selp.b32 	%r375, %r380, 31, %p171;
	mov.b64 	%rd182, %fd359;
	mov.b64 	{%r328, %r333}, %rd182;
	mov.b32 	%r334, 1;
	mov.b32 	%r376, -1;
	// begin inline asm
	shfl.sync.down.b32 %r327, %r328, %r334, %r375, %r376;
	// end inline asm
	// begin inline asm
	shfl.sync.down.b32 %r332, %r333, %r334, %r375, %r376;
	// end inline asm
	mov.b64 	%rd183, {%r327, %r332};
	mov.b64 	%fd280, %rd183;
	setp.lt.s32 	%p172, %r326, %r375;
	setp.lt.f64 	%p173, %fd359, %fd280;
	selp.f64 	%fd281, %fd280, %fd359, %p173;
	selp.f64 	%fd282, %fd281, %fd359, %p172;
	mov.b64 	%rd184, %fd282;
	mov.b64 	{%r338, %r343}, %rd184;
	mov.b32 	%r344, 2;
	// begin inline asm
	shfl.sync.down.b32 %r337, %r338, %r344, %r375, %r376;
	// end inline asm
	// begin inline asm
	shfl.sync.down.b32 %r342, %r343, %r344, %r375, %r376;
	// end inline asm
	mov.b64 	%rd185, {%r337, %r342};
	mov.b64 	%fd283, %rd185;
	add.s32 	%r381, %r326, 2;
	setp.gt.s32 	%p174, %r381, %r375;
	setp.lt.f64 	%p175, %fd282, %fd283;
	selp.f64 	%fd284, %fd283, %fd282, %p175;
	selp.f64 	%fd285, %fd282, %fd284, %p174;
	mov.b64 	%rd186, %fd285;
	mov.b64 	{%r348, %r353}, %rd186;
	mov.b32 	%r354, 4;
	// begin inline asm
	shfl.sync.down.b32 %r347, %r348, %r354, %r375, %r376;
	// end inline asm
	// begin inline asm
	shfl.sync.down.b32 %r352, %r353, %r354, %r375, %r376;
	// end inline asm
	mov.b64 	%rd187, {%r347, %r352};
	mov.b64 	%fd286, %rd187;
	add.s32 	%r382, %r326, 4;
	setp.gt.s32 	%p176, %r382, %r375;
	setp.lt.f64 	%p177, %fd285, %fd286;
	selp.f64 	%fd287, %fd286, %fd285, %p177;
	selp.f64 	%fd288, %fd285, %fd287, %p176;
	mov.b64 	%rd188, %fd288;
	mov.b64 	{%r358, %r363}, %rd188;
	mov.b32 	%r364, 8;
	// begin inline asm
	shfl.sync.down.b32 %r357, %r358, %r364, %r375, %r376;
	// end inline asm
	// begin inline asm
	shfl.sync.down.b32 %r362, %r363, %r364, %r375, %r376;
	// end inline asm
	mov.b64 	%rd189, {%r357, %r362};
	mov.b64 	%fd289, %rd189;
	add.s32 	%r383, %r326, 8;
	setp.gt.s32 	%p178, %r383, %r375;
	setp.lt.f64 	%p179, %fd288, %fd289;
	selp.f64 	%fd290, %fd289, %fd288, %p179;
	selp.f64 	%fd291, %fd288, %fd290, %p178;
	mov.b64 	%rd190, %fd291;
	mov.b64 	{%r368, %r373}, %rd190;
	mov.b32 	%r374, 16;
	// begin inline asm
	shfl.sync.down.b32 %r367, %r368, %r374, %r375, %r376;
	// end inline asm
	// begin inline asm
	shfl.sync.down.b32 %r372, %r373, %r374, %r375, %r376;
	// end inline asm
	mov.b64 	%rd191, {%r367, %r372};
	mov.b64 	%fd292, %rd191;
	add.s32 	%r384, %r326, 16;
	setp.gt.s32 	%p180, %r384, %r375;
	setp.lt.f64 	%p181, %fd291, %fd292;
	selp.f64 	%fd293, %fd292, %fd291, %p181;
	selp.f64 	%fd380, %fd291, %fd293, %p180;
	setp.ne.s32 	%p182, %r326, 0;
	@%p182 bra 	$L__BB10_20;
	shr.u32 	%r385, %r1, 2;
	and.b32  	%r386, %r385, 248;
	mov.u32 	%r387, _ZZN3cub18CUB_300001_SM_10006detail6reduce28DeviceReduceSingleTileKernelINS2_10policy_hubIdyN4cuda3__47maximumIdEEE10Policy1000EPdSB_iS8_ddNS5_3std3__410__identityEEEvT0_T1_T2_T3_T4_T6_E12temp_storage;
	add.s32 	%r388, %r387, %r386;
	st.shared.f64 	[%r388+8], %fd380;
$L__BB10_20:
	bar.sync 	0;
	setp.ne.s32 	%p183, %r1, 0;
	@%p183 bra 	$L__BB10_72;
	setp.gt.s32 	%p184, %r68, 32;
	ld.shared.f64 	%fd294, [_ZZN3cub18CUB_300001_SM_10006detail6reduce28DeviceReduceSingleTileKernelINS2_10policy_hubIdyN4cuda3__47maximumIdEEE10Policy1000EPdSB_iS8_ddNS5_3std3__410__identityEEEvT0_T1_T2_T3_T4_T6_E12temp_storage+16];
	setp.lt.f64 	%p185, %fd380, %fd294;
	selp.f64 	%fd296, %fd294, %fd380, %p185;
	selp.f64 	%fd297, %fd296, %fd380, %p184;
	setp.gt.s32 	%p186, %r68, 64;
	ld.shared.f64 	%fd299, [_ZZN3cub18CUB_300001_SM_10006detail6reduce28DeviceReduceSingleTileKernelINS2_10policy_hubIdyN4cuda3__47maximumIdEEE10Policy1000EPdSB_iS8_ddNS5_3std3__410__identityEEEvT0_T1_T2_T3_T4_T6_E12temp_storage+24];
	setp.lt.f64 	%p187, %fd297, %fd299;
	selp.f64 	%fd301, %fd299, %fd297, %p187;
	selp.f64 	%fd302, %fd301, %fd297, %p186;
	setp.gt.s32 	%p188, %r68, 96;
	ld.shared.f64 	%fd304, [_ZZN3cub18CUB_300001_SM_10006detail6reduce28DeviceReduceSingleTileKernelINS2_10policy_hubIdyN4cuda3__47maximumIdEEE10Policy1000EPdSB_iS8_ddNS5_3std3__410__identityEEEvT0_T1_T2_T3_T4_T6_E12temp_storage+32];
	setp.lt.f64 	%p189, %fd302, %fd304;
	selp.f64 	%fd306, %fd304, %fd302, %p189;
	selp.f64 	%fd307, %fd306, %fd302, %p188;
	setp.gt.s32 	%p190, %r68, 128;
	ld.shared.f64 	%fd309, [_ZZN3cub18CUB_300001_SM_10006detail6reduce28DeviceReduceSingleTileKernelINS2_10policy_hubIdyN4cuda3__47maximumIdEEE10Policy1000EPdSB_iS8_ddNS5_3std3__410__identityEEEvT0_T1_T2_T3_T4_T6_E12temp_storage+40];
	setp.lt.f64 	%p191, %fd307, %fd309;
	selp.f64 	%fd311, %fd309, %fd307, %p191;
	selp.f64 	%fd312, %fd311, %fd307, %p190;
	setp.gt.s32 	%p192, %r68, 160;
	ld.shared.f64 	%fd314, [_ZZN3cub18CUB_300001_SM_10006detail6reduce28DeviceReduceSingleTileKernelINS2_10policy_hubIdyN4cuda3__47maximumIdEEE10Policy1000EPdSB_iS8_ddNS5_3std3__410__identityEEEvT0_T1_T2_T3_T4_T6_E12temp_storage+48];
	setp.lt.f64 	%p193, %fd312, %fd314;
	selp.f64 	%fd316, %fd314, %fd312, %p193;
	selp.f64 	%fd317, %fd316, %fd312, %p192;
	setp.gt.s32 	%p194, %r68, 192;
	ld.shared.f64 	%fd319, [_ZZN3cub18CUB_300001_SM_10006detail6reduce28DeviceReduceSingleTileKernelINS2_10policy_hubIdyN4cuda3__47maximumIdEEE10Policy1000EPdSB_iS8_ddNS5_3std3__410__identityEEEvT0_T1_T2_T3_T4_T6_E12temp_storage+56];
	setp.lt.f64 	%p195, %fd317, %fd319;
	selp.f64 	%fd321, %fd319, %fd317, %p195;
	selp.f64 	%fd322, %fd321, %fd317, %p194;
	setp.gt.s32 	%p196, %r68, 224;
	ld.shared.f64 	%fd324, [_ZZN3cub18CUB_300001_SM_10006detail6reduce28DeviceReduceSingleTileKernelINS2_10policy_hubIdyN4cuda3__47maximumIdEEE10Policy1000EPdSB_iS8_ddNS5_3std3__410__identityEEEvT0_T1_T2_T3_T4_T6_E12temp_storage+64];
	setp.lt.f64 	%p197, %fd322, %fd324;
	selp.f64 	%fd326, %fd324, %fd322, %p197;
	selp.f64 	%fd380, %fd326, %fd322, %p196;
	bra.uni 	$L__BB10_72;
$L__BB10_22:
	mov.u32 	%r13, %tid.x;
	shl.b32 	%r14, %r13, 2;
	mul.wide.u32 	%rd126, %r14, 8;
	add.s64 	%rd116, %rd15, %rd126;
	// begin inline asm
	ld.global.nc.v2.u64 {%rd114, %rd115}, [%rd116];
	// end inline asm
	add.s64 	%rd119, %rd116, 16;
	// begin inline asm
	ld.global.nc.v2.u64 {%rd117, %rd118}, [%rd119];
	// end inline asm
	mov.b64 	%fd206, %rd114;
	mov.b64 	%fd207, %rd115;
	mov.b64 	%fd208, %rd117;
	mov.b64 	%fd209, %rd118;
	add.s64 	%rd122, %rd116, 8192;
	// begin inline asm
	ld.global.nc.v2.u64 {%rd120, %rd121}, [%rd122];
	// end inline asm
	add.s64 	%rd125, %rd116, 8208;
	// begin inline asm
	ld.global.nc.v2.u64 {%rd123, %rd124}, [%rd125];
	// end inline asm
	mov.b64 	%fd210, %rd120;
	mov.b64 	%fd211, %rd121;
	mov.b64 	%fd212, %rd123;
	mov.b64 	%fd213, %rd124;
	setp.lt.f64 	%p111, %fd206, %fd207;
	selp.f64 	%fd214, %fd207, %fd206, %p111;
	setp.lt.f64 	%p112, %fd214, %fd208;
	selp.f64 	%fd215, %fd208, %fd214, %p112;
	setp.lt.f64 	%p113, %fd215, %fd209;
	selp.f64 	%fd216, %fd209, %fd215, %p113;
	setp.lt.f64 	%p114, %fd216, %fd210;
	selp.f64 	%fd217, %fd210, %fd216, %p114;
	setp.lt.f64 	%p115, %fd217, %fd211;
	selp.f64 	%fd218, %fd211, %fd217, %p115;
	setp.lt.f64 	%p116, %fd218, %fd212;
	selp.f64 	%fd219, %fd212, %fd218, %p116;
	setp.lt.f64 	%p117, %fd219, %fd213;
	selp.f64 	%fd366, %fd213, %fd219, %p117;
	setp.lt.u32 	%p118, %r68, 4096;
	mov.b32 	%r452, 2048;
	@%p118 bra 	$L__BB10_26;
	add.s32 	%r15, %r68, -2048;
	mov.b32 	%r452, 2048;
$L__BB10_24:
	add.s32 	%r258, %r452, %r14;
	mul.wide.u32 	%rd139, %r258, 8;
	add.s64 	%rd129, %rd15, %rd139;
	// begin inline asm
	ld.global.nc.v2.u64 {%rd127, %rd128}, [%rd129];
	// end inline asm
	add.s64 	%rd132, %rd129, 16;
	// begin inline asm
	ld.global.nc.v2.u64 {%rd130, %rd131}, [%rd132];
	// end inline asm
	mov.b64 	%fd220, %rd127;
	mov.b64 	%fd221, %rd128;
	mov.b64 	%fd222, %rd130;
	mov.b64 	%fd223, %rd131;
	add.s64 	%rd135, %rd129, 8192;
	// begin inline asm
	ld.global.nc.v2.u64 {%rd133, %rd134}, [%rd135];
	// end inline asm
	add.s64 	%rd138, %rd129, 8208;
	// begin inline asm
	ld.global.nc.v2.u64 {%rd136, %rd137}, [%rd138];
	// end inline asm
	mov.b64 	%fd224, %rd133;
	mov.b64 	%fd225, %rd134;
	mov.b64 	%fd226, %rd136;
	mov.b64 	%fd227, %rd137;
	setp.lt.f64 	%p119, %fd366, %fd220;
	selp.f64 	%fd228, %fd220, %fd366, %p119;
	setp.lt.f64 	%p120, %fd228, %fd221;
	selp.f64 	%fd229, %fd221, %fd228, %p120;
	setp.lt.f64 	%p121, %fd229, %fd222;
	selp.f64 	%fd230, %fd222, %fd229, %p121;
	setp.lt.f64 	%p122, %fd230, %fd223;
	selp.f64 	%fd231, %fd223, %fd230, %p122;
	setp.lt.f64 	%p123, %fd231, %fd224;
	selp.f64 	%fd232, %fd224, %fd231, %p123;
	setp.lt.f64 	%p124, %fd232, %fd225;
	selp.f64 	%fd233, %fd225, %fd232, %p124;
	setp.lt.f64 	%p125, %fd233, %fd226;
	selp.f64 	%fd234, %fd226, %fd233, %p125;
	setp.lt.f64 	%p126, %fd234, %fd227;
	selp.f64 	%fd366, %fd227, %fd234, %p126;
	sub.s32 	%r259, %r68, %r452;
	setp.lt.s32 	%p127, %r259, 2048;
	@%p127 bra 	$L__BB10_34;
	add.s32 	%r452, %r452, 2048;
	setp.le.s32 	%p128, %r452, %r15;
	@%p128 bra 	$L__BB10_24;
$L__BB10_26:
	setp.le.s32 	%p129, %r68, %r452;
	@%p129 bra 	$L__BB10_34;
	sub.s32 	%r19, %r68, %r452;
	setp.ge.s32 	%p130, %r13, %r19;
	@%p130 bra 	$L__BB10_34;
	not.b32 	%r260, %r13;
	add.s32 	%r261, %r68, %r260;
	sub.s32 	%r20, %r261, %r452;
	and.b32  	%r262, %r20, 768;
	setp.eq.s32 	%p131, %r262, 768;
	mov.u32 	%r456, %r13;
	@%p131 bra 	$L__BB10_31;
	add.s32 	%r454, %r13, %r452;
	shr.u32 	%r263, %r20, 8;
	add.s32 	%r264, %r263, 1;
	and.b32  	%r265, %r264, 3;
	neg.s32 	%r453, %r265;
	mov.u32 	%r456, %r13;
$L__BB10_30:
	.pragma "nounroll";
	mul.wide.u32 	%rd142, %r454, 8;
	add.s64 	%rd141, %rd15, %rd142;
	// begin inline asm
	ld.global.nc.u64 %rd140, [%rd141];
	// end inline asm
	mov.b64 	%fd236, %rd140;
	setp.lt.f64 	%p132, %fd366, %fd236;
	selp.f64 	%fd366, %fd236, %fd366, %p132;
	add.s32 	%r456, %r456, 256;
	add.s32 	%r454, %r454, 256;
	add.s32 	%r453, %r453, 1;
	setp.ne.s32 	%p133, %r453, 0;
	@%p133 bra 	$L__BB10_30;
$L__BB10_31:
	setp.lt.u32 	%p134, %r20, 768;
	@%p134 bra 	$L__BB10_34;
	cvt.u64.u32 	%rd143, %r456;
	cvt.u64.u32 	%rd144, %r452;
	add.s64 	%rd145, %rd143, %rd144;
	shl.b64 	%rd146, %rd145, 3;
	add.s64 	%rd147, %rd146, %rd15;
	add.s64 	%rd203, %rd147, 4096;
	add.s32 	%r457, %r456, %r452;
$L__BB10_33:
	mul.wide.u32 	%rd156, %r457, 8;
	add.s64 	%rd149, %rd15, %rd156;
	// begin inline asm
	ld.global.nc.u64 %rd148, [%rd149];
	// end inline asm
	mov.b64 	%fd237, %rd148;
	setp.lt.f64 	%p135, %fd366, %fd237;
	selp.f64 	%fd238, %fd237, %fd366, %p135;
	add.s64 	%rd151, %rd203, -2048;
	// begin inline asm
	ld.global.nc.u64 %rd150, [%rd151];
	// end inline asm
	mov.b64 	%fd239, %rd150;
	setp.lt.f64 	%p136, %fd238, %fd239;
	selp.f64 	%fd240, %fd239, %fd238, %p136;
	// begin inline asm
	ld.global.nc.u64 %rd152, [%rd203];
	// end inline asm
	mov.b64 	%fd241, %rd152;
	setp.lt.f64 	%p137, %fd240, %fd241;
	selp.f64 	%fd242, %fd241, %fd240, %p137;
	add.s64 	%rd155, %rd203, 2048;
	// begin inline asm
	ld.global.nc.u64 %rd154, [%rd155];
	// end inline asm
	mov.b64 	%fd243, %rd154;
	setp.lt.f64 	%p138, %fd242, %fd243;
	selp.f64 	%fd366, %fd243, %fd242, %p138;
	add.s32 	%r456, %r456, 1024;
	add.s64 	%rd203, %rd203, 8192;
	add.s32 	%r457, %r457, 1024;
	setp.lt.s32 	%p139, %r456, %r19;
	@%p139 bra 	$L__BB10_33;
$L__BB10_34:
	// begin inline asm
	mov.u32 %r266, %laneid;
	// end inline asm
	mov.b64 	%rd157, %fd366;
	mov.b64 	{%r268, %r273}, %rd157;
	mov.b32 	%r274, 1;
	mov.b32 	%r315, 31;
	mov.b32 	%r316, -1;
	// begin inline asm
	shfl.sync.down.b32 %r267, %r268, %r274, %r315, %r316;
	// end inline asm
	// begin inline asm
	shfl.sync.down.b32 %r272, %r273, %r274, %r315, %r316;
	// end inline asm
	mov.b64 	%rd158, {%r267, %r272};
	mov.b64 	%fd244, %rd158;
	setp.gt.s32 	%p140, %r266, 30;
	setp.lt.f64 	%p141, %fd366, %fd244;
	selp.f64 	%fd245, %fd244, %fd366, %p141;
	selp.f64 	%fd246, %fd366, %fd245, %p140;
	mov.b64 	%rd159, %fd246;
	mov.b64 	{%r278, %r283}, %rd159;
	mov.b32 	%r284, 2;
	// begin inline asm
	shfl.sync.down.b32 %r277, %r278, %r284, %r315, %r316;
	// end inline asm
	// begin inline asm
	shfl.sync.down.b32 %r282, %r283, %r284, %r315, %r316;
	// end inline asm
	mov.b64 	%rd160, {%r277, %r282};
	mov.b64 	%fd247, %rd160;
	setp.gt.s32 	%p142, %r266, 29;
	setp.lt.f64 	%p143, %fd246, %fd247;
	selp.f64 	%fd248, %fd247, %fd246, %p143;
	selp.f64 	%fd249, %fd246, %fd248, %p142;
	mov.b64 	%rd161, %fd249;
	mov.b64 	{%r288, %r293}, %rd161;
	mov.b32 	%r294, 4;
	// begin inline asm
	shfl.sync.down.b32 %r287, %r288, %r294, %r315, %r316;
	// end inline asm
	// begin inline asm
	shfl.sync.down.b32 %r292, %r293, %r294, %r315, %r316;
	// end inline asm
	mov.b64 	%rd162, {%r287, %r292};
	mov.b64 	%fd250, %rd162;
	setp.gt.s32 	%p144, %r266, 27;
	setp.lt.f64 	%p145, %fd249, %fd250;
	selp.f64 	%fd251, %fd250, %fd249, %p145;
	selp.f64 	%fd252, %fd249, %fd251, %p144;
	mov.b64 	%rd163, %fd252;
	mov.b64 	{%r298, %r303}, %rd163;
	mov.b32 	%r304, 8;
	// begin inline asm
	shfl.sync.down.b32 %r297, %r298, %r304, %r315, %r316;
	// end inline asm
	// begin inline asm
	shfl.sync.down.b32 %r302, %r303, %r304, %r315, %r316;
	// end inline asm
	mov.b64 	%rd164, {%r297, %r302};
	mov.b64 	%fd253, %rd164;
	setp.gt.s32 	%p146, %r266, 23;
	setp.lt.f64 	%p147, %fd252, %fd253;
	selp.f64 	%fd254, %fd253, %fd252, %p147;
	selp.f64 	%fd255, %fd252, %fd254, %p146;
	mov.b64 	%rd165, %fd255;
	mov.b64 	{%r308, %r313}, %rd165;
	mov.b32 	%r314, 16;
	// begin inline asm
	shfl.sync.down.b32 %r307, %r308, %r314, %r315, %r316;
	// end inline asm
	// begin inline asm
	shfl.sync.down.b32 %r312, %r313, %r314, %r315, %r316;
	// end inline asm
	mov.b64 	%rd166, {%r307, %r312};
	mov.b64 	%fd256, %rd166;
	setp.gt.s32 	%p148, %r266, 15;
	setp.lt.f64 	%p149, %fd255, %fd256;
	selp.f64 	%fd26, %fd256, %fd255, %p149;
	selp.f64 	%fd380, %fd255, %fd26, %p148;
	setp.ne.s32 	%p150, %r266, 0;
	@%p150 bra 	$L__BB10_36;
	shr.u32 	%r317, %r13, 2;
	and.b32  	%r318, %r317, 248;
	mov.u32 	%r319, _ZZN3cub18CUB_300001_SM_10006detail6reduce28DeviceReduceSingleTileKernelINS2_10policy_hubIdyN4cuda3__47maximumIdEEE10Policy1000EPdSB_iS8_ddNS5_3std3__410__identityEEEvT0_T1_T2_T3_T4_T6_E12temp_storage;
	add.s32 	%r320, %r319, %r318;
	st.shared.f64 	[%r320+8], %fd26;
$L__BB10_36:
	bar.sync 	0;
	setp.ne.s32 	%p151, %r13, 0;
	@%p151 bra 	$L__BB10_72;
	ld.shared.f64 	%fd257, [_ZZN3cub18CUB_300001_SM_10006detail6reduce28DeviceReduceSingleTileKernelINS2_10policy_hubIdyN4cuda3__47maximumIdEEE10Policy1000EPdSB_iS8_ddNS5_3std3__410__identityEEEvT0_T1_T2_T3_T4_T6_E12temp_storage+16];
	setp.lt.f64 	%p152, %fd380, %fd257;
	selp.f64 	%fd258, %fd257, %fd380, %p152;
	ld.shared.f64 	%fd259, [_ZZN3cub18CUB_300001_SM_10006detail6reduce28DeviceReduceSingleTileKernelINS2_10policy_hubIdyN4cuda3__47maximumIdEEE10Policy1000EPdSB_iS8_ddNS5_3std3__410__identityEEEvT0_T1_T2_T3_T4_T6_E12temp_storage+24];
	setp.lt.f64 	%p153, %fd258, %fd259;
	selp.f64 	%fd260, %fd259, %fd258, %p153;
	ld.shared.f64 	%fd261, [_ZZN3cub18CUB_300001_SM_10006detail6reduce28DeviceReduceSingleTileKernelINS2_10policy_hubIdyN4cuda3__47maximumIdEEE10Policy1000EPdSB_iS8_ddNS5_3std3__410__identityEEEvT0_T1_T2_T3_T4_T6_E12temp_storage+32];
	setp.lt.f64 	%p154, %fd260, %fd261;
	selp.f64 	%fd262, %fd261, %fd260, %p154;
	ld.shared.f64 	%fd263, [_ZZN3cub18CUB_300001_SM_10006detail6reduce28DeviceReduceSingleTileKernelINS2_10policy_hubIdyN4cuda3__47maximumIdEEE10Policy1000EPdSB_iS8_ddNS5_3std3__410__identityEEEvT0_T1_T2_T3_T4_T6_E12temp_storage+40];
	setp.lt.f64 	%p155, %fd262, %fd263;
	selp.f64 	%fd264, %fd263, %fd262, %p155;
	ld.shared.f64 	%fd265, [_ZZN3cub18CUB_300001_SM_10006detail6reduce28DeviceReduceSingleTileKernelINS2_10policy_hubIdyN4cuda3__47maximumIdEEE10Policy1000EPdSB_iS8_ddNS5_3std3__410__identityEEEvT0_T1_T2_T3_T4_T6_E12temp_storage+48];
	setp.lt.f64 	%p156, %fd264, %fd265;
	selp.f64 	%fd266, %fd265, %fd264, %p156;
	ld.shared.f64 	%fd267, [_ZZN3cub18CUB_300001_SM_10006detail6reduce28DeviceReduceSingleTileKernelINS2_10policy_hubIdyN4cuda3__47maximumIdEEE10Policy1000EPdSB_iS8_ddNS5_3std3__410__identityEEEvT0_T1_T2_T3_T4_T6_E12temp_storage+56];
	setp.lt.f64 	%p157, %fd266, %fd267;
	selp.f64 	%fd268, %fd267, %fd266, %p157;
	ld.shared.f64 	%fd269, [_ZZN3cub18CUB_300001_SM_10006detail6reduce28DeviceReduceSingleTileKernelINS2_10policy_hubIdyN4cuda3__47maximumIdEEE10Policy1000EPdSB_iS8_ddNS5_3std3__410__identityEEEvT0_T1_T2_T3_T4_T6_E12temp_storage+64];
	setp.lt.f64 	%p158, %fd268, %fd269;
	selp.f64 	%fd380, %fd269, %fd268, %p158;
	bra.uni 	$L__BB10_72;
$L__BB10_38:
	setp.gt.s32 	%p3, %r68, 2047;
	@%p3 bra 	$L__BB10_56;
	mov.u32 	%r35, %tid.x;
	setp.ge.s32 	%p52, %r35, %r68;
	mov.f64 	%fd372, 0d0000000000000000;
	mov.u32 	%r462, %r35;
	@%p52 bra 	$L__BB10_41;
	mul.wide.u32 	%rd81, %r35, 8;
	add.s64 	%rd80, %rd15, %rd81;
	// begin inline asm
	ld.global.nc.u64 %rd79, [%rd80];
	// end inline asm
	mov.b64 	%fd372, %rd79;
	add.s32 	%r462, %r35, 256;
$L__BB10_41:
	setp.ge.s32 	%p53, %r462, %r68;
	@%p53 bra 	$L__BB10_47;
	not.b32 	%r133, %r462;
	add.s32 	%r38, %r68, %r133;
	and.b32  	%r134, %r38, 768;
	setp.eq.s32 	%p54, %r134, 768;
	@%p54 bra 	$L__BB10_45;
	mul.wide.u32 	%rd82, %r462, 8;
	add.s64 	%rd204, %rd15, %rd82;
	shr.u32 	%r135, %r38, 8;
	add.s32 	%r136, %r135, 1;
	and.b32  	%r137, %r136, 3;
	neg.s32 	%r460, %r137;
$L__BB10_44:
	.pragma "nounroll";
	// begin inline asm
	ld.global.nc.u64 %rd83, [%rd204];
	// end inline asm
	mov.b64 	%fd125, %rd83;
	setp.lt.f64 	%p55, %fd372, %fd125;
	selp.f64 	%fd372, %fd125, %fd372, %p55;
	add.s32 	%r462, %r462, 256;
	add.s64 	%rd204, %rd204, 2048;
	add.s32 	%r460, %r460, 1;
	setp.ne.s32 	%p56, %r460, 0;
	@%p56 bra 	$L__BB10_44;
$L__BB10_45:
	setp.lt.u32 	%p57, %r38, 768;
	@%p57 bra 	$L__BB10_47;
$L__BB10_46:
	mul.wide.s32 	%rd93, %r462, 8;
	add.s64 	%rd86, %rd15, %rd93;
	// begin inline asm
	ld.global.nc.u64 %rd85, [%rd86];
	// end inline asm
	mov.b64 	%fd126, %rd85;
	setp.lt.f64 	%p58, %fd372, %fd126;
	selp.f64 	%fd127, %fd126, %fd372, %p58;
	add.s64 	%rd88, %rd86, 2048;
	// begin inline asm
	ld.global.nc.u64 %rd87, [%rd88];
	// end inline asm
	mov.b64 	%fd128, %rd87;
	setp.lt.f64 	%p59, %fd127, %fd128;
	selp.f64 	%fd129, %fd128, %fd127, %p59;
	add.s64 	%rd90, %rd86, 4096;
	// begin inline asm
	ld.global.nc.u64 %rd89, [%rd90];
	// end inline asm
	mov.b64 	%fd130, %rd89;
	setp.lt.f64 	%p60, %fd129, %fd130;
	selp.f64 	%fd131, %fd130, %fd129, %p60;
	add.s64 	%rd92, %rd86, 6144;
	// begin inline asm
	ld.global.nc.u64 %rd91, [%rd92];
	// end inline asm
	mov.b64 	%fd132, %rd91;
	setp.lt.f64 	%p61, %fd131, %fd132;
	selp.f64 	%fd372, %fd132, %fd131, %p61;
	add.s32 	%r462, %r462, 1024;
	setp.lt.s32 	%p62, %r462, %r68;
	@%p62 bra 	$L__BB10_46;
$L__BB10_47:
	setp.lt.s32 	%p63, %r68, 256;
	@%p63 bra 	$L__BB10_52;
	// begin inline asm
	mov.u32 %r201, %laneid;
	// end inline asm
	mov.b64 	%rd104, %fd372;
	mov.b64 	{%r203, %r208}, %rd104;
	mov.b32 	%r209, 1;
	mov.b32 	%r250, 31;
	mov.b32 	%r251, -1;
	// begin inline asm
	shfl.sync.down.b32 %r202, %r203, %r209, %r250, %r251;
	// end inline asm
	// begin inline asm
	shfl.sync.down.b32 %r207, %r208, %r209, %r250, %r251;
	// end inline asm
	mov.b64 	%rd105, {%r202, %r207};
	mov.b64 	%fd180, %rd105;
	setp.gt.s32 	%p91, %r201, 30;
	setp.lt.f64 	%p92, %fd372, %fd180;
	selp.f64 	%fd181, %fd180, %fd372, %p92;
	selp.f64 	%fd182, %fd372, %fd181, %p91;
	mov.b64 	%rd106, %fd182;
	mov.b64 	{%r213, %r218}, %rd106;
	mov.b32 	%r219, 2;
	// begin inline asm
	shfl.sync.down.b32 %r212, %r213, %r219, %r250, %r251;
	// end inline asm
	// begin inline asm
	shfl.sync.down.b32 %r217, %r218, %r219, %r250, %r251;
	// end inline asm
	mov.b64 	%rd107, {%r212, %r217};
	mov.b64 	%fd183, %rd107;
	setp.gt.s32 	%p93, %r201, 29;
	setp.lt.f64 	%p94, %fd182, %fd183;
	selp.f64 	%fd184, %fd183, %fd182, %p94;
	selp.f64 	%fd185, %fd182, %fd184, %p93;
	mov.b64 	%rd108, %fd185;
	mov.b64 	{%r223, %r228}, %rd108;
	mov.b32 	%r229, 4;
	// begin inline asm
	shfl.sync.down.b32 %r222, %r223, %r229, %r250, %r251;
	// end inline asm
	// begin inline asm
	shfl.sync.down.b32 %r227, %r228, %r229, %r250, %r251;
	// end inline asm
	mov.b64 	%rd109, {%r222, %r227};
	mov.b64 	%fd186, %rd109;
	setp.gt.s32 	%p95, %r201, 27;
	setp.lt.f64 	%p96, %fd185, %fd186;
	selp.f64 	%fd187, %fd186, %fd185, %p96;
	selp.f64 	%fd188, %fd185, %fd187, %p95;
	mov.b64 	%rd110, %fd188;
	mov.b64 	{%r233, %r238}, %rd110;
	mov.b32 	%r239, 8;
	// begin inline asm
	shfl.sync.down.b32 %r232, %r233, %r239, %r250, %r251;
	// end inline asm
	// begin inline asm
	shfl.sync.down.b32 %r237, %r238, %r239, %r250, %r251;
	// end inline asm
	mov.b64 	%rd111, {%r232, %r237};
	mov.b64 	%fd189, %rd111;
	setp.gt.s32 	%p97, %r201, 23;
	setp.lt.f64 	%p98, %fd188, %fd189;
	selp.f64 	%fd190, %fd189, %fd188, %p98;
	selp.f64 	%fd191, %fd188, %fd190, %p97;
	mov.b64 	%rd112, %fd191;
	mov.b64 	{%r243, %r248}, %rd112;
	mov.b32 	%r249, 16;
	// begin inline asm
	shfl.sync.down.b32 %r242, %r243, %r249, %r250, %r251;
	// end inline asm
	// begin inline asm
	shfl.sync.down.b32 %r247, %r248, %r249, %r250, %r251;
	// end inline asm
	mov.b64 	%rd113, {%r242, %r247};
	mov.b64 	%fd192, %rd113;
	setp.gt.s32 	%p99, %r201, 15;
	setp.lt.f64 	%p100, %fd191, %fd192;
	selp.f64 	%fd38, %fd192, %fd191, %p100;
	selp.f64 	%fd380, %fd191, %fd38, %p99;
	setp.ne.s32 	%p101, %r201, 0;
	@%p101 bra 	$L__BB10_50;
	shr.u32 	%r252, %r35, 2;
	and.b32  	%r253, %r252, 248;
	mov.u32 	%r254, _ZZN3cub18CUB_300001_SM_10006detail6reduce28DeviceReduceSingleTileKernelINS2_10policy_hubIdyN4cuda3__47maximumIdEEE10Policy1000EPdSB_iS8_ddNS5_3std3__410__identityEEEvT0_T1_T2_T3_T4_T6_E12temp_storage;
	add.s32 	%r255, %r254, %r253;
	st.shared.f64 	[%r255+8], %fd38;
$L__BB10_50:
	bar.sync 	0;
	setp.ne.s32 	%p102, %r35, 0;
	@%p102 bra 	$L__BB10_72;
	ld.shared.f64 	%fd193, [_ZZN3cub18CUB_300001_SM_10006detail6reduce28DeviceReduceSingleTileKernelINS2_10policy_hubIdyN4cuda3__47maximumIdEEE10Policy1000EPdSB_iS8_ddNS5_3std3__410__identityEEEvT0_T1_T2_T3_T4_T6_E12temp_storage+16];
	setp.lt.f64 	%p103, %fd380, %fd193;
	selp.f64 	%fd194, %fd193, %fd380, %p103;
	ld.shared.f64 	%fd195, [_ZZN3cub18CUB_300001_SM_10006detail6reduce28DeviceReduceSingleTileKernelINS2_10policy_hubIdyN4cuda3__47maximumIdEEE10Policy1000EPdSB_iS8_ddNS5_3std3__410__identityEEEvT0_T1_T2_T3_T4_T6_E12temp_storage+24];
	setp.lt.f64 	%p104, %fd194, %fd195;
	selp.f64 	%fd196, %fd195, %fd194, %p104;
	ld.shared.f64 	%fd197, [_ZZN3cub18CUB_300001_SM_10006detail6reduce28DeviceReduceSingleTileKernelINS2_10policy_hubIdyN4cuda3__47maximumIdEEE10Policy1000EPdSB_iS8_ddNS5_3std3__410__identityEEEvT0_T1_T2_T3_T4_T6_E12temp_storage+32];
	setp.lt.f64 	%p105, %fd196, %fd197;
	selp.f64 	%fd198, %fd197, %fd196, %p105;
	ld.shared.f64 	%fd199, [_ZZN3cub18CUB_300001_SM_10006detail6reduce28DeviceReduceSingleTileKernelINS2_10policy_hubIdyN4cuda3__47maximumIdEEE10Policy1000EPdSB_iS8_ddNS5_3std3__410__identityEEEvT0_T1_T2_T3_T4_T6_E12temp_storage+40];
	setp.lt.f64 	%p106, %fd198, %fd199;
	selp.f64 	%fd200, %fd199, %fd198, %p106;
	ld.shared.f64 	%fd201, [_ZZN3cub18CUB_300001_SM_10006detail6reduce28DeviceReduceSingleTileKernelINS2_10policy_hubIdyN4cuda3__47maximumIdEEE10Policy1000EPdSB_iS8_ddNS5_3std3__410__identityEEEvT0_T1_T2_T3_T4_T6_E12temp_storage+48];
	setp.lt.f64 	%p107, %fd200, %fd201;
	selp.f64 	%fd202, %fd201, %fd200, %p107;
	ld.shared.f64 	%fd203, [_ZZN3cub18CUB_300001_SM_10006detail6reduce28DeviceReduceSingleTileKernelINS2_10policy_hubIdyN4cuda3__47maximumIdEEE10Policy1000EPdSB_iS8_ddNS5_3std3__410__identityEEEvT0_T1_T2_T3_T4_T6_E12temp_storage+56];
	setp.lt.f64 	%p108, %fd202, %fd203;
	selp.f64 	%fd204, %fd203, %fd202, %p108;
	ld.shared.f64 	%fd205, [_ZZN3cub18CUB_300001_SM_10006detail6reduce28DeviceReduceSingleTileKernelINS2_10policy_hubIdyN4cuda3__47maximumIdEEE10Policy1000EPdSB_iS8_ddNS5_3std3__410__identityEEEvT0_T1_T2_T3_T4_T6_E12temp_storage+64];
	setp.lt.f64 	%p109, %fd204, %fd205;
	selp.f64 	%fd380, %fd205, %fd204, %p109;
	bra.uni 	$L__BB10_72;
$L__BB10_52:
	// begin inline asm
	mov.u32 %r138, %laneid;
	// end inline asm
	and.b32  	%r189, %r35, 992;
	add.s32 	%r190, %r189, 32;
	setp.gt.s32 	%p64, %r190, %r68;
	not.b32 	%r191, %r189;
	add.s32 	%r192, %r68, %r191;
	selp.b32 	%r187, %r192, 31, %p64;
	mov.b64 	%rd94, %fd372;
	mov.b64 	{%r140, %r145}, %rd94;
	mov.b32 	%r146, 1;
	mov.b32 	%r188, -1;
	// begin inline asm
	shfl.sync.down.b32 %r139, %r140, %r146, %r187, %r188;
	// end inline asm
	// begin inline asm
	shfl.sync.down.b32 %r144, %r145, %r146, %r187, %r188;
	// end inline asm
	mov.b64 	%rd95, {%r139, %r144};
	mov.b64 	%fd133, %rd95;
	setp.lt.s32 	%p65, %r138, %r187;
	setp.lt.f64 	%p66, %fd372, %fd133;
	selp.f64 	%fd134, %fd133, %fd372, %p66;
	selp.f64 	%fd135, %fd134, %fd372, %p65;
	mov.b64 	%rd96, %fd135;
	mov.b64 	{%r150, %r155}, %rd96;
	mov.b32 	%r156, 2;
	// begin inline asm
	shfl.sync.down.b32 %r149, %r150, %r156, %r187, %r188;
	// end inline asm
	// begin inline asm
	shfl.sync.down.b32 %r154, %r155, %r156, %r187, %r188;
	// end inline asm
	mov.b64 	%rd97, {%r149, %r154};
	mov.b64 	%fd136, %rd97;
	add.s32 	%r193, %r138, 2;
	setp.gt.s32 	%p67, %r193, %r187;
	setp.lt.f64 	%p68, %fd135, %fd136;
	selp.f64 	%fd137, %fd136, %fd135, %p68;
	selp.f64 	%fd138, %fd135, %fd137, %p67;
	mov.b64 	%rd98, %fd138;
	mov.b64 	{%r160, %r165}, %rd98;
	mov.b32 	%r166, 4;
	// begin inline asm
	shfl.sync.down.b32 %r159, %r160, %r166, %r187, %r188;
	// end inline asm
	// begin inline asm
	shfl.sync.down.b32 %r164, %r165, %r166, %r187, %r188;
	// end inline asm
	mov.b64 	%rd99, {%r159, %r164};
	mov.b64 	%fd139, %rd99;
	add.s32 	%r194, %r138, 4;
	setp.gt.s32 	%p69, %r194, %r187;
	setp.lt.f64 	%p70, %fd138, %fd139;
	selp.f64 	%fd140, %fd139, %fd138, %p70;
	selp.f64 	%fd141, %fd138, %fd140, %p69;
	mov.b64 	%rd100, %fd141;
	mov.b64 	{%r170, %r175}, %rd100;
	mov.b32 	%r176, 8;
	// begin inline asm
	shfl.sync.down.b32 %r169, %r170, %r176, %r187, %r188;
	// end inline asm
	// begin inline asm
	shfl.sync.down.b32 %r174, %r175, %r176, %r187, %r188;
	// end inline asm
	mov.b64 	%rd101, {%r169, %r174};
	mov.b64 	%fd142, %rd101;
	add.s32 	%r195, %r138, 8;
	setp.gt.s32 	%p71, %r195, %r187;
	setp.lt.f64 	%p72, %fd141, %fd142;
	selp.f64 	%fd143, %fd142, %fd141, %p72;
	selp.f64 	%fd144, %fd141, %fd143, %p71;
	mov.b64 	%rd102, %fd144;
	mov.b64 	{%r180, %r185}, %rd102;
	mov.b32 	%r186, 16;
	// begin inline asm
	shfl.sync.down.b32 %r179, %r180, %r186, %r187, %r188;
	// end inline asm
	// begin inline asm
	shfl.sync.down.b32 %r184, %r185, %r186, %r187, %r188;
	// end inline asm
	mov.b64 	%rd103, {%r179, %r184};
	mov.b64 	%fd145, %rd103;
	add.s32 	%r196, %r138, 16;
	setp.gt.s32 	%p73, %r196, %r187;
	setp.lt.f64 	%p74, %fd144, %fd145;
	selp.f64 	%fd146, %fd145, %fd144, %p74;
	selp.f64 	%fd380, %fd144, %fd146, %p73;
	setp.ne.s32 	%p75, %r138, 0;
	@%p75 bra 	$L__BB10_54;
	shr.u32 	%r197, %r35, 2;
	and.b32  	%r198, %r197, 248;
	mov.u32 	%r199, _ZZN3cub18CUB_300001_SM_10006detail6reduce28DeviceReduceSingleTileKernelINS2_10policy_hubIdyN4cuda3__47maximumIdEEE10Policy1000EPdSB_iS8_ddNS5_3std3__410__identityEEEvT0_T1_T2_T3_T4_T6_E12temp_storage;
	add.s32 	%r200, %r199, %r198;
	st.shared.f64 	[%r200+8], %fd380;
$L__BB10_54:
	bar.sync 	0;
	setp.ne.s32 	%p76, %r35, 0;
	@%p76 bra 	$L__BB10_72;
	setp.gt.s32 	%p77, %r68, 32;
	ld.shared.f64 	%fd147, [_ZZN3cub18CUB_300001_SM_10006detail6reduce28DeviceReduceSingleTileKernelINS2_10policy_hubIdyN4cuda3__47maximumIdEEE10Policy1000EPdSB_iS8_ddNS5_3std3__410__identityEEEvT0_T1_T2_T3_T4_T6_E12temp_storage+16];
	setp.lt.f64 	%p78, %fd380, %fd147;
	selp.f64 	%fd149, %fd147, %fd380, %p78;
	selp.f64 	%fd150, %fd149, %fd380, %p77;
	setp.gt.s32 	%p79, %r68, 64;
	ld.shared.f64 	%fd152, [_ZZN3cub18CUB_300001_SM_10006detail6reduce28DeviceReduceSingleTileKernelINS2_10policy_hubIdyN4cuda3__47maximumIdEEE10Policy1000EPdSB_iS8_ddNS5_3std3__410__identityEEEvT0_T1_T2_T3_T4_T6_E12temp_storage+24];
	setp.lt.f64 	%p80, %fd150, %fd152;
	selp.f64 	%fd154, %fd152, %fd150, %p80;
	selp.f64 	%fd155, %fd154, %fd150, %p79;
	setp.gt.s32 	%p81, %r68, 96;
	ld.shared.f64 	%fd157, [_ZZN3cub18CUB_300001_SM_10006detail6reduce28DeviceReduceSingleTileKernelINS2_10policy_hubIdyN4cuda3__47maximumIdEEE10Policy1000EPdSB_iS8_ddNS5_3std3__410__identityEEEvT0_T1_T2_T3_T4_T6_E12temp_storage+32];
	setp.lt.f64 	%p82, %fd155, %fd157;
	selp.f64 	%fd159, %fd157, %fd155, %p82;
	selp.f64 	%fd160, %fd159, %fd155, %p81;
	setp.gt.s32 	%p83, %r68, 128;
	ld.shared.f64 	%fd162, [_ZZN3cub18CUB_300001_SM_10006detail6reduce28DeviceReduceSingleTileKernelINS2_10policy_hubIdyN4cuda3__47maximumIdEEE10Policy1000EPdSB_iS8_ddNS5_3std3__410__identityEEEvT0_T1_T2_T3_T4_T6_E12temp_storage+40];
	setp.lt.f64 	%p84, %fd160, %fd162;
	selp.f64 	%fd164, %fd162, %fd160, %p84;
	selp.f64 	%fd165, %fd164, %fd160, %p83;
	setp.gt.s32 	%p85, %r68, 160;
	ld.shared.f64 	%fd167, [_ZZN3cub18CUB_300001_SM_10006detail6reduce28DeviceReduceSingleTileKernelINS2_10policy_hubIdyN4cuda3__47maximumIdEEE10Policy1000EPdSB_iS8_ddNS5_3std3__410__identityEEEvT0_T1_T2_T3_T4_T6_E12temp_storage+48];
	setp.lt.f64 	%p86, %fd165, %fd167;
	selp.f64 	%fd169, %fd167, %fd165, %p86;
	selp.f64 	%fd170, %fd169, %fd165, %p85;
	setp.gt.s32 	%p87, %r68, 192;
	ld.shared.f64 	%fd172, [_ZZN3cub18CUB_300001_SM_10006detail6reduce28DeviceReduceSingleTileKernelINS2_10policy_hubIdyN4cuda3__47maximumIdEEE10Policy1000EPdSB_iS8_ddNS5_3std3__410__identityEEEvT0_T1_T2_T3_T4_T6_E12temp_storage+56];
	setp.lt.f64 	%p88, %fd170, %fd172;
	selp.f64 	%fd174, %fd172, %fd170, %p88;
	selp.f64 	%fd175, %fd174, %fd170, %p87;
	setp.gt.s32 	%p89, %r68, 224;
	ld.shared.f64 	%fd177, [_ZZN3cub18CUB_300001_SM_10006detail6reduce28DeviceReduceSingleTileKernelINS2_10policy_hubIdyN4cuda3__47maximumIdEEE10Policy1000EPdSB_iS8_ddNS5_3std3__410__identityEEEvT0_T1_T2_T3_T4_T6_E12temp_storage+64];
	setp.lt.f64 	%p90, %fd175, %fd177;
	selp.f64 	%fd179, %fd177, %fd175, %p90;
	selp.f64 	%fd380, %fd179, %fd175, %p89;
	bra.uni 	$L__BB10_72;
$L__BB10_56:
	mov.u32 	%r47, %tid.x;
	mul.wide.u32 	%rd34, %r47, 8;
	add.s64 	%rd19, %rd15, %rd34;
	// begin inline asm
	ld.global.nc.u64 %rd18, [%rd19];
	// end inline asm
	mov.b64 	%fd59, %rd18;
	add.s64 	%rd21, %rd19, 2048;
	// begin inline asm
	ld.global.nc.u64 %rd20, [%rd21];
	// end inline asm
	mov.b64 	%fd60, %rd20;
	add.s64 	%rd23, %rd19, 4096;
	// begin inline asm
	ld.global.nc.u64 %rd22, [%rd23];
	// end inline asm
	mov.b64 	%fd61, %rd22;
	add.s64 	%rd25, %rd19, 6144;
	// begin inline asm
	ld.global.nc.u64 %rd24, [%rd25];
	// end inline asm
	mov.b64 	%fd62, %rd24;
	add.s64 	%rd27, %rd19, 8192;
	// begin inline asm
	ld.global.nc.u64 %rd26, [%rd27];
	// end inline asm
	mov.b64 	%fd63, %rd26;
	add.s64 	%rd29, %rd19, 10240;
	// begin inline asm
	ld.global.nc.u64 %rd28, [%rd29];
	// end inline asm
	mov.b64 	%fd64, %rd28;
	add.s64 	%rd31, %rd19, 12288;
	// begin inline asm
	ld.global.nc.u64 %rd30, [%rd31];
	// end inline asm
	mov.b64 	%fd65, %rd30;
	add.s64 	%rd33, %rd19, 14336;
	// begin inline asm
	ld.global.nc.u64 %rd32, [%rd33];
	// end inline asm
	mov.b64 	%fd66, %rd32;
	setp.lt.f64 	%p4, %fd59, %fd60;
	selp.f64 	%fd67, %fd60, %fd59, %p4;
	setp.lt.f64 	%p5, %fd67, %fd61;
	selp.f64 	%fd68, %fd61, %fd67, %p5;
	setp.lt.f64 	%p6, %fd68, %fd62;
	selp.f64 	%fd69, %fd62, %fd68, %p6;
	setp.lt.f64 	%p7, %fd69, %fd63;
	selp.f64 	%fd70, %fd63, %fd69, %p7;
	setp.lt.f64 	%p8, %fd70, %fd64;
	selp.f64 	%fd71, %fd64, %fd70, %p8;
	setp.lt.f64 	%p9, %fd71, %fd65;
	selp.f64 	%fd72, %fd65, %fd71, %p9;
	setp.lt.f64 	%p10, %fd72, %fd66;
	selp.f64 	%fd379, %fd66, %fd72, %p10;
	setp.lt.u32 	%p11, %r68, 4096;
	mov.b32 	%r465, 2048;
	@%p11 bra 	$L__BB10_60;
	add.s32 	%r48, %r68, -2048;
	mov.b32 	%r465, 2048;
$L__BB10_58:
	mul.wide.s32 	%rd51, %r465, 8;
	add.s64 	%rd36, %rd19, %rd51;
	// begin inline asm
	ld.global.nc.u64 %rd35, [%rd36];
	// end inline asm
	mov.b64 	%fd73, %rd35;
	add.s64 	%rd38, %rd36, 2048;
	// begin inline asm
	ld.global.nc.u64 %rd37, [%rd38];
	// end inline asm
	mov.b64 	%fd74, %rd37;
	add.s64 	%rd40, %rd36, 4096;
	// begin inline asm
	ld.global.nc.u64 %rd39, [%rd40];
	// end inline asm
	mov.b64 	%fd75, %rd39;
	add.s64 	%rd42, %rd36, 6144;
	// begin inline asm
	ld.global.nc.u64 %rd41, [%rd42];
	// end inline asm
	mov.b64 	%fd76, %rd41;
	add.s64 	%rd44, %rd36, 8192;
	// begin inline asm
	ld.global.nc.u64 %rd43, [%rd44];
	// end inline asm
	mov.b64 	%fd77, %rd43;
	add.s64 	%rd46, %rd36, 10240;
	// begin inline asm
	ld.global.nc.u64 %rd45, [%rd46];
	// end inline asm
	mov.b64 	%fd78, %rd45;
	add.s64 	%rd48, %rd36, 12288;
	// begin inline asm
	ld.global.nc.u64 %rd47, [%rd48];
	// end inline asm
	mov.b64 	%fd79, %rd47;
	add.s64 	%rd50, %rd36, 14336;
	// begin inline asm
	ld.global.nc.u64 %rd49, [%rd50];
	// end inline asm
	mov.b64 	%fd80, %rd49;
	setp.lt.f64 	%p12, %fd379, %fd73;
	selp.f64 	%fd81, %fd73, %fd379, %p12;
	setp.lt.f64 	%p13, %fd81, %fd74;
	selp.f64 	%fd82, %fd74, %fd81, %p13;
	setp.lt.f64 	%p14, %fd82, %fd75;
	selp.f64 	%fd83, %fd75, %fd82, %p14;
	setp.lt.f64 	%p15, %fd83, %fd76;
	selp.f64 	%fd84, %fd76, %fd83, %p15;
	setp.lt.f64 	%p16, %fd84, %fd77;
	selp.f64 	%fd85, %fd77, %fd84, %p16;
	setp.lt.f64 	%p17, %fd85, %fd78;
	selp.f64 	%fd86, %fd78, %fd85, %p17;
	setp.lt.f64 	%p18, %fd86, %fd79;
	selp.f64 	%fd87, %fd79, %fd86, %p18;
	setp.lt.f64 	%p19, %fd87, %fd80;
	selp.f64 	%fd379, %fd80, %fd87, %p19;
	sub.s32 	%r71, %r68, %r465;
	setp.lt.s32 	%p20, %r71, 2048;
	@%p20 bra 	$L__BB10_68;
	add.s32 	%r465, %r465, 2048;
	setp.le.s32 	%p21, %r465, %r48;
	@%p21 bra 	$L__BB10_58;
$L__BB10_60:
	setp.le.s32 	%p22, %r68, %r465;
	@%p22 bra 	$L__BB10_68;
	sub.s32 	%r52, %r68, %r465;
	setp.ge.s32 	%p23, %r47, %r52;
	@%p23 bra 	$L__BB10_68;
	not.b32 	%r72, %r47;
	add.s32 	%r73, %r68, %r72;
	sub.s32 	%r53, %r73, %r465;
	and.b32  	%r74, %r53, 768;
	setp.eq.s32 	%p24, %r74, 768;
	mov.u32 	%r469, %r47;
	@%p24 bra 	$L__BB10_65;
	add.s32 	%r467, %r47, %r465;
	shr.u32 	%r75, %r53, 8;
	add.s32 	%r76, %r75, 1;
	and.b32  	%r77, %r76, 3;
	neg.s32 	%r466, %r77;
	mov.u32 	%r469, %r47;
$L__BB10_64:
	.pragma "nounroll";
	mul.wide.u32 	%rd54, %r467, 8;
	add.s64 	%rd53, %rd15, %rd54;
	// begin inline asm
	ld.global.nc.u64 %rd52, [%rd53];
	// end inline asm
	mov.b64 	%fd89, %rd52;
	setp.lt.f64 	%p25, %fd379, %fd89;
	selp.f64 	%fd379, %fd89, %fd379, %p25;
	add.s32 	%r469, %r469, 256;
	add.s32 	%r467, %r467, 256;
	add.s32 	%r466, %r466, 1;
	setp.ne.s32 	%p26, %r466, 0;
	@%p26 bra 	$L__BB10_64;
$L__BB10_65:
	setp.lt.u32 	%p27, %r53, 768;
	@%p27 bra 	$L__BB10_68;
	cvt.u64.u32 	%rd55, %r469;
	cvt.u64.u32 	%rd56, %r465;
	add.s64 	%rd57, %rd55, %rd56;
	shl.b64 	%rd58, %rd57, 3;
	add.s64 	%rd59, %rd58, %rd15;
	add.s64 	%rd205, %rd59, 4096;
	add.s32 	%r470, %r469, %r465;
$L__BB10_67:
	mul.wide.u32 	%rd68, %r470, 8;
	add.s64 	%rd61, %rd15, %rd68;
	// begin inline asm
	ld.global.nc.u64 %rd60, [%rd61];
	// end inline asm
	mov.b64 	%fd90, %rd60;
	setp.lt.f64 	%p28, %fd379, %fd90;
	selp.f64 	%fd91, %fd90, %fd379, %p28;
	add.s64 	%rd63, %rd205, -2048;
	// begin inline asm
	ld.global.nc.u64 %rd62, [%rd63];
	// end inline asm
	mov.b64 	%fd92, %rd62;
	setp.lt.f64 	%p29, %fd91, %fd92;
	selp.f64 	%fd93, %fd92, %fd91, %p29;
	// begin inline asm
	ld.global.nc.u64 %rd64, [%rd205];
	// end inline asm
	mov.b64 	%fd94, %rd64;
	setp.lt.f64 	%p30, %fd93, %fd94;
	selp.f64 	%fd95, %fd94, %fd93, %p30;
	add.s64 	%rd67, %rd205, 2048;
	// begin inline asm
	ld.global.nc.u64 %rd66, [%rd67];
	// end inline asm
	mov.b64 	%fd96, %rd66;
	setp.lt.f64 	%p31, %fd95, %fd96;
	selp.f64 	%fd379, %fd96, %fd95, %p31;
	add.s32 	%r469, %r469, 1024;
	add.s64 	%rd205, %rd205, 8192;
	add.s32 	%r470, %r470, 1024;
	setp.lt.s32 	%p32, %r469, %r52;
	@%p32 bra 	$L__BB10_67;
$L__BB10_68:
	// begin inline asm
	mov.u32 %r78, %laneid;
	// end inline asm
	mov.b64 	%rd69, %fd379;
	mov.b64 	{%r80, %r85}, %rd69;
	mov.b32 	%r86, 1;
	mov.b32 	%r127, 31;
	mov.b32 	%r128, -1;
	// begin inline asm
	shfl.sync.down.b32 %r79, %r80, %r86, %r127, %r128;
	// end inline asm
	// begin inline asm
	shfl.sync.down.b32 %r84, %r85, %r86, %r127, %r128;
	// end inline asm
	mov.b64 	%rd70, {%r79, %r84};
	mov.b64 	%fd97, %rd70;
	setp.gt.s32 	%p33, %r78, 30;
	setp.lt.f64 	%p34, %fd379, %fd97;
	selp.f64 	%fd98, %fd97, %fd379, %p34;
	selp.f64 	%fd99, %fd379, %fd98, %p33;
	mov.b64 	%rd71, %fd99;
	mov.b64 	{%r90, %r95}, %rd71;
	mov.b32 	%r96, 2;
	// begin inline asm
	shfl.sync.down.b32 %r89, %r90, %r96, %r127, %r128;
	// end inline asm
	// begin inline asm
	shfl.sync.down.b32 %r94, %r95, %r96, %r127, %r128;
	// end inline asm
	mov.b64 	%rd72, {%r89, %r94};
	mov.b64 	%fd100, %rd72;
	setp.gt.s32 	%p35, %r78, 29;
	setp.lt.f64 	%p36, %fd99, %fd100;
	selp.f64 	%fd101, %fd100, %fd99, %p36;
	selp.f64 	%fd102, %fd99, %fd101, %p35;
	mov.b64 	%rd73, %fd102;
	mov.b64 	{%r100, %r105}, %rd73;
	mov.b32 	%r106, 4;
	// begin inline asm
	shfl.sync.down.b32 %r99, %r100, %r106, %r127, %r128;
	// end inline asm
	// begin inline asm
	shfl.sync.down.b32 %r104, %r105, %r106, %r127, %r128;
	// end inline asm
	mov.b64 	%rd74, {%r99, %r104};
	mov.b64 	%fd103, %rd74;
	setp.gt.s32 	%p37, %r78, 27;
	setp.lt.f64 	%p38, %fd102, %fd103;
	selp.f64 	%fd104, %fd103, %fd102, %p38;
	selp.f64 	%fd105, %fd102, %fd104, %p37;
	mov.b64 	%rd75, %fd105;
	mov.b64 	{%r110, %r115}, %rd75;
	mov.b32 	%r116, 8;
	// begin inline asm
	shfl.sync.down.b32 %r109, %r110, %r116, %r127, %r128;
	// end inline asm
	// begin inline asm
	shfl.sync.down.b32 %r114, %r115, %r116, %r127, %r128;
	// end inline asm
	mov.b64 	%rd76, {%r109, %r114};
	mov.b64 	%fd106, %rd76;
	setp.gt.s32 	%p39, %r78, 23;
	setp.lt.f64 	%p40, %fd105, %fd106;
	selp.f64 	%fd107, %fd106, %fd105, %p40;
	selp.f64 	%fd108, %fd105, %fd107, %p39;
	mov.b64 	%rd77, %fd108;
	mov.b64 	{%r120, %r125}, %rd77;
	mov.b32 	%r126, 16;
	// begin inline asm
	shfl.sync.down.b32 %r119, %r120, %r126, %r127, %r128;
	// end inline asm
	// begin inline asm
	shfl.sync.down.b32 %r124, %r125, %r126, %r127, %r128;
	// end inline asm
	mov.b64 	%rd78, {%r119, %r124};
	mov.b64 	%fd109, %rd78;
	setp.gt.s32 	%p41, %r78, 15;
	setp.lt.f64 	%p42, %fd108, %fd109;
	selp.f64 	%fd54, %fd109, %fd108, %p42;
	selp.f64 	%fd380, %fd108, %fd54, %p41;
	setp.ne.s32 	%p43, %r78, 0;
	@%p43 bra 	$L__BB10_70;
	shr.u32 	%r129, %r47, 2;
	and.b32  	%r130, %r129, 248;
	mov.u32 	%r131, _ZZN3cub18CUB_300001_SM_10006detail6reduce28DeviceReduceSingleTileKernelINS2_10policy_hubIdyN4cuda3__47maximumIdEEE10Policy1000EPdSB_iS8_ddNS5_3std3__410__identityEEEvT0_T1_T2_T3_T4_T6_E12temp_storage;
	add.s32 	%r132, %r131, %r130;
	st.shared.f64 	[%r132+8], %fd54;
$L__BB10_70:
	bar.sync 	0;
	setp.ne.s32 	%p44, %r47, 0;
	@%p44 bra 	$L__BB10_72;
	ld.shared.f64 	%fd110, [_ZZN3cub18CUB_300001_SM_10006detail6reduce28DeviceReduceSingleTileKernelINS2_10policy_hubIdyN4cuda3__47maximumIdEEE10Policy1000EPdSB_iS8_ddNS5_3std3__410__identityEEEvT0_T1_T2_T3_T4_T6_E12temp_storage+16];
	setp.lt.f64 	%p45, %fd380, %fd110;
	selp.f64 	%fd111, %fd110, %fd380, %p45;
	ld.shared.f64 	%fd112, [_ZZN3cub18CUB_300001_SM_10006detail6reduce28DeviceReduceSingleTileKernelINS2_10policy_hubIdyN4cuda3__47maximumIdEEE10Policy1000EPdSB_iS8_ddNS5_3std3__410__identityEEEvT0_T1_T2_T3_T4_T6_E12temp_storage+24];
	setp.lt.f64 	%p46, %fd111, %fd112;
	selp.f64 	%fd113, %fd112, %fd111, %p46;
	ld.shared.f64 	%fd114, [_ZZN3cub18CUB_300001_SM_10006detail6reduce28DeviceReduceSingleTileKernelINS2_10policy_hubIdyN4cuda3__47maximumIdEEE10Policy1000EPdSB_iS8_ddNS5_3std3__410__identityEEEvT0_T1_T2_T3_T4_T6_E12temp_storage+32];
	setp.lt.f64 	%p47, %fd113, %fd114;
	selp.f64 	%fd115, %fd114, %fd113, %p47;
	ld.shared.f64 	%fd116, [_ZZN3cub18CUB_300001_SM_10006detail6reduce28DeviceReduceSingleTileKernelINS2_10policy_hubIdyN4cuda3__47maximumIdEEE10Policy1000EPdSB_iS8_ddNS5_3std3__410__identityEEEvT0_T1_T2_T3_T4_T6_E12temp_storage+40];
	setp.lt.f64 	%p48, %fd115, %fd116;
	selp.f64 	%fd117, %fd116, %fd115, %p48;
	ld.shared.f64 	%fd118, [_ZZN3cub18CUB_300001_SM_10006detail6reduce28DeviceReduceSingleTileKernelINS2_10policy_hubIdyN4cuda3__47maximumIdEEE10Policy1000EPdSB_iS8_ddNS5_3std3__410__identityEEEvT0_T1_T2_T3_T4_T6_E12temp_storage+48];
	setp.lt.f64 	%p49, %fd117, %fd118;
	selp.f64 	%fd119, %fd118, %fd117, %p49;
	ld.shared.f64 	%fd120, [_ZZN3cub18CUB_300001_SM_10006detail6reduce28DeviceReduceSingleTileKernelINS2_10policy_hubIdyN4cuda3__47maximumIdEEE10Policy1000EPdSB_iS8_ddNS5_3std3__410__identityEEEvT0_T1_T2_T3_T4_T6_E12temp_storage+56];
	setp.lt.f64 	%p50, %fd119, %fd120;
	selp.f64 	%fd121, %fd120, %fd119, %p50;
	ld.shared.f64 	%fd122, [_ZZN3cub18CUB_300001_SM_10006detail6reduce28DeviceReduceSingleTileKernelINS2_10policy_hubIdyN4cuda3__47maximumIdEEE10Policy1000EPdSB_iS8_ddNS5_3std3__410__identityEEEvT0_T1_T2_T3_T4_T6_E12temp_storage+64];
	setp.lt.f64 	%p51, %fd121, %fd122;
	selp.f64 	%fd380, %fd122, %fd121, %p51;
$L__BB10_72:
	mov.u32 	%r444, %tid.x;
	setp.ne.s32 	%p217, %r444, 0;
	@%p217 bra 	$L__BB10_74;
	setp.lt.f64 	%p218, %fd58, %fd380;
	selp.f64 	%fd353, %fd380, %fd58, %p218;
	st.global.f64 	[%rd1], %fd353;
$L__BB10_74:
	ret;

}


// ===== COMPILED SASS (sm_100) =====

	.target	sm_100

	.elftype	@"ET_EXEC"


//--------------------- .note.nv.tkinfo           --------------------------
	.section	.note.nv.tkinfo,"",@"SHT_NOTE"
	.sectionflags	@"SHF_NOTE_NV_TKINFO"
	.tkinfo
        /*0018*/ 	.word	0x00000002
        /*0030*/ 	.string	""
        /*0030*/ 	.string	"ptxas"
        /*0030*/ 	.string	"Cuda compilation tools, release 13.0, V13.0.88"
        /*0030*/ 	.string	"Build cuda_13.0.r13.0/compiler.36424714_0"
        /*0030*/ 	.string	"-arch sm_100 -m 64 "



//--------------------- .note.nv.cuinfo           --------------------------
	.section	.note.nv.cuinfo,"",@"SHT_NOTE"
	.sectionflags	@"SHF_NOTE_NV_CUINFO"
        /*0018*/ 	.short	0x0002
        /*001a*/ 	.short	0x0064
        /*001c*/ 	.short	0x0082
	.zero		2


//--------------------- .nv.info                  --------------------------
	.section	.nv.info,"",@"SHT_CUDA_INFO"
	.align	4


	//----- nvinfo : EIATTR_REGCOUNT
	.align		4
        /*0000*/ 	.byte	0x04, 0x2f
        /*0002*/ 	.short	(.L_44 - .L_43)
	.align		4
.L_43:
        /*0004*/ 	.word	index@(_Z13initialKernelPdS_)
        /*0008*/ 	.word	0x0000000c


	//----- nvinfo : EIATTR_FRAME_SIZE
	.align		4
.L_44:
        /*000c*/ 	.byte	0x04, 0x11
        /*000e*/ 	.short	(.L_46 - .L_45)
	.align		4
.L_45:
        /*0010*/ 	.word	index@(_Z13initialKernelPdS_)
        /*0014*/ 	.word	0x00000000


	//----- nvinfo : EIATTR_REGCOUNT
	.align		4
.L_46:
        /*0018*/ 	.byte	0x04, 0x2f
        /*001a*/ 	.short	(.L_48 - .L_47)
	.align		4
.L_47:
        /*001c*/ 	.word	index@(_Z16differenceKernelPdPKdS_)
        /*0020*/ 	.word	0x00000012


	//----- nvinfo : EIATTR_FRAME_SIZE
	.align		4
.L_48:
        /*0024*/ 	.byte	0x04, 0x11
        /*0026*/ 	.short	(.L_50 - .L_49)
	.align		4
.L_49:
        /*0028*/ 	.word	index@(_Z16differenceKernelPdPKdS_)
        /*002c*/ 	.word	0x00000000


	//----- nvinfo : EIATTR_REGCOUNT
	.align		4
.L_50:
        /*0030*/ 	.byte	0x04, 0x2f
        /*0032*/ 	.short	(.L_52 - .L_51)
	.align		4
.L_51:
        /*0034*/ 	.word	index@(_Z14functionKernelPKdPd)
        /*0038*/ 	.word	0x00000017


	//----- nvinfo : EIATTR_FRAME_SIZE
	.align		4
.L_52:
        /*003c*/ 	.byte	0x04, 0x11
        /*003e*/ 	.short	(.L_54 - .L_53)
	.align		4
.L_53:
        /*0040*/ 	.word	index@($__internal_0_$__cuda_sm20_div_rn_f64_full)
        /*0044*/ 	.word	0x00000000


	//----- nvinfo : EIATTR_FRAME_SIZE
	.align		4
.L_54:
        /*0048*/ 	.byte	0x04, 0x11
        /*004a*/ 	.short	(.L_56 - .L_55)
	.align		4
.L_55:
        /*004c*/ 	.word	index@(_Z14functionKernelPKdPd)
        /*0050*/ 	.word	0x00000000


	//----- nvinfo : EIATTR_REGCOUNT
	.align		4
.L_56:
        /*0054*/ 	.byte	0x04, 0x2f
        /*0056*/ 	.short	(.L_58 - .L_57)
	.align		4
.L_57:
        /*0058*/ 	.word	index@(_ZN3cub18CUB_300001_SM_10006detail11EmptyKernelIvEEvv)
        /*005c*/ 	.word	0x00000004


	//----- nvinfo : EIATTR_FRAME_SIZE
	.align		4
.L_58:
        /*0060*/ 	.byte	0x04, 0x11
        /*0062*/ 	.short	(.L_60 - .L_59)
	.align		4
.L_59:
        /*0064*/ 	.word	index@(_ZN3cub18CUB_300001_SM_10006detail11EmptyKernelIvEEvv)
        /*0068*/ 	.word	0x00000000


	//----- nvinfo : EIATTR_REGCOUNT
	.align		4
.L_60:
        /*006c*/ 	.byte	0x04, 0x2f
        /*006e*/ 	.short	(.L_62 - .L_61)
	.align		4
.L_61:
        /*0070*/ 	.word	index@(_ZN3cub18CUB_300001_SM_10006detail8for_each13static_kernelINS2_12policy_hub_t12policy_500_tEmN6thrust24THRUST_300001_SM_1000_NS8cuda_cub20__uninitialized_fill7functorINS7_10device_ptrIdEEdEEEEvT0_T1_)
        /*0074*/ 	.word	0x00000009


	//----- nvinfo : EIATTR_FRAME_SIZE
	.align		4
.L_62:
        /*0078*/ 	.byte	0x04, 0x11
        /*007a*/ 	.short	(.L_64 - .L_63)
	.align		4
.L_63:
        /*007c*/ 	.word	index@(_ZN3cub18CUB_300001_SM_10006detail8for_each13static_kernelINS2_12policy_hub_t12policy_500_tEmN6thrust24THRUST_300001_SM_1000_NS8cuda_cub20__uninitialized_fill7functorINS7_10device_ptrIdEEdEEEEvT0_T1_)
        /*0080*/ 	.word	0x00000000


	//----- nvinfo : EIATTR_REGCOUNT
	.align		4
.L_64:
        /*0084*/ 	.byte	0x04, 0x2f
        /*0086*/ 	.short	(.L_66 - .L_65)
	.align		4
.L_65:
        /*0088*/ 	.word	index@(_ZN3cub18CUB_300001_SM_10006detail6reduce28DeviceReduceSingleTileKernelINS2_10policy_hubIdjN4cuda3__47maximumIdEEE10Policy1000EN6thrust24THRUST_300001_SM_1000_NS6detail15normal_iteratorINSC_10device_ptrIdEEEEPdjS8_ddNS5_3std3__410__identityEEEvT0_T1_T2_T3_T4_T6_)
        /*008c*/ 	.word	0x0000002d


	//----- nvinfo : EIATTR_FRAME_SIZE
	.align		4
.L_66:
        /*0090*/ 	.byte	0x04, 0x11
        /*0092*/ 	.short	(.L_68 - .L_67)
	.align		4
.L_67:
        /*0094*/ 	.word	index@(_ZN3cub18CUB_300001_SM_10006detail6reduce28DeviceReduceSingleTileKernelINS2_10policy_hubIdjN4cuda3__47maximumIdEEE10Policy1000EN6thrust24THRUST_300001_SM_1000_NS6detail15normal_iteratorINSC_10device_ptrIdEEEEPdjS8_ddNS5_3std3__410__identityEEEvT0_T1_T2_T3_T4_T6_)
        /*0098*/ 	.word	0x00000000


	//----- nvinfo : EIATTR_REGCOUNT
	.align		4
.L_68:
        /*009c*/ 	.byte	0x04, 0x2f
        /*009e*/ 	.short	(.L_70 - .L_69)
	.align		4
.L_69:
        /*00a0*/ 	.word	index@(_ZN3cub18CUB_300001_SM_10006detail6reduce18DeviceReduceKernelINS2_10policy_hubIdjN4cuda3__47maximumIdEEE10Policy1000EN6thrust24THRUST_300001_SM_1000_NS6detail15normal_iteratorINSC_10device_ptrIdEEEEjS8_dNS5_3std3__410__identityEEEvT0_PT3_T1_NS0_13GridEvenShareISO_EET2_T4_)
        /*00a4*/ 	.word	0x0000001d


	//----- nvinfo : EIATTR_FRAME_SIZE
	.align		4
.L_70:
        /*00a8*/ 	.byte	0x04, 0x11
        /*00aa*/ 	.short	(.L_72 - .L_71)
	.align		4
.L_71:
        /*00ac*/ 	.word	index@(_ZN3cub18CUB_300001_SM_10006detail6reduce18DeviceReduceKernelINS2_10policy_hubIdjN4cuda3__47maximumIdEEE10Policy1000EN6thrust24THRUST_300001_SM_1000_NS6detail15normal_iteratorINSC_10device_ptrIdEEEEjS8_dNS5_3std3__410__identityEEEvT0_PT3_T1_NS0_13GridEvenShareISO_EET2_T4_)
        /*00b0*/ 	.word	0x00000000


	//----- nvinfo : EIATTR_REGCOUNT
	.align		4
.L_72:
        /*00b4*/ 	.byte	0x04, 0x2f
        /*00b6*/ 	.short	(.L_74 - .L_73)
	.align		4
.L_73:
        /*00b8*/ 	.word	index@(_ZN3cub18CUB_300001_SM_10006detail6reduce28DeviceReduceSingleTileKernelINS2_10policy_hubIdjN4cuda3__47maximumIdEEE10Policy1000EPdSB_iS8_ddNS5_3std3__410__identityEEEvT0_T1_T2_T3_T4_T6_)
        /*00bc*/ 	.word	0x00000030


	//----- nvinfo : EIATTR_FRAME_SIZE
	.align		4
.L_74:
        /*00c0*/ 	.byte	0x04, 0x11
        /*00c2*/ 	.short	(.L_76 - .L_75)
	.align		4
.L_75:
        /*00c4*/ 	.word	index@(_ZN3cub18CUB_300001_SM_10006detail6reduce28DeviceReduceSingleTileKernelINS2_10policy_hubIdjN4cuda3__47maximumIdEEE10Policy1000EPdSB_iS8_ddNS5_3std3__410__identityEEEvT0_T1_T2_T3_T4_T6_)
        /*00c8*/ 	.word	0x00000000


	//----- nvinfo : EIATTR_REGCOUNT
	.align		4
.L_76:
        /*00cc*/ 	.byte	0x04, 0x2f
        /*00ce*/ 	.short	(.L_78 - .L_77)
	.align		4
.L_77:
        /*00d0*/ 	.word	index@(_ZN3cub18CUB_300001_SM_10006detail6reduce28DeviceReduceSingleTileKernelINS2_10policy_hubIdyN4cuda3__47maximumIdEEE10Policy1000EN6thrust24THRUST_300001_SM_1000_NS6detail15normal_iteratorINSC_10device_ptrIdEEEEPdyS8_ddNS5_3std3__410__identityEEEvT0_T1_T2_T3_T4_T6_)
        /*00d4*/ 	.word	0x0000002e


	//----- nvinfo : EIATTR_FRAME_SIZE
	.align		4
.L_78:
        /*00d8*/ 	.byte	0x04, 0x11
        /*00da*/ 	.short	(.L_80 - .L_79)
	.align		4
.L_79:
        /*00dc*/ 	.word	index@(_ZN3cub18CUB_300001_SM_10006detail6reduce28DeviceReduceSingleTileKernelINS2_10policy_hubIdyN4cuda3__47maximumIdEEE10Policy1000EN6thrust24THRUST_300001_SM_1000_NS6detail15normal_iteratorINSC_10device_ptrIdEEEEPdyS8_ddNS5_3std3__410__identityEEEvT0_T1_T2_T3_T4_T6_)
        /*00e0*/ 	.word	0x00000000


	//----- nvinfo : EIATTR_REGCOUNT
	.align		4
.L_80:
        /*00e4*/ 	.byte	0x04, 0x2f
        /*00e6*/ 	.short	(.L_82 - .L_81)
	.align		4
.L_81:
        /*00e8*/ 	.word	index@(_ZN3cub18CUB_300001_SM_10006detail6reduce18DeviceReduceKernelINS2_10policy_hubIdyN4cuda3__47maximumIdEEE10Policy1000EN6thrust24THRUST_300001_SM_1000_NS6detail15normal_iteratorINSC_10device_ptrIdEEEEyS8_dNS5_3std3__410__identityEEEvT0_PT3_T1_NS0_13GridEvenShareISO_EET2_T4_)
        /*00ec*/ 	.word	0x0000001e


	//----- nvinfo : EIATTR_FRAME_SIZE
	.align		4
.L_82:
        /*00f0*/ 	.byte	0x04, 0x11
        /*00f2*/ 	.short	(.L_84 - .L_83)
	.align		4
.L_83:
        /*00f4*/ 	.word	index@(_ZN3cub18CUB_300001_SM_10006detail6reduce18DeviceReduceKernelINS2_10policy_hubIdyN4cuda3__47maximumIdEEE10Policy1000EN6thrust24THRUST_300001_SM_1000_NS6detail15normal_iteratorINSC_10device_ptrIdEEEEyS8_dNS5_3std3__410__identityEEEvT0_PT3_T1_NS0_13GridEvenShareISO_EET2_T4_)
        /*00f8*/ 	.word	0x00000000


	//----- nvinfo : EIATTR_REGCOUNT
	.align		4
.L_84:
        /*00fc*/ 	.byte	0x04, 0x2f
        /*00fe*/ 	.short	(.L_86 - .L_85)
	.align		4
.L_85:
        /*0100*/ 	.word	index@(_ZN3cub18CUB_300001_SM_10006detail6reduce28DeviceReduceSingleTileKernelINS2_10policy_hubIdyN4cuda3__47maximumIdEEE10Policy1000EPdSB_iS8_ddNS5_3std3__410__identityEEEvT0_T1_T2_T3_T4_T6_)
        /*0104*/ 	.word	0x00000030


	//----- nvinfo : EIATTR_FRAME_SIZE
	.align		4
.L_86:
        /*0108*/ 	.byte	0x04, 0x11
        /*010a*/ 	.short	(.L_88 - .L_87)
	.align		4
.L_87:
        /*010c*/ 	.word	index@(_ZN3cub18CUB_300001_SM_10006detail6reduce28DeviceReduceSingleTileKernelINS2_10policy_hubIdyN4cuda3__47maximumIdEEE10Policy1000EPdSB_iS8_ddNS5_3std3__410__identityEEEvT0_T1_T2_T3_T4_T6_)
        /*0110*/ 	.word	0x00000000


	//----- nvinfo : EIATTR_MIN_STACK_SIZE
	.align		4
.L_88:
        /*0114*/ 	.byte	0x04, 0x12
        /*0116*/ 	.short	(.L_90 - .L_89)
	.align		4
.L_89:
        /*0118*/ 	.word	index@(_ZN3cub18CUB_300001_SM_10006detail6reduce28DeviceReduceSingleTileKernelINS2_10policy_hubIdyN4cuda3__47maximumIdEEE10Policy1000EPdSB_iS8_ddNS5_3std3__410__identityEEEvT0_T1_T2_T3_T4_T6_)
        /*011c*/ 	.word	0x00000000


	//----- nvinfo : EIATTR_MIN_STACK_SIZE
	.align		4
.L_90:
        /*0120*/ 	.byte	0x04, 0x12
        /*0122*/ 	.short	(.L_92 - .L_91)
	.align		4
.L_91:
        /*0124*/ 	.word	index@(_ZN3cub18CUB_300001_SM_10006detail6reduce18DeviceReduceKernelINS2_10policy_hubIdyN4cuda3__47maximumIdEEE10Policy1000EN6thrust24THRUST_300001_SM_1000_NS6detail15normal_iteratorINSC_10device_ptrIdEEEEyS8_dNS5_3std3__410__identityEEEvT0_PT3_T1_NS0_13GridEvenShareISO_EET2_T4_)
        /*0128*/ 	.word	0x00000000


	//----- nvinfo : EIATTR_MIN_STACK_SIZE
	.align		4
.L_92:
        /*012c*/ 	.byte	0x04, 0x12
        /*012e*/ 	.short	(.L_94 - .L_93)
	.align		4
.L_93:
        /*0130*/ 	.word	index@(_ZN3cub18CUB_300001_SM_10006detail6reduce28DeviceReduceSingleTileKernelINS2_10policy_hubIdyN4cuda3__47maximumIdEEE10Policy1000EN6thrust24THRUST_300001_SM_1000_NS6detail15normal_iteratorINSC_10device_ptrIdEEEEPdyS8_ddNS5_3std3__410__identityEEEvT0_T1_T2_T3_T4_T6_)
        /*0134*/ 	.word	0x00000000


	//----- nvinfo : EIATTR_MIN_STACK_SIZE
	.align		4
.L_94:
        /*0138*/ 	.byte	0x04, 0x12
        /*013a*/ 	.short	(.L_96 - .L_95)
	.align		4
.L_95:
        /*013c*/ 	.word	index@(_ZN3cub18CUB_300001_SM_10006detail6reduce28DeviceReduceSingleTileKernelINS2_10policy_hubIdjN4cuda3__47maximumIdEEE10Policy1000EPdSB_iS8_ddNS5_3std3__410__identityEEEvT0_T1_T2_T3_T4_T6_)
        /*0140*/ 	.word	0x00000000


	//----- nvinfo : EIATTR_MIN_STACK_SIZE
	.align		4
.L_96:
        /*0144*/ 	.byte	0x04, 0x12
        /*0146*/ 	.short	(.L_98 - .L_97)
	.align		4
.L_97:
        /*0148*/ 	.word	index@(_ZN3cub18CUB_300001_SM_10006detail6reduce18DeviceReduceKernelINS2_10policy_hubIdjN4cuda3__47maximumIdEEE10Policy1000EN6thrust24THRUST_300001_SM_1000_NS6detail15normal_iteratorINSC_10device_ptrIdEEEEjS8_dNS5_3std3__410__identityEEEvT0_PT3_T1_NS0_13GridEvenShareISO_EET2_T4_)
        /*014c*/ 	.word	0x00000000


	//----- nvinfo : EIATTR_MIN_STACK_SIZE
	.align		4
.L_98:
        /*0150*/ 	.byte	0x04, 0x12
        /*0152*/ 	.short	(.L_100 - .L_99)
	.align		4
.L_99:
        /*0154*/ 	.word	index@(_ZN3cub18CUB_300001_SM_10006detail6reduce28DeviceReduceSingleTileKernelINS2_10policy_hubIdjN4cuda3__47maximumIdEEE10Policy1000EN6thrust24THRUST_300001_SM_1000_NS6detail15normal_iteratorINSC_10device_ptrIdEEEEPdjS8_ddNS5_3std3__410__identityEEEvT0_T1_T2_T3_T4_T6_)
        /*0158*/ 	.word	0x00000000


	//----- nvinfo : EIATTR_MIN_STACK_SIZE
	.align		4
.L_100:
        /*015c*/ 	.byte	0x04, 0x12
        /*015e*/ 	.short	(.L_102 - .L_101)
	.align		4
.L_101:
        /*0160*/ 	.word	index@(_ZN3cub18CUB_300001_SM_10006detail8for_each13static_kernelINS2_12policy_hub_t12policy_500_tEmN6thrust24THRUST_300001_SM_1000_NS8cuda_cub20__uninitialized_fill7functorINS7_10device_ptrIdEEdEEEEvT0_T1_)
        /*0164*/ 	.word	0x00000000


	//----- nvinfo : EIATTR_MIN_STACK_SIZE
	.align		4
.L_102:
        /*0168*/ 	.byte	0x04, 0x12
        /*016a*/ 	.short	(.L_104 - .L_103)
	.align		4
.L_103:
        /*016c*/ 	.word	index@(_ZN3cub18CUB_300001_SM_10006detail11EmptyKernelIvEEvv)
        /*0170*/ 	.word	0x00000000


	//----- nvinfo : EIATTR_MIN_STACK_SIZE
	.align		4
.L_104:
        /*0174*/ 	.byte	0x04, 0x12
        /*0176*/ 	.short	(.L_106 - .L_105)
	.align		4
.L_105:
        /*0178*/ 	.word	index@(_Z14functionKernelPKdPd)
        /*017c*/ 	.word	0x00000000


	//----- nvinfo : EIATTR_MIN_STACK_SIZE
	.align		4
.L_106:
        /*0180*/ 	.byte	0x04, 0x12
        /*0182*/ 	.short	(.L_108 - .L_107)
	.align		4
.L_107:
        /*0184*/ 	.word	index@(_Z16differenceKernelPdPKdS_)
        /*0188*/ 	.word	0x00000000


	//----- nvinfo : EIATTR_MIN_STACK_SIZE
	.align		4
.L_108:
        /*018c*/ 	.byte	0x04, 0x12
        /*018e*/ 	.short	(.L_110 - .L_109)
	.align		4
.L_109:
        /*0190*/ 	.word	index@(_Z13initialKernelPdS_)
        /*0194*/ 	.word	0x00000000
.L_110:


//--------------------- .nv.compat                --------------------------
	.section	.nv.compat,"",@"SHT_CUDA_COMPAT_INFO"
	.align	4
        /*0000*/ 	.byte	0x02, 0x09, 0x00, 0x00, 0x02, 0x02, 0x01, 0x00, 0x02, 0x05, 0x05, 0x00, 0x03, 0x07, 0x01, 0x01
        /*0010*/ 	.byte	0x02, 0x03, 0x00, 0x00, 0x02, 0x06, 0x01, 0x00, 0x04, 0x0b, 0x08, 0x00, 0x01, 0x00, 0x00, 0x00
        /*0020*/ 	.byte	0x00, 0x00, 0x00, 0x00


//--------------------- .nv.info._ZN3cub18CUB_300001_SM_10006detail6reduce28DeviceReduceSingleTileKernelINS2_10policy_hubIdyN4cuda3__47maximumIdEEE10Policy1000EPdSB_iS8_ddNS5_3std3__410__identityEEEvT0_T1_T2_T3_T4_T6_ --------------------------
	.section	.nv.info._ZN3cub18CUB_300001_SM_10006detail6reduce28DeviceReduceSingleTileKernelINS2_10policy_hubIdyN4cuda3__47maximumIdEEE10Policy1000EPdSB_iS8_ddNS5_3std3__410__identityEEEvT0_T1_T2_T3_T4_T6_,"",@"SHT_CUDA_INFO"
	.sectionflags	@""
	.align	4


	//----- nvinfo : EIATTR_CUDA_API_VERSION
	.align		4
        /*0000*/ 	.byte	0x04, 0x37
        /*0002*/ 	.short	(.L_112 - .L_111)
.L_111:
        /*0004*/ 	.word	0x00000082


	//----- nvinfo : EIATTR_KPARAM_INFO
	.align		4
.L_112:
        /*0008*/ 	.byte	0x04, 0x17
        /*000a*/ 	.short	(.L_114 - .L_113)
.L_113:
        /*000c*/ 	.word	0x00000000
        /*0010*/ 	.short	0x0005
        /*0012*/ 	.short	0x0020
        /*0014*/ 	.byte	0x00, 0xf0, 0x05, 0x00


	//----- nvinfo : EIATTR_KPARAM_INFO
	.align		4
.L_114:
        /*0018*/ 	.byte	0x04, 0x17
        /*001a*/ 	.short	(.L_116 - .L_115)
.L_115:
        /*001c*/ 	.word	0x00000000
        /*0020*/ 	.short	0x0004
        /*0022*/ 	.short	0x0018
        /*0024*/ 	.byte	0x00, 0xf0, 0x21, 0x00


	//----- nvinfo : EIATTR_KPARAM_INFO
	.align		4
.L_116:
        /*0028*/ 	.byte	0x04, 0x17
        /*002a*/ 	.short	(.L_118 - .L_117)
.L_117:
        /*002c*/ 	.word	0x00000000
        /*0030*/ 	.short	0x0003
        /*0032*/ 	.short	0x0014
        /*0034*/ 	.byte	0x00, 0xf0, 0x05, 0x00


	//----- nvinfo : EIATTR_KPARAM_INFO
	.align		4
.L_118:
        /*0038*/ 	.byte	0x04, 0x17
        /*003a*/ 	.short	(.L_120 - .L_119)
.L_119:
        /*003c*/ 	.word	0x00000000
        /*0040*/ 	.short	0x0002
        /*0042*/ 	.short	0x0010
        /*0044*/ 	.byte	0x00, 0xf0, 0x11, 0x00


	//----- nvinfo : EIATTR_KPARAM_INFO
	.align		4
.L_120:
        /*0048*/ 	.byte	0x04, 0x17
        /*004a*/ 	.short	(.L_122 - .L_121)
.L_121:
        /*004c*/ 	.word	0x00000000
        /*0050*/ 	.short	0x0001
        /*0052*/ 	.short	0x0008
        /*0054*/ 	.byte	0x00, 0xf5, 0x21, 0x00


	//----- nvinfo : EIATTR_KPARAM_INFO
	.align		4
.L_122:
        /*0058*/ 	.byte	0x04, 0x17
        /*005a*/ 	.short	(.L_124 - .L_123)
.L_123:
        /*005c*/ 	.word	0x00000000
        /*0060*/ 	.short	0x0000
        /*0062*/ 	.short	0x0000
        /*0064*/ 	.byte	0x00, 0xf5, 0x21, 0x00


	//----- nvinfo : EIATTR_SPARSE_MMA_MASK
	.align		4
.L_124:
        /*0068*/ 	.byte	0x03, 0x50
        /*006a*/ 	.short	0x0000


	//----- nvinfo : EIATTR_MAXREG_COUNT
	.align		4
        /*006c*/ 	.byte	0x03, 0x1b
        /*006e*/ 	.short	0x00ff


	//----- nvinfo : EIATTR_NUM_BARRIERS
	.align		4
        /*0070*/ 	.byte	0x02, 0x4c
        /*0072*/ 	.byte	0x01
	.zero		1


	//----- nvinfo : EIATTR_MERCURY_ISA_VERSION
	.align		4
        /*0074*/ 	.byte	0x03, 0x5f
        /*0076*/ 	.short	0x0101


	//----- nvinfo : EIATTR_COOP_GROUP_MASK_REGIDS
	.align		4
        /*0078*/ 	.byte	0x04, 0x29
        /*007a*/ 	.short	(.L_126 - .L_125)


	//   ....[0]....
.L_125:
        /*007c*/ 	.word	0xffffffff


	//   ....[1]....
        /*0080*/ 	.word	0xffffffff


	//   ....[2]....
        /*0084*/ 	.word	0xffffffff


	//   ....[3]....
        /*0088*/ 	.word	0xffffffff


	//   ....[4]....
        /*008c*/ 	.word	0xffffffff


	//   ....[5]....
        /*0090*/ 	.word	0xffffffff


	//   ....[6]....
        /*0094*/ 	.word	0xffffffff


	//   ....[7]....
        /*0098*/ 	.word	0xffffffff


	//   ....[8]....
        /*009c*/ 	.word	0xffffffff


	//   ....[9]....
        /*00a0*/ 	.word	0xffffffff


	//   ....[10]....
        /*00a4*/ 	.word	0xffffffff


	//   ....[11]....
        /*00a8*/ 	.word	0xffffffff


	//   ....[12]....
        /*00ac*/ 	.word	0xffffffff


	//   ....[13]....
        /*00b0*/ 	.word	0xffffffff


	//   ....[14]....
        /*00b4*/ 	.word	0xffffffff


	//   ....[15]....
        /*00b8*/ 	.word	0xffffffff


	//   ....[16]....
        /*00bc*/ 	.word	0xffffffff


	//   ....[17]....
        /*00c0*/ 	.word	0xffffffff


	//   ....[18]....
        /*00c4*/ 	.word	0xffffffff


	//   ....[19]....
        /*00c8*/ 	.word	0xffffffff


	//   ....[20]....
        /*00cc*/ 	.word	0xffffffff


	//   ....[21]....
        /*00d0*/ 	.word	0xffffffff


	//   ....[22]....
        /*00d4*/ 	.word	0xffffffff


	//   ....[23]....
        /*00d8*/ 	.word	0xffffffff


	//   ....[24]....
        /*00dc*/ 	.word	0xffffffff


	//   ....[25]....
        /*00e0*/ 	.word	0xffffffff


	//   ....[26]....
        /*00e4*/ 	.word	0xffffffff


	//   ....[27]....
        /*00e8*/ 	.word	0xffffffff


	//   ....[28]....
        /*00ec*/ 	.word	0xffffffff


	//   ....[29]....
        /*00f0*/ 	.word	0xffffffff


	//   ....[30]....
        /*00f4*/ 	.word	0xffffffff


	//   ....[31]....
        /*00f8*/ 	.word	0xffffffff


	//   ....[32]....
        /*00fc*/ 	.word	0xffffffff


	//   ....[33]....
        /*0100*/ 	.word	0xffffffff


	//   ....[34]....
        /*0104*/ 	.word	0xffffffff


	//   ....[35]....
        /*0108*/ 	.word	0xffffffff


	//   ....[36]....
        /*010c*/ 	.word	0xffffffff


	//   ....[37]....
        /*0110*/ 	.word	0xffffffff


	//   ....[38]....
        /*0114*/ 	.word	0xffffffff


	//   ....[39]....
        /*0118*/ 	.word	0xffffffff


	//   ....[40]....
        /*011c*/ 	.word	0xffffffff


	//   ....[41]....
        /*0120*/ 	.word	0xffffffff


	//   ....[42]....
        /*0124*/ 	.word	0xffffffff


	//   ....[43]....
        /*0128*/ 	.word	0xffffffff


	//   ....[44]....
        /*012c*/ 	.word	0xffffffff


	//   ....[45]....
        /*0130*/ 	.word	0xffffffff


	//   ....[46]....
        /*0134*/ 	.word	0xffffffff


	//   ....[47]....
        /*0138*/ 	.word	0xffffffff


	//   ....[48]....
        /*013c*/ 	.word	0xffffffff


	//   ....[49]....
        /*0140*/ 	.word	0xffffffff


	//   ....[50]....
        /*0144*/ 	.word	0xffffffff


	//   ....[51]....
        /*0148*/ 	.word	0xffffffff


	//   ....[52]....
        /*014c*/ 	.word	0xffffffff


	//   ....[53]....
        /*0150*/ 	.word	0xffffffff


	//   ....[54]....
        /*0154*/ 	.word	0xffffffff


	//   ....[55]....
        /*0158*/ 	.word	0xffffffff


	//   ....[56]....
        /*015c*/ 	.word	0xffffffff


	//   ....[57]....
        /*0160*/ 	.word	0xffffffff


	//   ....[58]....
        /*0164*/ 	.word	0xffffffff


	//   ....[59]....
        /*0168*/ 	.word	0xffffffff


	//----- nvinfo : EIATTR_COOP_GROUP_INSTR_OFFSETS
	.align		4
.L_126:
        /*016c*/ 	.byte	0x04, 0x28
        /*016e*/ 	.short	(.L_128 - .L_127)


	//   ....[0]....
.L_127:
        /*0170*/ 	.word	0x00000d30


	//   ....[1]....
        /*0174*/ 	.word	0x00000d40


	//   ....[2]....
        /*0178*/ 	.word	0x00000dd0


	//   ....[3]....
        /*017c*/ 	.word	0x00000e10


	//   ....[4]....
        /*0180*/ 	.word	0x00000e80


	//   ....[5]....
        /*0184*/ 	.word	0x00000ea0


	//   ....[6]....
        /*0188*/ 	.word	0x00000ef0


	//   ....[7]....
        /*018c*/ 	.word	0x00000f10


	//   ....[8]....
        /*0190*/ 	.word	0x00000f60


	//   ....[9]....
        /*0194*/ 	.word	0x00000f80


	//   ....[10]....
        /*0198*/ 	.word	0x00001280


	//   ....[11]....
        /*019c*/ 	.word	0x00001290


	//   ....[12]....
        /*01a0*/ 	.word	0x00001320


	//   ....[13]....
        /*01a4*/ 	.word	0x00001350


	//   ....[14]....
        /*01a8*/ 	.word	0x000013b0


	//   ....[15]....
        /*01ac*/ 	.word	0x000013e0


	//   ....[16]....
        /*01b0*/ 	.word	0x00001440


	//   ....[17]....
        /*01b4*/ 	.word	0x00001480


	//   ....[18]....
        /*01b8*/ 	.word	0x000014f0


	//   ....[19]....
        /*01bc*/ 	.word	0x00001530


	//   ....[20]....
        /*01c0*/ 	.word	0x00002960


	//   ....[21]....
        /*01c4*/ 	.word	0x00002970


	//   ....[22]....
        /*01c8*/ 	.word	0x00002a00


	//   ....[23]....
        /*01cc*/ 	.word	0x00002a30


	//   ....[24]....
        /*01d0*/ 	.word	0x00002aa0


	//   ....[25]....
        /*01d4*/ 	.word	0x00002ac0


	//   ....[26]....
        /*01d8*/ 	.word	0x00002b20


	//   ....[27]....
        /*01dc*/ 	.word	0x00002b30


	//   ....[28]....
        /*01e0*/ 	.word	0x00002b80


	//   ....[29]....
        /*01e4*/ 	.word	0x00002b90


	//   ....[30]....
        /*01e8*/ 	.word	0x00003a20


	//   ....[31]....
        /*01ec*/ 	.word	0x00003a30


	//   ....[32]....
        /*01f0*/ 	.word	0x00003ac0


	//   ....[33]....
        /*01f4*/ 	.word	0x00003b00


	//   ....[34]....
        /*01f8*/ 	.word	0x00003b80


	//   ....[35]....
        /*01fc*/ 	.word	0x00003bc0


	//   ....[36]....
        /*0200*/ 	.word	0x00003c20


	//   ....[37]....
        /*0204*/ 	.word	0x00003c50


	//   ....[38]....
        /*0208*/ 	.word	0x00003ca0


	//   ....[39]....
        /*020c*/ 	.word	0x00003cd0


	//   ....[40]....
        /*0210*/ 	.word	0x00003fb0


	//   ....[41]....
        /*0214*/ 	.word	0x00003fc0


	//   ....[42]....
        /*0218*/ 	.word	0x00004050


	//   ....[43]....
        /*021c*/ 	.word	0x00004080


	//   ....[44]....
        /*0220*/ 	.word	0x000040d0


	//   ....[45]....
        /*0224*/ 	.word	0x00004100


	//   ....[46]....
        /*0228*/ 	.word	0x00004170


	//   ....[47]....
        /*022c*/ 	.word	0x000041b0


	//   ....[48]....
        /*0230*/ 	.word	0x00004220


	//   ....[49]....
        /*0234*/ 	.word	0x00004250


	//   ....[50]....
        /*0238*/ 	.word	0x00005700


	//   ....[51]....
        /*023c*/ 	.word	0x00005710


	//   ....[52]....
        /*0240*/ 	.word	0x000057a0


	//   ....[53]....
        /*0244*/ 	.word	0x000057e0


	//   ....[54]....
        /*0248*/ 	.word	0x00005860


	//   ....[55]....
        /*024c*/ 	.word	0x000058a0


	//   ....[56]....
        /*0250*/ 	.word	0x00005900


	//   ....[57]....
        /*0254*/ 	.word	0x00005930


	//   ....[58]....
        /*0258*/ 	.word	0x00005980


	//   ....[59]....
        /*025c*/ 	.word	0x000059b0


	//----- nvinfo : EIATTR_VRC_CTA_INIT_COUNT
	.align		4
.L_128:
        /*0260*/ 	.byte	0x02, 0x4a
	.zero		1
	.zero		1


	//----- nvinfo : EIATTR_EXIT_INSTR_OFFSETS
	.align		4
        /*0264*/ 	.byte	0x04, 0x1c
        /*0266*/ 	.short	(.L_130 - .L_129)


	//   ....[0]....
.L_129:
        /*0268*/ 	.word	0x00000080


	//   ....[1]....
        /*026c*/ 	.word	0x000000c0


	//   ....[2]....
        /*0270*/ 	.word	0x00005c20


	//   ....[3]....
        /*0274*/ 	.word	0x00005ca0


	//----- nvinfo : EIATTR_MAX_THREADS
	.align		4
.L_130:
        /*0278*/ 	.byte	0x04, 0x05
        /*027a*/ 	.short	(.L_132 - .L_131)
.L_131:
        /*027c*/ 	.word	0x00000100
        /*0280*/ 	.word	0x00000001
        /*0284*/ 	.word	0x00000001


	//----- nvinfo : EIATTR_CRS_STACK_SIZE
	.align		4
.L_132:
        /*0288*/ 	.byte	0x04, 0x1e
        /*028a*/ 	.short	(.L_134 - .L_133)
.L_133:
        /*028c*/ 	.word	0x00000000


	//----- nvinfo : EIATTR_CBANK_PARAM_SIZE
	.align		4
.L_134:
        /*0290*/ 	.byte	0x03, 0x19
        /*0292*/ 	.short	0x0021


	//----- nvinfo : EIATTR_PARAM_CBANK
	.align		4
        /*0294*/ 	.byte	0x04, 0x0a
        /*0296*/ 	.short	(.L_136 - .L_135)
	.align		4
.L_135:
        /*0298*/ 	.word	index@(.nv.constant0._ZN3cub18CUB_300001_SM_10006detail6reduce28DeviceReduceSingleTileKernelINS2_10policy_hubIdyN4cuda3__47maximumIdEEE10Policy1000EPdSB_iS8_ddNS5_3std3__410__identityEEEvT0_T1_T2_T3_T4_T6_)
        /*029c*/ 	.short	0x0380
        /*029e*/ 	.short	0x0021


	//----- nvinfo : EIATTR_SW_WAR
	.align		4
.L_136:
        /*02a0*/ 	.byte	0x04, 0x36
        /*02a2*/ 	.short	(.L_138 - .L_137)
.L_137:
        /*02a4*/ 	.word	0x00000008
.L_138:


//--------------------- .nv.info._ZN3cub18CUB_300001_SM_10006detail6reduce18DeviceReduceKernelINS2_10policy_hubIdyN4cuda3__47maximumIdEEE10Policy1000EN6thrust24THRUST_300001_SM_1000_NS6detail15normal_iteratorINSC_10device_ptrIdEEEEyS8_dNS5_3std3__410__identityEEEvT0_PT3_T1_NS0_13GridEvenShareISO_EET2_T4_ --------------------------
	.section	.nv.info._ZN3cub18CUB_300001_SM_10006detail6reduce18DeviceReduceKernelINS2_10policy_hubIdyN4cuda3__47maximumIdEEE10Policy1000EN6thrust24THRUST_300001_SM_1000_NS6detail15normal_iteratorINSC_10device_ptrIdEEEEyS8_dNS5_3std3__410__identityEEEvT0_PT3_T1_NS0_13GridEvenShareISO_EET2_T4_,"",@"SHT_CUDA_INFO"
	.sectionflags	@""
	.align	4


	//----- nvinfo : EIATTR_CUDA_API_VERSION
	.align		4
        /*0000*/ 	.byte	0x04, 0x37
        /*0002*/ 	.short	(.L_140 - .L_139)
.L_139:
        /*0004*/ 	.word	0x00000082


	//----- nvinfo : EIATTR_KPARAM_INFO
	.align		4
.L_140:
        /*0008*/ 	.byte	0x04, 0x17
        /*000a*/ 	.short	(.L_142 - .L_141)
.L_141:
        /*000c*/ 	.word	0x00000000
        /*0010*/ 	.short	0x0005
        /*0012*/ 	.short	0x0061
        /*0014*/ 	.byte	0x00, 0xf0, 0x05, 0x00


	//----- nvinfo : EIATTR_KPARAM_INFO
	.align		4
.L_142:
        /*0018*/ 	.byte	0x04, 0x17
        /*001a*/ 	.short	(.L_144 - .L_143)
.L_143:
        /*001c*/ 	.word	0x00000000
        /*0020*/ 	.short	0x0004
        /*0022*/ 	.short	0x0060
        /*0024*/ 	.byte	0x00, 0xf0, 0x05, 0x00


	//----- nvinfo : EIATTR_KPARAM_INFO
	.align		4
.L_144:
        /*0028*/ 	.byte	0x04, 0x17
        /*002a*/ 	.short	(.L_146 - .L_145)
.L_145:
        /*002c*/ 	.word	0x00000000
        /*0030*/ 	.short	0x0003
        /*0032*/ 	.short	0x0018
        /*0034*/ 	.byte	0x00, 0xf0, 0x21, 0x01


	//----- nvinfo : EIATTR_KPARAM_INFO
	.align		4
.L_146:
        /*0038*/ 	.byte	0x04, 0x17
        /*003a*/ 	.short	(.L_148 - .L_147)
.L_147:
        /*003c*/ 	.word	0x00000000
        /*0040*/ 	.short	0x0002
        /*0042*/ 	.short	0x0010
        /*0044*/ 	.byte	0x00, 0xf0, 0x21, 0x00


	//----- nvinfo : EIATTR_KPARAM_INFO
	.align		4
.L_148:
        /*0048*/ 	.byte	0x04, 0x17
        /*004a*/ 	.short	(.L_150 - .L_149)
.L_149:
        /*004c*/ 	.word	0x00000000
        /*0050*/ 	.short	0x0001
        /*0052*/ 	.short	0x0008
        /*0054*/ 	.byte	0x00, 0xf5, 0x21, 0x00


	//----- nvinfo : EIATTR_KPARAM_INFO
	.align		4
.L_150:
        /*0058*/ 	.byte	0x04, 0x17
        /*005a*/ 	.short	(.L_152 - .L_151)
.L_151:
        /*005c*/ 	.word	0x00000000
        /*0060*/ 	.short	0x0000
        /*0062*/ 	.short	0x0000
        /*0064*/ 	.byte	0x00, 0xf0, 0x21, 0x00


	//----- nvinfo : EIATTR_SPARSE_MMA_MASK
	.align		4
.L_152:
        /*0068*/ 	.byte	0x03, 0x50
        /*006a*/ 	.short	0x0000


	//----- nvinfo : EIATTR_MAXREG_COUNT
	.align		4
        /*006c*/ 	.byte	0x03, 0x1b
        /*006e*/ 	.short	0x00ff


	//----- nvinfo : EIATTR_NUM_BARRIERS
	.align		4
        /*0070*/ 	.byte	0x02, 0x4c
        /*0072*/ 	.byte	0x01
	.zero		1


	//----- nvinfo : EIATTR_MERCURY_ISA_VERSION
	.align		4
        /*0074*/ 	.byte	0x03, 0x5f
        /*0076*/ 	.short	0x0101


	//----- nvinfo : EIATTR_COOP_GROUP_MASK_REGIDS
	.align		4
        /*0078*/ 	.byte	0x04, 0x29
        /*007a*/ 	.short	(.L_154 - .L_153)


	//   ....[0]....
.L_153:
        /*007c*/ 	.word	0xffffffff


	//   ....[1]....
        /*0080*/ 	.word	0xffffffff


	//   ....[2]....
        /*0084*/ 	.word	0xffffffff


	//   ....[3]....
        /*0088*/ 	.word	0xffffffff


	//   ....[4]....
        /*008c*/ 	.word	0xffffffff


	//   ....[5]....
        /*0090*/ 	.word	0xffffffff


	//   ....[6]....
        /*0094*/ 	.word	0xffffffff


	//   ....[7]....
        /*0098*/ 	.word	0xffffffff


	//   ....[8]....
        /*009c*/ 	.word	0xffffffff


	//   ....[9]....
        /*00a0*/ 	.word	0xffffffff


	//   ....[10]....
        /*00a4*/ 	.word	0xffffffff


	//   ....[11]....
        /*00a8*/ 	.word	0xffffffff


	//   ....[12]....
        /*00ac*/ 	.word	0xffffffff


	//   ....[13]....
        /*00b0*/ 	.word	0xffffffff


	//   ....[14]....
        /*00b4*/ 	.word	0xffffffff


	//   ....[15]....
        /*00b8*/ 	.word	0xffffffff


	//   ....[16]....
        /*00bc*/ 	.word	0xffffffff


	//   ....[17]....
        /*00c0*/ 	.word	0xffffffff


	//   ....[18]....
        /*00c4*/ 	.word	0xffffffff


	//   ....[19]....
        /*00c8*/ 	.word	0xffffffff


	//   ....[20]....
        /*00cc*/ 	.word	0xffffffff


	//   ....[21]....
        /*00d0*/ 	.word	0xffffffff


	//   ....[22]....
        /*00d4*/ 	.word	0xffffffff


	//   ....[23]....
        /*00d8*/ 	.word	0xffffffff


	//   ....[24]....
        /*00dc*/ 	.word	0xffffffff


	//   ....[25]....
        /*00e0*/ 	.word	0xffffffff


	//   ....[26]....
        /*00e4*/ 	.word	0xffffffff


	//   ....[27]....
        /*00e8*/ 	.word	0xffffffff


	//   ....[28]....
        /*00ec*/ 	.word	0xffffffff


	//   ....[29]....
        /*00f0*/ 	.word	0xffffffff


	//----- nvinfo : EIATTR_COOP_GROUP_INSTR_OFFSETS
	.align		4
.L_154:
        /*00f4*/ 	.byte	0x04, 0x28
        /*00f6*/ 	.short	(.L_156 - .L_155)


	//   ....[0]....
.L_155:
        /*00f8*/ 	.word	0x00000d50


	//   ....[1]....
        /*00fc*/ 	.word	0x00000d60


	//   ....[2]....
        /*0100*/ 	.word	0x00000df0


	//   ....[3]....
        /*0104*/ 	.word	0x00000e20


	//   ....[4]....
        /*0108*/ 	.word	0x00000e80


	//   ....[5]....
        /*010c*/ 	.word	0x00000eb0


	//   ....[6]....
        /*0110*/ 	.word	0x00000f10


	//   ....[7]....
        /*0114*/ 	.word	0x00000f20


	//   ....[8]....
        /*0118*/ 	.word	0x00000f70


	//   ....[9]....
        /*011c*/ 	.word	0x00000f80


	//   ....[10]....
        /*0120*/ 	.word	0x00001260


	//   ....[11]....
        /*0124*/ 	.word	0x00001270


	//   ....[12]....
        /*0128*/ 	.word	0x00001300


	//   ....[13]....
        /*012c*/ 	.word	0x00001320


	//   ....[14]....
        /*0130*/ 	.word	0x00001380


	//   ....[15]....
        /*0134*/ 	.word	0x000013a0


	//   ....[16]....
        /*0138*/ 	.word	0x00001400


	//   ....[17]....
        /*013c*/ 	.word	0x00001440


	//   ....[18]....
        /*0140*/ 	.word	0x000014b0


	//   ....[19]....
        /*0144*/ 	.word	0x000014d0


	//   ....[20]....
        /*0148*/ 	.word	0x00002c00


	//   ....[21]....
        /*014c*/ 	.word	0x00002c10


	//   ....[22]....
        /*0150*/ 	.word	0x00002cb0


	//   ....[23]....
        /*0154*/ 	.word	0x00002ce0


	//   ....[24]....
        /*0158*/ 	.word	0x00002d40


	//   ....[25]....
        /*015c*/ 	.word	0x00002d70


	//   ....[26]....
        /*0160*/ 	.word	0x00002dc0


	//   ....[27]....
        /*0164*/ 	.word	0x00002de0


	//   ....[28]....
        /*0168*/ 	.word	0x00002e30


	//   ....[29]....
        /*016c*/ 	.word	0x00002e50


	//----- nvinfo : EIATTR_VRC_CTA_INIT_COUNT
	.align		4
.L_156:
        /*0170*/ 	.byte	0x02, 0x4a
	.zero		1
	.zero		1


	//----- nvinfo : EIATTR_EXIT_INSTR_OFFSETS
	.align		4
        /*0174*/ 	.byte	0x04, 0x1c
        /*0176*/ 	.short	(.L_158 - .L_157)


	//   ....[0]....
.L_157:
        /*0178*/ 	.word	0x000030f0


	//   ....[1]....
        /*017c*/ 	.word	0x00003150


	//----- nvinfo : EIATTR_MAX_THREADS
	.align		4
.L_158:
        /*0180*/ 	.byte	0x04, 0x05
        /*0182*/ 	.short	(.L_160 - .L_159)
.L_159:
        /*0184*/ 	.word	0x00000100
        /*0188*/ 	.word	0x00000001
        /*018c*/ 	.word	0x00000001


	//----- nvinfo : EIATTR_CRS_STACK_SIZE
	.align		4
.L_160:
        /*0190*/ 	.byte	0x04, 0x1e
        /*0192*/ 	.short	(.L_162 - .L_161)
.L_161:
        /*0194*/ 	.word	0x00000000


	//----- nvinfo : EIATTR_CBANK_PARAM_SIZE
	.align		4
.L_162:
        /*0198*/ 	.byte	0x03, 0x19
        /*019a*/ 	.short	0x0062


	//----- nvinfo : EIATTR_PARAM_CBANK
	.align		4
        /*019c*/ 	.byte	0x04, 0x0a
        /*019e*/ 	.short	(.L_164 - .L_163)
	.align		4
.L_163:
        /*01a0*/ 	.word	index@(.nv.constant0._ZN3cub18CUB_300001_SM_10006detail6reduce18DeviceReduceKernelINS2_10policy_hubIdyN4cuda3__47maximumIdEEE10Policy1000EN6thrust24THRUST_300001_SM_1000_NS6detail15normal_iteratorINSC_10device_ptrIdEEEEyS8_dNS5_3std3__410__identityEEEvT0_PT3_T1_NS0_13GridEvenShareISO_EET2_T4_)
        /*01a4*/ 	.short	0x0380
        /*01a6*/ 	.short	0x0062


	//----- nvinfo : EIATTR_SW_WAR
	.align		4
.L_164:
        /*01a8*/ 	.byte	0x04, 0x36
        /*01aa*/ 	.short	(.L_166 - .L_165)
.L_165:
        /*01ac*/ 	.word	0x00000008
.L_166:


//--------------------- .nv.info._ZN3cub18CUB_300001_SM_10006detail6reduce28DeviceReduceSingleTileKernelINS2_10policy_hubIdyN4cuda3__47maximumIdEEE10Policy1000EN6thrust24THRUST_300001_SM_1000_NS6detail15normal_iteratorINSC_10device_ptrIdEEEEPdyS8_ddNS5_3std3__410__identityEEEvT0_T1_T2_T3_T4_T6_ --------------------------
	.section	.nv.info._ZN3cub18CUB_300001_SM_10006detail6reduce28DeviceReduceSingleTileKernelINS2_10policy_hubIdyN4cuda3__47maximumIdEEE10Policy1000EN6thrust24THRUST_300001_SM_1000_NS6detail15normal_iteratorINSC_10device_ptrIdEEEEPdyS8_ddNS5_3std3__410__identityEEEvT0_T1_T2_T3_T4_T6_,"",@"SHT_CUDA_INFO"
	.sectionflags	@""
	.align	4


	//----- nvinfo : EIATTR_CUDA_API_VERSION
	.align		4
        /*0000*/ 	.byte	0x04, 0x37
        /*0002*/ 	.short	(.L_168 - .L_167)
.L_167:
        /*0004*/ 	.word	0x00000082


	//----- nvinfo : EIATTR_KPARAM_INFO
	.align		4
.L_168:
        /*0008*/ 	.byte	0x04, 0x17
        /*000a*/ 	.short	(.L_170 - .L_169)
.L_169:
        /*000c*/ 	.word	0x00000000
        /*0010*/ 	.short	0x0005
        /*0012*/ 	.short	0x0028
        /*0014*/ 	.byte	0x00, 0xf0, 0x05, 0x00


	//----- nvinfo : EIATTR_KPARAM_INFO
	.align		4
.L_170:
        /*0018*/ 	.byte	0x04, 0x17
        /*001a*/ 	.short	(.L_172 - .L_171)
.L_171:
        /*001c*/ 	.word	0x00000000
        /*0020*/ 	.short	0x0004
        /*0022*/ 	.short	0x0020
        /*0024*/ 	.byte	0x00, 0xf0, 0x21, 0x00


	//----- nvinfo : EIATTR_KPARAM_INFO
	.align		4
.L_172:
        /*0028*/ 	.byte	0x04, 0x17
        /*002a*/ 	.short	(.L_174 - .L_173)
.L_173:
        /*002c*/ 	.word	0x00000000
        /*0030*/ 	.short	0x0003
        /*0032*/ 	.short	0x0018
        /*0034*/ 	.byte	0x00, 0xf0, 0x05, 0x00


	//----- nvinfo : EIATTR_KPARAM_INFO
	.align		4
.L_174:
        /*0038*/ 	.byte	0x04, 0x17
        /*003a*/ 	.short	(.L_176 - .L_175)
.L_175:
        /*003c*/ 	.word	0x00000000
        /*0040*/ 	.short	0x0002
        /*0042*/ 	.short	0x0010
        /*0044*/ 	.byte	0x00, 0xf0, 0x21, 0x00


	//----- nvinfo : EIATTR_KPARAM_INFO
	.align		4
.L_176:
        /*0048*/ 	.byte	0x04, 0x17
        /*004a*/ 	.short	(.L_178 - .L_177)
.L_177:
        /*004c*/ 	.word	0x00000000
        /*0050*/ 	.short	0x0001
        /*0052*/ 	.short	0x0008
        /*0054*/ 	.byte	0x00, 0xf5, 0x21, 0x00


	//----- nvinfo : EIATTR_KPARAM_INFO
	.align		4
.L_178:
        /*0058*/ 	.byte	0x04, 0x17
        /*005a*/ 	.short	(.L_180 - .L_179)
.L_179:
        /*005c*/ 	.word	0x00000000
        /*0060*/ 	.short	0x0000
        /*0062*/ 	.short	0x0000
        /*0064*/ 	.byte	0x00, 0xf0, 0x21, 0x00


	//----- nvinfo : EIATTR_SPARSE_MMA_MASK
	.align		4
.L_180:
        /*0068*/ 	.byte	0x03, 0x50
        /*006a*/ 	.short	0x0000


	//----- nvinfo : EIATTR_MAXREG_COUNT
	.align		4
        /*006c*/ 	.byte	0x03, 0x1b
        /*006e*/ 	.short	0x00ff


	//----- nvinfo : EIATTR_NUM_BARRIERS
	.align		4
        /*0070*/ 	.byte	0x02, 0x4c
        /*0072*/ 	.byte	0x01
	.zero		1


	//----- nvinfo : EIATTR_MERCURY_ISA_VERSION
	.align		4
        /*0074*/ 	.byte	0x03, 0x5f
        /*0076*/ 	.short	0x0101


	//----- nvinfo : EIATTR_COOP_GROUP_MASK_REGIDS
	.align		4
        /*0078*/ 	.byte	0x04, 0x29
        /*007a*/ 	.short	(.L_182 - .L_181)


	//   ....[0]....
.L_181:
        /*007c*/ 	.word	0xffffffff


	//   ....[1]....
        /*0080*/ 	.word	0xffffffff


	//   ....[2]....
        /*0084*/ 	.word	0xffffffff


	//   ....[3]....
        /*0088*/ 	.word	0xffffffff


	//   ....[4]....
        /*008c*/ 	.word	0xffffffff


	//   ....[5]....
        /*0090*/ 	.word	0xffffffff


	//   ....[6]....
        /*0094*/ 	.word	0xffffffff


	//   ....[7]....
        /*0098*/ 	.word	0xffffffff


	//   ....[8]....
        /*009c*/ 	.word	0xffffffff


	//   ....[9]....
        /*00a0*/ 	.word	0xffffffff


	//   ....[10]....
        /*00a4*/ 	.word	0xffffffff


	//   ....[11]....
        /*00a8*/ 	.word	0xffffffff


	//   ....[12]....
        /*00ac*/ 	.word	0xffffffff


	//   ....[13]....
        /*00b0*/ 	.word	0xffffffff


	//   ....[14]....
        /*00b4*/ 	.word	0xffffffff


	//   ....[15]....
        /*00b8*/ 	.word	0xffffffff


	//   ....[16]....
        /*00bc*/ 	.word	0xffffffff


	//   ....[17]....
        /*00c0*/ 	.word	0xffffffff


	//   ....[18]....
        /*00c4*/ 	.word	0xffffffff


	//   ....[19]....
        /*00c8*/ 	.word	0xffffffff


	//   ....[20]....
        /*00cc*/ 	.word	0xffffffff


	//   ....[21]....
        /*00d0*/ 	.word	0xffffffff


	//   ....[22]....
        /*00d4*/ 	.word	0xffffffff


	//   ....[23]....
        /*00d8*/ 	.word	0xffffffff


	//   ....[24]....
        /*00dc*/ 	.word	0xffffffff


	//   ....[25]....
        /*00e0*/ 	.word	0xffffffff


	//   ....[26]....
        /*00e4*/ 	.word	0xffffffff


	//   ....[27]....
        /*00e8*/ 	.word	0xffffffff


	//   ....[28]....
        /*00ec*/ 	.word	0xffffffff


	//   ....[29]....
        /*00f0*/ 	.word	0xffffffff


	//----- nvinfo : EIATTR_COOP_GROUP_INSTR_OFFSETS
	.align		4
.L_182:
        /*00f4*/ 	.byte	0x04, 0x28
        /*00f6*/ 	.short	(.L_184 - .L_183)


	//   ....[0]....
.L_183:
        /*00f8*/ 	.word	0x00000cb0


	//   ....[1]....
        /*00fc*/ 	.word	0x00000cc0


	//   ....[2]....
        /*0100*/ 	.word	0x00000d50


	//   ....[3]....
        /*0104*/ 	.word	0x00000d90


	//   ....[4]....
        /*0108*/ 	.word	0x00000df0


	//   ....[5]....
        /*010c*/ 	.word	0x00000e30


	//   ....[6]....
        /*0110*/ 	.word	0x00000e80


	//   ....[7]....
        /*0114*/ 	.word	0x00000eb0


	//   ....[8]....
        /*0118*/ 	.word	0x00000ef0


	//   ....[9]....
        /*011c*/ 	.word	0x00000f20


	//   ....[10]....
        /*0120*/ 	.word	0x00001240


	//   ....[11]....
        /*0124*/ 	.word	0x00001250


	//   ....[12]....
        /*0128*/ 	.word	0x000012e0


	//   ....[13]....
        /*012c*/ 	.word	0x00001300


	//   ....[14]....
        /*0130*/ 	.word	0x00001360


	//   ....[15]....
        /*0134*/ 	.word	0x00001380


	//   ....[16]....
        /*0138*/ 	.word	0x000013e0


	//   ....[17]....
        /*013c*/ 	.word	0x00001410


	//   ....[18]....
        /*0140*/ 	.word	0x00001490


	//   ....[19]....
        /*0144*/ 	.word	0x000014b0


	//   ....[20]....
        /*0148*/ 	.word	0x00002a40


	//   ....[21]....
        /*014c*/ 	.word	0x00002a50


	//   ....[22]....
        /*0150*/ 	.word	0x00002ae0


	//   ....[23]....
        /*0154*/ 	.word	0x00002b10


	//   ....[24]....
        /*0158*/ 	.word	0x00002b80


	//   ....[25]....
        /*015c*/ 	.word	0x00002ba0


	//   ....[26]....
        /*0160*/ 	.word	0x00002c00


	//   ....[27]....
        /*0164*/ 	.word	0x00002c10


	//   ....[28]....
        /*0168*/ 	.word	0x00002c50


	//   ....[29]....
        /*016c*/ 	.word	0x00002c60


	//----- nvinfo : EIATTR_VRC_CTA_INIT_COUNT
	.align		4
.L_184:
        /*0170*/ 	.byte	0x02, 0x4a
	.zero		1
	.zero		1


	//----- nvinfo : EIATTR_EXIT_INSTR_OFFSETS
	.align		4
        /*0174*/ 	.byte	0x04, 0x1c
        /*0176*/ 	.short	(.L_186 - .L_185)


	//   ....[0]....
.L_185:
        /*0178*/ 	.word	0x000000a0


	//   ....[1]....
        /*017c*/ 	.word	0x000000e0


	//   ....[2]....
        /*0180*/ 	.word	0x00002f00


	//   ....[3]....
        /*0184*/ 	.word	0x00002f80


	//----- nvinfo : EIATTR_MAX_THREADS
	.align		4
.L_186:
        /*0188*/ 	.byte	0x04, 0x05
        /*018a*/ 	.short	(.L_188 - .L_187)
.L_187:
        /*018c*/ 	.word	0x00000100
        /*0190*/ 	.word	0x00000001
        /*0194*/ 	.word	0x00000001


	//----- nvinfo : EIATTR_CRS_STACK_SIZE
	.align		4
.L_188:
        /*0198*/ 	.byte	0x04, 0x1e
        /*019a*/ 	.short	(.L_190 - .L_189)
.L_189:
        /*019c*/ 	.word	0x00000000


	//----- nvinfo : EIATTR_CBANK_PARAM_SIZE
	.align		4
.L_190:
        /*01a0*/ 	.byte	0x03, 0x19
        /*01a2*/ 	.short	0x0029


	//----- nvinfo : EIATTR_PARAM_CBANK
	.align		4
        /*01a4*/ 	.byte	0x04, 0x0a
        /*01a6*/ 	.short	(.L_192 - .L_191)
	.align		4
.L_191:
        /*01a8*/ 	.word	index@(.nv.constant0._ZN3cub18CUB_300001_SM_10006detail6reduce28DeviceReduceSingleTileKernelINS2_10policy_hubIdyN4cuda3__47maximumIdEEE10Policy1000EN6thrust24THRUST_300001_SM_1000_NS6detail15normal_iteratorINSC_10device_ptrIdEEEEPdyS8_ddNS5_3std3__410__identityEEEvT0_T1_T2_T3_T4_T6_)
        /*01ac*/ 	.short	0x0380
        /*01ae*/ 	.short	0x0029


	//----- nvinfo : EIATTR_SW_WAR
	.align		4
.L_192:
        /*01b0*/ 	.byte	0x04, 0x36
        /*01b2*/ 	.short	(.L_194 - .L_193)
.L_193:
        /*01b4*/ 	.word	0x00000008
.L_194:


//--------------------- .nv.info._ZN3cub18CUB_300001_SM_10006detail6reduce28DeviceReduceSingleTileKernelINS2_10policy_hubIdjN4cuda3__47maximumIdEEE10Policy1000EPdSB_iS8_ddNS5_3std3__410__identityEEEvT0_T1_T2_T3_T4_T6_ --------------------------
	.section	.nv.info._ZN3cub18CUB_300001_SM_10006detail6reduce28DeviceReduceSingleTileKernelINS2_10policy_hubIdjN4cuda3__47maximumIdEEE10Policy1000EPdSB_iS8_ddNS5_3std3__410__identityEEEvT0_T1_T2_T3_T4_T6_,"",@"SHT_CUDA_INFO"
	.sectionflags	@""
	.align	4


	//----- nvinfo : EIATTR_CUDA_API_VERSION
	.align		4
        /*0000*/ 	.byte	0x04, 0x37
        /*0002*/ 	.short	(.L_196 - .L_195)
.L_195:
        /*0004*/ 	.word	0x00000082


	//----- nvinfo : EIATTR_KPARAM_INFO
	.align		4
.L_196:
        /*0008*/ 	.byte	0x04, 0x17
        /*000a*/ 	.short	(.L_198 - .L_197)
.L_197:
        /*000c*/ 	.word	0x00000000
        /*0010*/ 	.short	0x0005
        /*0012*/ 	.short	0x0020
        /*0014*/ 	.byte	0x00, 0xf0, 0x05, 0x00


	//----- nvinfo : EIATTR_KPARAM_INFO
	.align		4
.L_198:
        /*0018*/ 	.byte	0x04, 0x17
        /*001a*/ 	.short	(.L_200 - .L_199)
.L_199:
        /*001c*/ 	.word	0x00000000
        /*0020*/ 	.short	0x0004
        /*0022*/ 	.short	0x0018
        /*0024*/ 	.byte	0x00, 0xf0, 0x21, 0x00


	//----- nvinfo : EIATTR_KPARAM_INFO
	.align		4
.L_200:
        /*0028*/ 	.byte	0x04, 0x17
        /*002a*/ 	.short	(.L_202 - .L_201)
.L_201:
        /*002c*/ 	.word	0x00000000
        /*0030*/ 	.short	0x0003
        /*0032*/ 	.short	0x0014
        /*0034*/ 	.byte	0x00, 0xf0, 0x05, 0x00


	//----- nvinfo : EIATTR_KPARAM_INFO
	.align		4
.L_202:
        /*0038*/ 	.byte	0x04, 0x17
        /*003a*/ 	.short	(.L_204 - .L_203)
.L_203:
        /*003c*/ 	.word	0x00000000
        /*0040*/ 	.short	0x0002
        /*0042*/ 	.short	0x0010
        /*0044*/ 	.byte	0x00, 0xf0, 0x11, 0x00


	//----- nvinfo : EIATTR_KPARAM_INFO
	.align		4
.L_204:
        /*0048*/ 	.byte	0x04, 0x17
        /*004a*/ 	.short	(.L_206 - .L_205)
.L_205:
        /*004c*/ 	.word	0x00000000
        /*0050*/ 	.short	0x0001
        /*0052*/ 	.short	0x0008
        /*0054*/ 	.byte	0x00, 0xf5, 0x21, 0x00


	//----- nvinfo : EIATTR_KPARAM_INFO
	.align		4
.L_206:
        /*0058*/ 	.byte	0x04, 0x17
        /*005a*/ 	.short	(.L_208 - .L_207)
.L_207:
        /*005c*/ 	.word	0x00000000
        /*0060*/ 	.short	0x0000
        /*0062*/ 	.short	0x0000
        /*0064*/ 	.byte	0x00, 0xf5, 0x21, 0x00


	//----- nvinfo : EIATTR_SPARSE_MMA_MASK
	.align		4
.L_208:
        /*0068*/ 	.byte	0x03, 0x50
        /*006a*/ 	.short	0x0000


	//----- nvinfo : EIATTR_MAXREG_COUNT
	.align		4
        /*006c*/ 	.byte	0x03, 0x1b
        /*006e*/ 	.short	0x00ff


	//----- nvinfo : EIATTR_NUM_BARRIERS
	.align		4
        /*0070*/ 	.byte	0x02, 0x4c
        /*0072*/ 	.byte	0x01
	.zero		1


	//----- nvinfo : EIATTR_MERCURY_ISA_VERSION
	.align		4
        /*0074*/ 	.byte	0x03, 0x5f
        /*0076*/ 	.short	0x0101


	//----- nvinfo : EIATTR_COOP_GROUP_MASK_REGIDS
	.align		4
        /*0078*/ 	.byte	0x04, 0x29
        /*007a*/ 	.short	(.L_210 - .L_209)


	//   ....[0]....
.L_209:
        /*007c*/ 	.word	0xffffffff


	//   ....[1]....
        /*0080*/ 	.word	0xffffffff


	//   ....[2]....
        /*0084*/ 	.word	0xffffffff


	//   ....[3]....
        /*0088*/ 	.word	0xffffffff


	//   ....[4]....
        /*008c*/ 	.word	0xffffffff


	//   ....[5]....
        /*0090*/ 	.word	0xffffffff


	//   ....[6]....
        /*0094*/ 	.word	0xffffffff


	//   ....[7]....
        /*0098*/ 	.word	0xffffffff


	//   ....[8]....
        /*009c*/ 	.word	0xffffffff


	//   ....[9]....
        /*00a0*/ 	.word	0xffffffff


	//   ....[10]....
        /*00a4*/ 	.word	0xffffffff


	//   ....[11]....
        /*00a8*/ 	.word	0xffffffff


	//   ....[12]....
        /*00ac*/ 	.word	0xffffffff


	//   ....[13]....
        /*00b0*/ 	.word	0xffffffff


	//   ....[14]....
        /*00b4*/ 	.word	0xffffffff


	//   ....[15]....
        /*00b8*/ 	.word	0xffffffff


	//   ....[16]....
        /*00bc*/ 	.word	0xffffffff


	//   ....[17]....
        /*00c0*/ 	.word	0xffffffff


	//   ....[18]....
        /*00c4*/ 	.word	0xffffffff


	//   ....[19]....
        /*00c8*/ 	.word	0xffffffff


	//   ....[20]....
        /*00cc*/ 	.word	0xffffffff


	//   ....[21]....
        /*00d0*/ 	.word	0xffffffff


	//   ....[22]....
        /*00d4*/ 	.word	0xffffffff


	//   ....[23]....
        /*00d8*/ 	.word	0xffffffff


	//   ....[24]....
        /*00dc*/ 	.word	0xffffffff


	//   ....[25]....
        /*00e0*/ 	.word	0xffffffff


	//   ....[26]....
        /*00e4*/ 	.word	0xffffffff


	//   ....[27]....
        /*00e8*/ 	.word	0xffffffff


	//   ....[28]....
        /*00ec*/ 	.word	0xffffffff


	//   ....[29]....
        /*00f0*/ 	.word	0xffffffff


	//   ....[30]....
        /*00f4*/ 	.word	0xffffffff


	//   ....[31]....
        /*00f8*/ 	.word	0xffffffff


	//   ....[32]....
        /*00fc*/ 	.word	0xffffffff


	//   ....[33]....
        /*0100*/ 	.word	0xffffffff


	//   ....[34]....
        /*0104*/ 	.word	0xffffffff


	//   ....[35]....
        /*0108*/ 	.word	0xffffffff


	//   ....[36]....
        /*010c*/ 	.word	0xffffffff


	//   ....[37]....
        /*0110*/ 	.word	0xffffffff


	//   ....[38]....
        /*0114*/ 	.word	0xffffffff


	//   ....[39]....
        /*0118*/ 	.word	0xffffffff


	//   ....[40]....
        /*011c*/ 	.word	0xffffffff


	//   ....[41]....
        /*0120*/ 	.word	0xffffffff


	//   ....[42]....
        /*0124*/ 	.word	0xffffffff


	//   ....[43]....
        /*0128*/ 	.word	0xffffffff


	//   ....[44]....
        /*012c*/ 	.word	0xffffffff


	//   ....[45]....
        /*0130*/ 	.word	0xffffffff


	//   ....[46]....
        /*0134*/ 	.word	0xffffffff


	//   ....[47]....
        /*0138*/ 	.word	0xffffffff


	//   ....[48]....
        /*013c*/ 	.word	0xffffffff


	//   ....[49]....
        /*0140*/ 	.word	0xffffffff


	//   ....[50]....
        /*0144*/ 	.word	0xffffffff


	//   ....[51]....
        /*0148*/ 	.word	0xffffffff


	//   ....[52]....
        /*014c*/ 	.word	0xffffffff


	//   ....[53]....
        /*0150*/ 	.word	0xffffffff


	//   ....[54]....
        /*0154*/ 	.word	0xffffffff


	//   ....[55]....
        /*0158*/ 	.word	0xffffffff


	//   ....[56]....
        /*015c*/ 	.word	0xffffffff


	//   ....[57]....
        /*0160*/ 	.word	0xffffffff


	//   ....[58]....
        /*0164*/ 	.word	0xffffffff


	//   ....[59]....
        /*0168*/ 	.word	0xffffffff


	//----- nvinfo : EIATTR_COOP_GROUP_INSTR_OFFSETS
	.align		4
.L_210:
        /*016c*/ 	.byte	0x04, 0x28
        /*016e*/ 	.short	(.L_212 - .L_211)


	//   ....[0]....
.L_211:
        /*0170*/ 	.word	0x00000d30


	//   ....[1]....
        /*0174*/ 	.word	0x00000d40


	//   ....[2]....
        /*0178*/ 	.word	0x00000dd0


	//   ....[3]....
        /*017c*/ 	.word	0x00000e10


	//   ....[4]....
        /*0180*/ 	.word	0x00000e80


	//   ....[5]....
        /*0184*/ 	.word	0x00000ea0


	//   ....[6]....
        /*0188*/ 	.word	0x00000ef0


	//   ....[7]....
        /*018c*/ 	.word	0x00000f10


	//   ....[8]....
        /*0190*/ 	.word	0x00000f60


	//   ....[9]....
        /*0194*/ 	.word	0x00000f80


	//   ....[10]....
        /*0198*/ 	.word	0x00001280


	//   ....[11]....
        /*019c*/ 	.word	0x00001290


	//   ....[12]....
        /*01a0*/ 	.word	0x00001320


	//   ....[13]....
        /*01a4*/ 	.word	0x00001350


	//   ....[14]....
        /*01a8*/ 	.word	0x000013b0


	//   ....[15]....
        /*01ac*/ 	.word	0x000013e0


	//   ....[16]....
        /*01b0*/ 	.word	0x00001440


	//   ....[17]....
        /*01b4*/ 	.word	0x00001480


	//   ....[18]....
        /*01b8*/ 	.word	0x000014f0


	//   ....[19]....
        /*01bc*/ 	.word	0x00001530


	//   ....[20]....
        /*01c0*/ 	.word	0x00002960


	//   ....[21]....
        /*01c4*/ 	.word	0x00002970


	//   ....[22]....
        /*01c8*/ 	.word	0x00002a00


	//   ....[23]....
        /*01cc*/ 	.word	0x00002a30


	//   ....[24]....
        /*01d0*/ 	.word	0x00002aa0


	//   ....[25]....
        /*01d4*/ 	.word	0x00002ac0


	//   ....[26]....
        /*01d8*/ 	.word	0x00002b20


	//   ....[27]....
        /*01dc*/ 	.word	0x00002b30


	//   ....[28]....
        /*01e0*/ 	.word	0x00002b80


	//   ....[29]....
        /*01e4*/ 	.word	0x00002b90


	//   ....[30]....
        /*01e8*/ 	.word	0x00003a20


	//   ....[31]....
        /*01ec*/ 	.word	0x00003a30


	//   ....[32]....
        /*01f0*/ 	.word	0x00003ac0


	//   ....[33]....
        /*01f4*/ 	.word	0x00003b00


	//   ....[34]....
        /*01f8*/ 	.word	0x00003b80


	//   ....[35]....
        /*01fc*/ 	.word	0x00003bc0


	//   ....[36]....
        /*0200*/ 	.word	0x00003c20


	//   ....[37]....
        /*0204*/ 	.word	0x00003c50


	//   ....[38]....
        /*0208*/ 	.word	0x00003ca0


	//   ....[39]....
        /*020c*/ 	.word	0x00003cd0


	//   ....[40]....
        /*0210*/ 	.word	0x00003fb0


	//   ....[41]....
        /*0214*/ 	.word	0x00003fc0


	//   ....[42]....
        /*0218*/ 	.word	0x00004050


	//   ....[43]....
        /*021c*/ 	.word	0x00004080


	//   ....[44]....
        /*0220*/ 	.word	0x000040d0


	//   ....[45]....
        /*0224*/ 	.word	0x00004100


	//   ....[46]....
        /*0228*/ 	.word	0x00004170


	//   ....[47]....
        /*022c*/ 	.word	0x000041b0


	//   ....[48]....
        /*0230*/ 	.word	0x00004220


	//   ....[49]....
        /*0234*/ 	.word	0x00004250


	//   ....[50]....
        /*0238*/ 	.word	0x00005700


	//   ....[51]....
        /*023c*/ 	.word	0x00005710


	//   ....[52]....
        /*0240*/ 	.word	0x000057a0


	//   ....[53]....
        /*0244*/ 	.word	0x000057e0


	//   ....[54]....
        /*0248*/ 	.word	0x00005860


	//   ....[55]....
        /*024c*/ 	.word	0x000058a0


	//   ....[56]....
        /*0250*/ 	.word	0x00005900


	//   ....[57]....
        /*0254*/ 	.word	0x00005930


	//   ....[58]....
        /*0258*/ 	.word	0x00005980


	//   ....[59]....
        /*025c*/ 	.word	0x000059b0


	//----- nvinfo : EIATTR_VRC_CTA_INIT_COUNT
	.align		4
.L_212:
        /*0260*/ 	.byte	0x02, 0x4a
	.zero		1
	.zero		1


	//----- nvinfo : EIATTR_EXIT_INSTR_OFFSETS
	.align		4
        /*0264*/ 	.byte	0x04, 0x1c
        /*0266*/ 	.short	(.L_214 - .L_213)


	//   ....[0]....
.L_213:
        /*0268*/ 	.word	0x00000080


	//   ....[1]....
        /*026c*/ 	.word	0x000000c0


	//   ....[2]....
        /*0270*/ 	.word	0x00005c20


	//   ....[3]....
        /*0274*/ 	.word	0x00005ca0


	//----- nvinfo : EIATTR_MAX_THREADS
	.align		4
.L_214:
        /*0278*/ 	.byte	0x04, 0x05
        /*027a*/ 	.short	(.L_216 - .L_215)
.L_215:
        /*027c*/ 	.word	0x00000100
        /*0280*/ 	.word	0x00000001
        /*0284*/ 	.word	0x00000001


	//----- nvinfo : EIATTR_CRS_STACK_SIZE
	.align		4
.L_216:
        /*0288*/ 	.byte	0x04, 0x1e
        /*028a*/ 	.short	(.L_218 - .L_217)
.L_217:
        /*028c*/ 	.word	0x00000000


	//----- nvinfo : EIATTR_CBANK_PARAM_SIZE
	.align		4
.L_218:
        /*0290*/ 	.byte	0x03, 0x19
        /*0292*/ 	.short	0x0021


	//----- nvinfo : EIATTR_PARAM_CBANK
	.align		4
        /*0294*/ 	.byte	0x04, 0x0a
        /*0296*/ 	.short	(.L_220 - .L_219)
	.align		4
.L_219:
        /*0298*/ 	.word	index@(.nv.constant0._ZN3cub18CUB_300001_SM_10006detail6reduce28DeviceReduceSingleTileKernelINS2_10policy_hubIdjN4cuda3__47maximumIdEEE10Policy1000EPdSB_iS8_ddNS5_3std3__410__identityEEEvT0_T1_T2_T3_T4_T6_)
        /*029c*/ 	.short	0x0380
        /*029e*/ 	.short	0x0021


	//----- nvinfo : EIATTR_SW_WAR
	.align		4
.L_220:
        /*02a0*/ 	.byte	0x04, 0x36
        /*02a2*/ 	.short	(.L_222 - .L_221)
.L_221:
        /*02a4*/ 	.word	0x00000008
.L_222:


//--------------------- .nv.info._ZN3cub18CUB_300001_SM_10006detail6reduce18DeviceReduceKernelINS2_10policy_hubIdjN4cuda3__47maximumIdEEE10Policy1000EN6thrust24THRUST_300001_SM_1000_NS6detail15normal_iteratorINSC_10device_ptrIdEEEEjS8_dNS5_3std3__410__identityEEEvT0_PT3_T1_NS0_13GridEvenShareISO_EET2_T4_ --------------------------
	.section	.nv.info._ZN3cub18CUB_300001_SM_10006detail6reduce18DeviceReduceKernelINS2_10policy_hubIdjN4cuda3__47maximumIdEEE10Policy1000EN6thrust24THRUST_300001_SM_1000_NS6detail15normal_iteratorINSC_10device_ptrIdEEEEjS8_dNS5_3std3__410__identityEEEvT0_PT3_T1_NS0_13GridEvenShareISO_EET2_T4_,"",@"SHT_CUDA_INFO"
	.sectionflags	@""
	.align	4


	//----- nvinfo : EIATTR_CUDA_API_VERSION
	.align		4
        /*0000*/ 	.byte	0x04, 0x37
        /*0002*/ 	.short	(.L_224 - .L_223)
.L_223:
        /*0004*/ 	.word	0x00000082


	//----- nvinfo : EIATTR_KPARAM_INFO
	.align		4
.L_224:
        /*0008*/ 	.byte	0x04, 0x17
        /*000a*/ 	.short	(.L_226 - .L_225)
.L_225:
        /*000c*/ 	.word	0x00000000
        /*0010*/ 	.short	0x0005
        /*0012*/ 	.short	0x003d
        /*0014*/ 	.byte	0x00, 0xf0, 0x05, 0x00


	//----- nvinfo : EIATTR_KPARAM_INFO
	.align		4
.L_226:
        /*0018*/ 	.byte	0x04, 0x17
        /*001a*/ 	.short	(.L_228 - .L_227)
.L_227:
        /*001c*/ 	.word	0x00000000
        /*0020*/ 	.short	0x0004
        /*0022*/ 	.short	0x003c
        /*0024*/ 	.byte	0x00, 0xf0, 0x05, 0x00


	//----- nvinfo : EIATTR_KPARAM_INFO
	.align		4
.L_228:
        /*0028*/ 	.byte	0x04, 0x17
        /*002a*/ 	.short	(.L_230 - .L_229)
.L_229:
        /*002c*/ 	.word	0x00000000
        /*0030*/ 	.short	0x0003
        /*0032*/ 	.short	0x0014
        /*0034*/ 	.byte	0x00, 0xf0, 0xa1, 0x00


	//----- nvinfo : EIATTR_KPARAM_INFO
	.align		4
.L_230:
        /*0038*/ 	.byte	0x04, 0x17
        /*003a*/ 	.short	(.L_232 - .L_231)
.L_231:
        /*003c*/ 	.word	0x00000000
        /*0040*/ 	.short	0x0002
        /*0042*/ 	.short	0x0010
        /*0044*/ 	.byte	0x00, 0xf0, 0x11, 0x00


	//----- nvinfo : EIATTR_KPARAM_INFO
	.align		4
.L_232:
        /*0048*/ 	.byte	0x04, 0x17
        /*004a*/ 	.short	(.L_234 - .L_233)
.L_233:
        /*004c*/ 	.word	0x00000000
        /*0050*/ 	.short	0x0001
        /*0052*/ 	.short	0x0008
        /*0054*/ 	.byte	0x00, 0xf5, 0x21, 0x00


	//----- nvinfo : EIATTR_KPARAM_INFO
	.align		4
.L_234:
        /*0058*/ 	.byte	0x04, 0x17
        /*005a*/ 	.short	(.L_236 - .L_235)
.L_235:
        /*005c*/ 	.word	0x00000000
        /*0060*/ 	.short	0x0000
        /*0062*/ 	.short	0x0000
        /*0064*/ 	.byte	0x00, 0xf0, 0x21, 0x00


	//----- nvinfo : EIATTR_SPARSE_MMA_MASK
	.align		4
.L_236:
        /*0068*/ 	.byte	0x03, 0x50
        /*006a*/ 	.short	0x0000


	//----- nvinfo : EIATTR_MAXREG_COUNT
	.align		4
        /*006c*/ 	.byte	0x03, 0x1b
        /*006e*/ 	.short	0x00ff


	//----- nvinfo : EIATTR_NUM_BARRIERS
	.align		4
        /*0070*/ 	.byte	0x02, 0x4c
        /*0072*/ 	.byte	0x01
	.zero		1


	//----- nvinfo : EIATTR_MERCURY_ISA_VERSION
	.align		4
        /*0074*/ 	.byte	0x03, 0x5f
        /*0076*/ 	.short	0x0101


	//----- nvinfo : EIATTR_COOP_GROUP_MASK_REGIDS
	.align		4
        /*0078*/ 	.byte	0x04, 0x29
        /*007a*/ 	.short	(.L_238 - .L_237)


	//   ....[0]....
.L_237:
        /*007c*/ 	.word	0xffffffff


	//   ....[1]....
        /*0080*/ 	.word	0xffffffff


	//   ....[2]....
        /*0084*/ 	.word	0xffffffff


	//   ....[3]....
        /*0088*/ 	.word	0xffffffff


	//   ....[4]....
        /*008c*/ 	.word	0xffffffff


	//   ....[5]....
        /*0090*/ 	.word	0xffffffff


	//   ....[6]....
        /*0094*/ 	.word	0xffffffff


	//   ....[7]....
        /*0098*/ 	.word	0xffffffff


	//   ....[8]....
        /*009c*/ 	.word	0xffffffff


	//   ....[9]....
        /*00a0*/ 	.word	0xffffffff


	//   ....[10]....
        /*00a4*/ 	.word	0xffffffff


	//   ....[11]....
        /*00a8*/ 	.word	0xffffffff


	//   ....[12]....
        /*00ac*/ 	.word	0xffffffff


	//   ....[13]....
        /*00b0*/ 	.word	0xffffffff


	//   ....[14]....
        /*00b4*/ 	.word	0xffffffff


	//   ....[15]....
        /*00b8*/ 	.word	0xffffffff


	//   ....[16]....
        /*00bc*/ 	.word	0xffffffff


	//   ....[17]....
        /*00c0*/ 	.word	0xffffffff


	//   ....[18]....
        /*00c4*/ 	.word	0xffffffff


	//   ....[19]....
        /*00c8*/ 	.word	0xffffffff


	//   ....[20]....
        /*00cc*/ 	.word	0xffffffff


	//   ....[21]....
        /*00d0*/ 	.word	0xffffffff


	//   ....[22]....
        /*00d4*/ 	.word	0xffffffff


	//   ....[23]....
        /*00d8*/ 	.word	0xffffffff


	//   ....[24]....
        /*00dc*/ 	.word	0xffffffff


	//   ....[25]....
        /*00e0*/ 	.word	0xffffffff


	//   ....[26]....
        /*00e4*/ 	.word	0xffffffff


	//   ....[27]....
        /*00e8*/ 	.word	0xffffffff


	//   ....[28]....
        /*00ec*/ 	.word	0xffffffff


	//   ....[29]....
        /*00f0*/ 	.word	0xffffffff


	//----- nvinfo : EIATTR_COOP_GROUP_INSTR_OFFSETS
	.align		4
.L_238:
        /*00f4*/ 	.byte	0x04, 0x28
        /*00f6*/ 	.short	(.L_240 - .L_239)


	//   ....[0]....
.L_239:
        /*00f8*/ 	.word	0x00000fa0


	//   ....[1]....
        /*00fc*/ 	.word	0x00000fb0


	//   ....[2]....
        /*0100*/ 	.word	0x00001040


	//   ....[3]....
        /*0104*/ 	.word	0x00001070


	//   ....[4]....
        /*0108*/ 	.word	0x000010e0


	//   ....[5]....
        /*010c*/ 	.word	0x00001100


	//   ....[6]....
        /*0110*/ 	.word	0x00001160


	//   ....[7]....
        /*0114*/ 	.word	0x00001170


	//   ....[8]....
        /*0118*/ 	.word	0x000011c0


	//   ....[9]....
        /*011c*/ 	.word	0x000011d0


	//   ....[10]....
        /*0120*/ 	.word	0x000014b0


	//   ....[11]....
        /*0124*/ 	.word	0x000014c0


	//   ....[12]....
        /*0128*/ 	.word	0x00001550


	//   ....[13]....
        /*012c*/ 	.word	0x00001570


	//   ....[14]....
        /*0130*/ 	.word	0x000015d0


	//   ....[15]....
        /*0134*/ 	.word	0x000015f0


	//   ....[16]....
        /*0138*/ 	.word	0x00001650


	//   ....[17]....
        /*013c*/ 	.word	0x00001690


	//   ....[18]....
        /*0140*/ 	.word	0x00001700


	//   ....[19]....
        /*0144*/ 	.word	0x00001720


	//   ....[20]....
        /*0148*/ 	.word	0x00002f70


	//   ....[21]....
        /*014c*/ 	.word	0x00002f80


	//   ....[22]....
        /*0150*/ 	.word	0x00003010


	//   ....[23]....
        /*0154*/ 	.word	0x00003040


	//   ....[24]....
        /*0158*/ 	.word	0x000030b0


	//   ....[25]....
        /*015c*/ 	.word	0x000030d0


	//   ....[26]....
        /*0160*/ 	.word	0x00003130


	//   ....[27]....
        /*0164*/ 	.word	0x00003140


	//   ....[28]....
        /*0168*/ 	.word	0x00003190


	//   ....[29]....
        /*016c*/ 	.word	0x000031a0


	//----- nvinfo : EIATTR_VRC_CTA_INIT_COUNT
	.align		4
.L_240:
        /*0170*/ 	.byte	0x02, 0x4a
	.zero		1
	.zero		1


	//----- nvinfo : EIATTR_EXIT_INSTR_OFFSETS
	.align		4
        /*0174*/ 	.byte	0x04, 0x1c
        /*0176*/ 	.short	(.L_242 - .L_241)


	//   ....[0]....
.L_241:
        /*0178*/ 	.word	0x00003430


	//   ....[1]....
        /*017c*/ 	.word	0x00003490


	//----- nvinfo : EIATTR_MAX_THREADS
	.align		4
.L_242:
        /*0180*/ 	.byte	0x04, 0x05
        /*0182*/ 	.short	(.L_244 - .L_243)
.L_243:
        /*0184*/ 	.word	0x00000100
        /*0188*/ 	.word	0x00000001
        /*018c*/ 	.word	0x00000001


	//----- nvinfo : EIATTR_CRS_STACK_SIZE
	.align		4
.L_244:
        /*0190*/ 	.byte	0x04, 0x1e
        /*0192*/ 	.short	(.L_246 - .L_245)
.L_245:
        /*0194*/ 	.word	0x00000000


	//----- nvinfo : EIATTR_CBANK_PARAM_SIZE
	.align		4
.L_246:
        /*0198*/ 	.byte	0x03, 0x19
        /*019a*/ 	.short	0x003e


	//----- nvinfo : EIATTR_PARAM_CBANK
	.align		4
        /*019c*/ 	.byte	0x04, 0x0a
        /*019e*/ 	.short	(.L_248 - .L_247)
	.align		4
.L_247:
        /*01a0*/ 	.word	index@(.nv.constant0._ZN3cub18CUB_300001_SM_10006detail6reduce18DeviceReduceKernelINS2_10policy_hubIdjN4cuda3__47maximumIdEEE10Policy1000EN6thrust24THRUST_300001_SM_1000_NS6detail15normal_iteratorINSC_10device_ptrIdEEEEjS8_dNS5_3std3__410__identityEEEvT0_PT3_T1_NS0_13GridEvenShareISO_EET2_T4_)
        /*01a4*/ 	.short	0x0380
        /*01a6*/ 	.short	0x003e


	//----- nvinfo : EIATTR_SW_WAR
	.align		4
.L_248:
        /*01a8*/ 	.byte	0x04, 0x36
        /*01aa*/ 	.short	(.L_250 - .L_249)
.L_249:
        /*01ac*/ 	.word	0x00000008
.L_250:


//--------------------- .nv.info._ZN3cub18CUB_300001_SM_10006detail6reduce28DeviceReduceSingleTileKernelINS2_10policy_hubIdjN4cuda3__47maximumIdEEE10Policy1000EN6thrust24THRUST_300001_SM_1000_NS6detail15normal_iteratorINSC_10device_ptrIdEEEEPdjS8_ddNS5_3std3__410__identityEEEvT0_T1_T2_T3_T4_T6_ --------------------------
	.section	.nv.info._ZN3cub18CUB_300001_SM_10006detail6reduce28DeviceReduceSingleTileKernelINS2_10policy_hubIdjN4cuda3__47maximumIdEEE10Policy1000EN6thrust24THRUST_300001_SM_1000_NS6detail15normal_iteratorINSC_10device_ptrIdEEEEPdjS8_ddNS5_3std3__410__identityEEEvT0_T1_T2_T3_T4_T6_,"",@"SHT_CUDA_INFO"
	.sectionflags	@""
	.align	4


	//----- nvinfo : EIATTR_CUDA_API_VERSION
	.align		4
        /*0000*/ 	.byte	0x04, 0x37
        /*0002*/ 	.short	(.L_252 - .L_251)
.L_251:
        /*0004*/ 	.word	0x00000082


	//----- nvinfo : EIATTR_KPARAM_INFO
	.align		4
.L_252:
        /*0008*/ 	.byte	0x04, 0x17
        /*000a*/ 	.short	(.L_254 - .L_253)
.L_253:
        /*000c*/ 	.word	0x00000000
        /*0010*/ 	.short	0x0005
        /*0012*/ 	.short	0x0020
        /*0014*/ 	.byte	0x00, 0xf0, 0x05, 0x00


	//----- nvinfo : EIATTR_KPARAM_INFO
	.align		4
.L_254:
        /*0018*/ 	.byte	0x04, 0x17
        /*001a*/ 	.short	(.L_256 - .L_255)
.L_255:
        /*001c*/ 	.word	0x00000000
        /*0020*/ 	.short	0x0004
        /*0022*/ 	.short	0x0018
        /*0024*/ 	.byte	0x00, 0xf0, 0x21, 0x00


	//----- nvinfo : EIATTR_KPARAM_INFO
	.align		4
.L_256:
        /*0028*/ 	.byte	0x04, 0x17
        /*002a*/ 	.short	(.L_258 - .L_257)
.L_257:
        /*002c*/ 	.word	0x00000000
        /*0030*/ 	.short	0x0003
        /*0032*/ 	.short	0x0014
        /*0034*/ 	.byte	0x00, 0xf0, 0x05, 0x00


	//----- nvinfo : EIATTR_KPARAM_INFO
	.align		4
.L_258:
        /*0038*/ 	.byte	0x04, 0x17
        /*003a*/ 	.short	(.L_260 - .L_259)
.L_259:
        /*003c*/ 	.word	0x00000000
        /*0040*/ 	.short	0x0002
        /*0042*/ 	.short	0x0010
        /*0044*/ 	.byte	0x00, 0xf0, 0x11, 0x00


	//----- nvinfo : EIATTR_KPARAM_INFO
	.align		4
.L_260:
        /*0048*/ 	.byte	0x04, 0x17
        /*004a*/ 	.short	(.L_262 - .L_261)
.L_261:
        /*004c*/ 	.word	0x00000000
        /*0050*/ 	.short	0x0001
        /*0052*/ 	.short	0x0008
        /*0054*/ 	.byte	0x00, 0xf5, 0x21, 0x00


	//----- nvinfo : EIATTR_KPARAM_INFO
	.align		4
.L_262:
        /*0058*/ 	.byte	0x04, 0x17
        /*005a*/ 	.short	(.L_264 - .L_263)
.L_263:
        /*005c*/ 	.word	0x00000000
        /*0060*/ 	.short	0x0000
        /*0062*/ 	.short	0x0000
        /*0064*/ 	.byte	0x00, 0xf0, 0x21, 0x00


	//----- nvinfo : EIATTR_SPARSE_MMA_MASK
	.align		4
.L_264:
        /*0068*/ 	.byte	0x03, 0x50
        /*006a*/ 	.short	0x0000


	//----- nvinfo : EIATTR_MAXREG_COUNT
	.align		4
        /*006c*/ 	.byte	0x03, 0x1b
        /*006e*/ 	.short	0x00ff


	//----- nvinfo : EIATTR_NUM_BARRIERS
	.align		4
        /*0070*/ 	.byte	0x02, 0x4c
        /*0072*/ 	.byte	0x01
	.zero		1


	//----- nvinfo : EIATTR_MERCURY_ISA_VERSION
	.align		4
        /*0074*/ 	.byte	0x03, 0x5f
        /*0076*/ 	.short	0x0101


	//----- nvinfo : EIATTR_COOP_GROUP_MASK_REGIDS
	.align		4
        /*0078*/ 	.byte	0x04, 0x29
        /*007a*/ 	.short	(.L_266 - .L_265)


	//   ....[0]....
.L_265:
        /*007c*/ 	.word	0xffffffff


	//   ....[1]....
        /*0080*/ 	.word	0xffffffff


	//   ....[2]....
        /*0084*/ 	.word	0xffffffff


	//   ....[3]....
        /*0088*/ 	.word	0xffffffff


	//   ....[4]....
        /*008c*/ 	.word	0xffffffff


	//   ....[5]....
        /*0090*/ 	.word	0xffffffff


	//   ....[6]....
        /*0094*/ 	.word	0xffffffff


	//   ....[7]....
        /*0098*/ 	.word	0xffffffff


	//   ....[8]....
        /*009c*/ 	.word	0xffffffff


	//   ....[9]....
        /*00a0*/ 	.word	0xffffffff


	//   ....[10]....
        /*00a4*/ 	.word	0xffffffff


	//   ....[11]....
        /*00a8*/ 	.word	0xffffffff


	//   ....[12]....
        /*00ac*/ 	.word	0xffffffff


	//   ....[13]....
        /*00b0*/ 	.word	0xffffffff


	//   ....[14]....
        /*00b4*/ 	.word	0xffffffff


	//   ....[15]....
        /*00b8*/ 	.word	0xffffffff


	//   ....[16]....
        /*00bc*/ 	.word	0xffffffff


	//   ....[17]....
        /*00c0*/ 	.word	0xffffffff


	//   ....[18]....
        /*00c4*/ 	.word	0xffffffff


	//   ....[19]....
        /*00c8*/ 	.word	0xffffffff


	//   ....[20]....
        /*00cc*/ 	.word	0xffffffff


	//   ....[21]....
        /*00d0*/ 	.word	0xffffffff


	//   ....[22]....
        /*00d4*/ 	.word	0xffffffff


	//   ....[23]....
        /*00d8*/ 	.word	0xffffffff


	//   ....[24]....
        /*00dc*/ 	.word	0xffffffff


	//   ....[25]....
        /*00e0*/ 	.word	0xffffffff


	//   ....[26]....
        /*00e4*/ 	.word	0xffffffff


	//   ....[27]....
        /*00e8*/ 	.word	0xffffffff


	//   ....[28]....
        /*00ec*/ 	.word	0xffffffff


	//   ....[29]....
        /*00f0*/ 	.word	0xffffffff


	//----- nvinfo : EIATTR_COOP_GROUP_INSTR_OFFSETS
	.align		4
.L_266:
        /*00f4*/ 	.byte	0x04, 0x28
        /*00f6*/ 	.short	(.L_268 - .L_267)


	//   ....[0]....
.L_267:
        /*00f8*/ 	.word	0x00000cc0


	//   ....[1]....
        /*00fc*/ 	.word	0x00000cd0


	//   ....[2]....
        /*0100*/ 	.word	0x00000d60


	//   ....[3]....
        /*0104*/ 	.word	0x00000da0


	//   ....[4]....
        /*0108*/ 	.word	0x00000e20


	//   ....[5]....
        /*010c*/ 	.word	0x00000e60


	//   ....[6]....
        /*0110*/ 	.word	0x00000ec0


	//   ....[7]....
        /*0114*/ 	.word	0x00000ef0


	//   ....[8]....
        /*0118*/ 	.word	0x00000f40


	//   ....[9]....
        /*011c*/ 	.word	0x00000f70


	//   ....[10]....
        /*0120*/ 	.word	0x00001250


	//   ....[11]....
        /*0124*/ 	.word	0x00001260


	//   ....[12]....
        /*0128*/ 	.word	0x000012f0


	//   ....[13]....
        /*012c*/ 	.word	0x00001310


	//   ....[14]....
        /*0130*/ 	.word	0x00001360


	//   ....[15]....
        /*0134*/ 	.word	0x00001380


	//   ....[16]....
        /*0138*/ 	.word	0x000013d0


	//   ....[17]....
        /*013c*/ 	.word	0x00001400


	//   ....[18]....
        /*0140*/ 	.word	0x00001470


	//   ....[19]....
        /*0144*/ 	.word	0x00001490


	//   ....[20]....
        /*0148*/ 	.word	0x00002b60


	//   ....[21]....
        /*014c*/ 	.word	0x00002b70


	//   ....[22]....
        /*0150*/ 	.word	0x00002c00


	//   ....[23]....
        /*0154*/ 	.word	0x00002c30


	//   ....[24]....
        /*0158*/ 	.word	0x00002ca0


	//   ....[25]....
        /*015c*/ 	.word	0x00002cc0


	//   ....[26]....
        /*0160*/ 	.word	0x00002d20


	//   ....[27]....
        /*0164*/ 	.word	0x00002d30


	//   ....[28]....
        /*0168*/ 	.word	0x00002d80


	//   ....[29]....
        /*016c*/ 	.word	0x00002d90


	//----- nvinfo : EIATTR_VRC_CTA_INIT_COUNT
	.align		4
.L_268:
        /*0170*/ 	.byte	0x02, 0x4a
	.zero		1
	.zero		1


	//----- nvinfo : EIATTR_EXIT_INSTR_OFFSETS
	.align		4
        /*0174*/ 	.byte	0x04, 0x1c
        /*0176*/ 	.short	(.L_270 - .L_269)


	//   ....[0]....
.L_269:
        /*0178*/ 	.word	0x00000080


	//   ....[1]....
        /*017c*/ 	.word	0x000000c0


	//   ....[2]....
        /*0180*/ 	.word	0x00003000


	//   ....[3]....
        /*0184*/ 	.word	0x00003080


	//----- nvinfo : EIATTR_MAX_THREADS
	.align		4
.L_270:
        /*0188*/ 	.byte	0x04, 0x05
        /*018a*/ 	.short	(.L_272 - .L_271)
.L_271:
        /*018c*/ 	.word	0x00000100
        /*0190*/ 	.word	0x00000001
        /*0194*/ 	.word	0x00000001


	//----- nvinfo : EIATTR_CRS_STACK_SIZE
	.align		4
.L_272:
        /*0198*/ 	.byte	0x04, 0x1e
        /*019a*/ 	.short	(.L_274 - .L_273)
.L_273:
        /*019c*/ 	.word	0x00000000


	//----- nvinfo : EIATTR_CBANK_PARAM_SIZE
	.align		4
.L_274:
        /*01a0*/ 	.byte	0x03, 0x19
        /*01a2*/ 	.short	0x0021


	//----- nvinfo : EIATTR_PARAM_CBANK
	.align		4
        /*01a4*/ 	.byte	0x04, 0x0a
        /*01a6*/ 	.short	(.L_276 - .L_275)
	.align		4
.L_275:
        /*01a8*/ 	.word	index@(.nv.constant0._ZN3cub18CUB_300001_SM_10006detail6reduce28DeviceReduceSingleTileKernelINS2_10policy_hubIdjN4cuda3__47maximumIdEEE10Policy1000EN6thrust24THRUST_300001_SM_1000_NS6detail15normal_iteratorINSC_10device_ptrIdEEEEPdjS8_ddNS5_3std3__410__identityEEEvT0_T1_T2_T3_T4_T6_)
        /*01ac*/ 	.short	0x0380
        /*01ae*/ 	.short	0x0021


	//----- nvinfo : EIATTR_SW_WAR
	.align		4
.L_276:
        /*01b0*/ 	.byte	0x04, 0x36
        /*01b2*/ 	.short	(.L_278 - .L_277)
.L_277:
        /*01b4*/ 	.word	0x00000008
.L_278:


//--------------------- .nv.info._ZN3cub18CUB_300001_SM_10006detail8for_each13static_kernelINS2_12policy_hub_t12policy_500_tEmN6thrust24THRUST_300001_SM_1000_NS8cuda_cub20__uninitialized_fill7functorINS7_10device_ptrIdEEdEEEEvT0_T1_ --------------------------
	.section	.nv.info._ZN3cub18CUB_300001_SM_10006detail8for_each13static_kernelINS2_12policy_hub_t12policy_500_tEmN6thrust24THRUST_300001_SM_1000_NS8cuda_cub20__uninitialized_fill7functorINS7_10device_ptrIdEEdEEEEvT0_T1_,"",@"SHT_CUDA_INFO"
	.sectionflags	@""
	.align	4


	//----- nvinfo : EIATTR_CUDA_API_VERSION
	.align		4
        /*0000*/ 	.byte	0x04, 0x37
        /*0002*/ 	.short	(.L_280 - .L_279)
.L_279:
        /*0004*/ 	.word	0x00000082


	//----- nvinfo : EIATTR_KPARAM_INFO
	.align		4
.L_280:
        /*0008*/ 	.byte	0x04, 0x17
        /*000a*/ 	.short	(.L_282 - .L_281)
.L_281:
        /*000c*/ 	.word	0x00000000
        /*0010*/ 	.short	0x0001
        /*0012*/ 	.short	0x0008
        /*0014*/ 	.byte	0x00, 0xf0, 0x41, 0x00


	//----- nvinfo : EIATTR_KPARAM_INFO
	.align		4
.L_282:
        /*0018*/ 	.byte	0x04, 0x17
        /*001a*/ 	.short	(.L_284 - .L_283)
.L_283:
        /*001c*/ 	.word	0x00000000
        /*0020*/ 	.short	0x0000
        /*0022*/ 	.short	0x0000
        /*0024*/ 	.byte	0x00, 0xf0, 0x21, 0x00


	//----- nvinfo : EIATTR_SPARSE_MMA_MASK
	.align		4
.L_284:
        /*0028*/ 	.byte	0x03, 0x50
        /*002a*/ 	.short	0x0000


	//----- nvinfo : EIATTR_MAXREG_COUNT
	.align		4
        /*002c*/ 	.byte	0x03, 0x1b
        /*002e*/ 	.short	0x00ff


	//----- nvinfo : EIATTR_MERCURY_ISA_VERSION
	.align		4
        /*0030*/ 	.byte	0x03, 0x5f
        /*0032*/ 	.short	0x0101


	//----- nvinfo : EIATTR_VRC_CTA_INIT_COUNT
	.align		4
        /*0034*/ 	.byte	0x02, 0x4a
	.zero		1
	.zero		1


	//----- nvinfo : EIATTR_EXIT_INSTR_OFFSETS
	.align		4
        /*0038*/ 	.byte	0x04, 0x1c
        /*003a*/ 	.short	(.L_286 - .L_285)


	//   ....[0]....
.L_285:
        /*003c*/ 	.word	0x00000130


	//   ....[1]....
        /*0040*/ 	.word	0x00000230


	//   ....[2]....
        /*0044*/ 	.word	0x00000260


	//----- nvinfo : EIATTR_MAX_THREADS
	.align		4
.L_286:
        /*0048*/ 	.byte	0x04, 0x05
        /*004a*/ 	.short	(.L_288 - .L_287)
.L_287:
        /*004c*/ 	.word	0x00000100
        /*0050*/ 	.word	0x00000001
        /*0054*/ 	.word	0x00000001


	//----- nvinfo : EIATTR_CBANK_PARAM_SIZE
	.align		4
.L_288:
        /*0058*/ 	.byte	0x03, 0x19
        /*005a*/ 	.short	0x0018


	//----- nvinfo : EIATTR_PARAM_CBANK
	.align		4
        /*005c*/ 	.byte	0x04, 0x0a
        /*005e*/ 	.short	(.L_290 - .L_289)
	.align		4
.L_289:
        /*0060*/ 	.word	index@(.nv.constant0._ZN3cub18CUB_300001_SM_10006detail8for_each13static_kernelINS2_12policy_hub_t12policy_500_tEmN6thrust24THRUST_300001_SM_1000_NS8cuda_cub20__uninitialized_fill7functorINS7_10device_ptrIdEEdEEEEvT0_T1_)
        /*0064*/ 	.short	0x0380
        /*0066*/ 	.short	0x0018


	//----- nvinfo : EIATTR_SW_WAR
	.align		4
.L_290:
        /*0068*/ 	.byte	0x04, 0x36
        /*006a*/ 	.short	(.L_292 - .L_291)
.L_291:
        /*006c*/ 	.word	0x00000008
.L_292:


//--------------------- .nv.info._ZN3cub18CUB_300001_SM_10006detail11EmptyKernelIvEEvv --------------------------
	.section	.nv.info._ZN3cub18CUB_300001_SM_10006detail11EmptyKernelIvEEvv,"",@"SHT_CUDA_INFO"
	.sectionflags	@""
	.align	4


	//----- nvinfo : EIATTR_CUDA_API_VERSION
	.align		4
        /*0000*/ 	.byte	0x04, 0x37
        /*0002*/ 	.short	(.L_294 - .L_293)
.L_293:
        /*0004*/ 	.word	0x00000082


	//----- nvinfo : EIATTR_SPARSE_MMA_MASK
	.align		4
.L_294:
        /*0008*/ 	.byte	0x03, 0x50
        /*000a*/ 	.short	0x0000


	//----- nvinfo : EIATTR_MAXREG_COUNT
	.align		4
        /*000c*/ 	.byte	0x03, 0x1b
        /*000e*/ 	.short	0x00ff


	//----- nvinfo : EIATTR_MERCURY_ISA_VERSION
	.align		4
        /*0010*/ 	.byte	0x03, 0x5f
        /*0012*/ 	.short	0x0101


	//----- nvinfo : EIATTR_VRC_CTA_INIT_COUNT
	.align		4
        /*0014*/ 	.byte	0x02, 0x4a
	.zero		1
	.zero		1


	//----- nvinfo : EIATTR_EXIT_INSTR_OFFSETS
	.align		4
        /*0018*/ 	.byte	0x04, 0x1c
        /*001a*/ 	.short	(.L_296 - .L_295)


	//   ....[0]....
.L_295:
        /*001c*/ 	.word	0x00000010


	//----- nvinfo : EIATTR_SW_WAR
	.align		4
.L_296:
        /*0020*/ 	.byte	0x04, 0x36
        /*0022*/ 	.short	(.L_298 - .L_297)
.L_297:
        /*0024*/ 	.word	0x00000008
.L_298:


//--------------------- .nv.info._Z14functionKernelPKdPd --------------------------
	.section	.nv.info._Z14functionKernelPKdPd,"",@"SHT_CUDA_INFO"
	.sectionflags	@""
	.align	4


	//----- nvinfo : EIATTR_CUDA_API_VERSION
	.align		4
        /*0000*/ 	.byte	0x04, 0x37
        /*0002*/ 	.short	(.L_300 - .L_299)
.L_299:
        /*0004*/ 	.word	0x00000082


	//----- nvinfo : EIATTR_KPARAM_INFO
	.align		4
.L_300:
        /*0008*/ 	.byte	0x04, 0x17
        /*000a*/ 	.short	(.L_302 - .L_301)
.L_301:
        /*000c*/ 	.word	0x00000000
        /*0010*/ 	.short	0x0001
        /*0012*/ 	.short	0x0008
        /*0014*/ 	.byte	0x00, 0xf5, 0x21, 0x00


	//----- nvinfo : EIATTR_KPARAM_INFO
	.align		4
.L_302:
        /*0018*/ 	.byte	0x04, 0x17
        /*001a*/ 	.short	(.L_304 - .L_303)
.L_303:
        /*001c*/ 	.word	0x00000000
        /*0020*/ 	.short	0x0000
        /*0022*/ 	.short	0x0000
        /*0024*/ 	.byte	0x00, 0xf5, 0x21, 0x00


	//----- nvinfo : EIATTR_SPARSE_MMA_MASK
	.align		4
.L_304:
        /*0028*/ 	.byte	0x03, 0x50
        /*002a*/ 	.short	0x0000


	//----- nvinfo : EIATTR_MAXREG_COUNT
	.align		4
        /*002c*/ 	.byte	0x03, 0x1b
        /*002e*/ 	.short	0x00ff


	//----- nvinfo : EIATTR_MERCURY_ISA_VERSION
	.align		4
        /*0030*/ 	.byte	0x03, 0x5f
        /*0032*/ 	.short	0x0101


	//----- nvinfo : EIATTR_VRC_CTA_INIT_COUNT
	.align		4
        /*0034*/ 	.byte	0x02, 0x4a
	.zero		1
	.zero		1


	//----- nvinfo : EIATTR_EXIT_INSTR_OFFSETS
	.align		4
        /*0038*/ 	.byte	0x04, 0x1c
        /*003a*/ 	.short	(.L_306 - .L_305)


	//   ....[0]....
.L_305:
        /*003c*/ 	.word	0x00000110


	//   ....[1]....
        /*0040*/ 	.word	0x00000430


	//----- nvinfo : EIATTR_CRS_STACK_SIZE
	.align		4
.L_306:
        /*0044*/ 	.byte	0x04, 0x1e
        /*0046*/ 	.short	(.L_308 - .L_307)
.L_307:
        /*0048*/ 	.word	0x00000000


	//----- nvinfo : EIATTR_CBANK_PARAM_SIZE
	.align		4
.L_308:
        /*004c*/ 	.byte	0x03, 0x19
        /*004e*/ 	.short	0x0010


	//----- nvinfo : EIATTR_PARAM_CBANK
	.align		4
        /*0050*/ 	.byte	0x04, 0x0a
        /*0052*/ 	.short	(.L_310 - .L_309)
	.align		4
.L_309:
        /*0054*/ 	.word	index@(.nv.constant0._Z14functionKernelPKdPd)
        /*0058*/ 	.short	0x0380
        /*005a*/ 	.short	0x0010


	//----- nvinfo : EIATTR_SW_WAR
	.align		4
.L_310:
        /*005c*/ 	.byte	0x04, 0x36
        /*005e*/ 	.short	(.L_312 - .L_311)
.L_311:
        /*0060*/ 	.word	0x00000008
.L_312:


//--------------------- .nv.info._Z16differenceKernelPdPKdS_ --------------------------
	.section	.nv.info._Z16differenceKernelPdPKdS_,"",@"SHT_CUDA_INFO"
	.sectionflags	@""
	.align	4


	//----- nvinfo : EIATTR_CUDA_API_VERSION
	.align		4
        /*0000*/ 	.byte	0x04, 0x37
        /*0002*/ 	.short	(.L_314 - .L_313)
.L_313:
        /*0004*/ 	.word	0x00000082


	//----- nvinfo : EIATTR_KPARAM_INFO
	.align		4
.L_314:
        /*0008*/ 	.byte	0x04, 0x17
        /*000a*/ 	.short	(.L_316 - .L_315)
.L_315:
        /*000c*/ 	.word	0x00000000
        /*0010*/ 	.short	0x0002
        /*0012*/ 	.short	0x0010
        /*0014*/ 	.byte	0x00, 0xf5, 0x21, 0x00


	//----- nvinfo : EIATTR_KPARAM_INFO
	.align		4
.L_316:
        /*0018*/ 	.byte	0x04, 0x17
        /*001a*/ 	.short	(.L_318 - .L_317)
.L_317:
        /*001c*/ 	.word	0x00000000
        /*0020*/ 	.short	0x0001
        /*0022*/ 	.short	0x0008
        /*0024*/ 	.byte	0x00, 0xf5, 0x21, 0x00


	//----- nvinfo : EIATTR_KPARAM_INFO
	.align		4
.L_318:
        /*0028*/ 	.byte	0x04, 0x17
        /*002a*/ 	.short	(.L_320 - .L_319)
.L_319:
        /*002c*/ 	.word	0x00000000
        /*0030*/ 	.short	0x0000
        /*0032*/ 	.short	0x0000
        /*0034*/ 	.byte	0x00, 0xf5, 0x21, 0x00


	//----- nvinfo : EIATTR_SPARSE_MMA_MASK
	.align		4
.L_320:
        /*0038*/ 	.byte	0x03, 0x50
        /*003a*/ 	.short	0x0000


	//----- nvinfo : EIATTR_MAXREG_COUNT
	.align		4
        /*003c*/ 	.byte	0x03, 0x1b
        /*003e*/ 	.short	0x00ff


	//----- nvinfo : EIATTR_MERCURY_ISA_VERSION
	.align		4
        /*0040*/ 	.byte	0x03, 0x5f
        /*0042*/ 	.short	0x0101


	//----- nvinfo : EIATTR_VRC_CTA_INIT_COUNT
	.align		4
        /*0044*/ 	.byte	0x02, 0x4a
	.zero		1
	.zero		1


	//----- nvinfo : EIATTR_EXIT_INSTR_OFFSETS
	.align		4
        /*0048*/ 	.byte	0x04, 0x1c
        /*004a*/ 	.short	(.L_322 - .L_321)


	//   ....[0]....
.L_321:
        /*004c*/ 	.word	0x00000110


	//   ....[1]....
        /*0050*/ 	.word	0x00000220


	//----- nvinfo : EIATTR_CBANK_PARAM_SIZE
	.align		4
.L_322:
        /*0054*/ 	.byte	0x03, 0x19
        /*0056*/ 	.short	0x0018


	//----- nvinfo : EIATTR_PARAM_CBANK
	.align		4
        /*0058*/ 	.byte	0x04, 0x0a
        /*005a*/ 	.short	(.L_324 - .L_323)
	.align		4
.L_323:
        /*005c*/ 	.word	index@(.nv.constant0._Z16differenceKernelPdPKdS_)
        /*0060*/ 	.short	0x0380
        /*0062*/ 	.short	0x0018


	//----- nvinfo : EIATTR_SW_WAR
	.align		4
.L_324:
        /*0064*/ 	.byte	0x04, 0x36
        /*0066*/ 	.short	(.L_326 - .L_325)
.L_325:
        /*0068*/ 	.word	0x00000008
.L_326:


//--------------------- .nv.info._Z13initialKernelPdS_ --------------------------
	.section	.nv.info._Z13initialKernelPdS_,"",@"SHT_CUDA_INFO"
	.sectionflags	@""
	.align	4


	//----- nvinfo : EIATTR_CUDA_API_VERSION
	.align		4
        /*0000*/ 	.byte	0x04, 0x37
        /*0002*/ 	.short	(.L_328 - .L_327)
.L_327:
        /*0004*/ 	.word	0x00000082


	//----- nvinfo : EIATTR_KPARAM_INFO
	.align		4
.L_328:
        /*0008*/ 	.byte	0x04, 0x17
        /*000a*/ 	.short	(.L_330 - .L_329)
.L_329:
        /*000c*/ 	.word	0x00000000
        /*0010*/ 	.short	0x0001
        /*0012*/ 	.short	0x0008
        /*0014*/ 	.byte	0x00, 0xf5, 0x21, 0x00


	//----- nvinfo : EIATTR_KPARAM_INFO
	.align		4
.L_330:
        /*0018*/ 	.byte	0x04, 0x17
        /*001a*/ 	.short	(.L_332 - .L_331)
.L_331:
        /*001c*/ 	.word	0x00000000
        /*0020*/ 	.short	0x0000
        /*0022*/ 	.short	0x0000
        /*0024*/ 	.byte	0x00, 0xf5, 0x21, 0x00


	//----- nvinfo : EIATTR_SPARSE_MMA_MASK
	.align		4
.L_332:
        /*0028*/ 	.byte	0x03, 0x50
        /*002a*/ 	.short	0x0000


	//----- nvinfo : EIATTR_MAXREG_COUNT
	.align		4
        /*002c*/ 	.byte	0x03, 0x1b
        /*002e*/ 	.short	0x00ff


	//----- nvinfo : EIATTR_MERCURY_ISA_VERSION
	.align		4
        /*0030*/ 	.byte	0x03, 0x5f
        /*0032*/ 	.short	0x0101


	//----- nvinfo : EIATTR_VRC_CTA_INIT_COUNT
	.align		4
        /*0034*/ 	.byte	0x02, 0x4a
	.zero		1
	.zero		1


	//----- nvinfo : EIATTR_EXIT_INSTR_OFFSETS
	.align		4
        /*0038*/ 	.byte	0x04, 0x1c
        /*003a*/ 	.short	(.L_334 - .L_333)


	//   ....[0]....
.L_333:
        /*003c*/ 	.word	0x00000100


	//   ....[1]....
        /*0040*/ 	.word	0x00000200


	//   ....[2]....
        /*0044*/ 	.word	0x00000270


	//----- nvinfo : EIATTR_CBANK_PARAM_SIZE
	.align		4
.L_334:
        /*0048*/ 	.byte	0x03, 0x19
        /*004a*/ 	.short	0x0010


	//----- nvinfo : EIATTR_PARAM_CBANK
	.align		4
        /*004c*/ 	.byte	0x04, 0x0a
        /*004e*/ 	.short	(.L_336 - .L_335)
	.align		4
.L_335:
        /*0050*/ 	.word	index@(.nv.constant0._Z13initialKernelPdS_)
        /*0054*/ 	.short	0x0380
        /*0056*/ 	.short	0x0010


	//----- nvinfo : EIATTR_SW_WAR
	.align		4
.L_336:
        /*0058*/ 	.byte	0x04, 0x36
        /*005a*/ 	.short	(.L_338 - .L_337)
.L_337:
        /*005c*/ 	.word	0x00000008
.L_338:


//--------------------- .nv.callgraph             --------------------------
	.section	.nv.callgraph,"",@"SHT_CUDA_CALLGRAPH"
	.align	4
	.sectionentsize	8
	.align		4
        /*0000*/ 	.word	0x00000000
	.align		4
        /*0004*/ 	.word	0xffffffff
	.align		4
        /*0008*/ 	.word	0x00000000
	.align		4
        /*000c*/ 	.word	0xfffffffe
	.align		4
        /*0010*/ 	.word	0x00000000
	.align		4
        /*0014*/ 	.word	0xfffffffd
	.align		4
        /*0018*/ 	.word	0x00000000
	.align		4
        /*001c*/ 	.word	0xfffffffc


//--------------------- .nv.constant4             --------------------------
	.section	.nv.constant4,"a",@progbits
	.align	8
	.align		8
.nv.constant4:
        /*0000*/ 	.dword	_ZN32_INTERNAL_6564564b_4_k_cu_MAXEPS4cuda3std3__45__cpo5beginE
	.align		8
        /*0008*/ 	.dword	_ZN32_INTERNAL_6564564b_4_k_cu_MAXEPS4cuda3std3__45__cpo3endE
	.align		8
        /*0010*/ 	.dword	_ZN32_INTERNAL_6564564b_4_k_cu_MAXEPS4cuda3std3__45__cpo6cbeginE
	.align		8
        /*0018*/ 	.dword	_ZN32_INTERNAL_6564564b_4_k_cu_MAXEPS4cuda3std3__45__cpo4cendE
	.align		8
        /*0020*/ 	.dword	_ZN32_INTERNAL_6564564b_4_k_cu_MAXEPS4cuda3std3__45__cpo6rbeginE
	.align		8
        /*0028*/ 	.dword	_ZN32_INTERNAL_6564564b_4_k_cu_MAXEPS4cuda3std3__45__cpo4rendE
	.align		8
        /*0030*/ 	.dword	_ZN32_INTERNAL_6564564b_4_k_cu_MAXEPS4cuda3std3__45__cpo7crbeginE
	.align		8
        /*0038*/ 	.dword	_ZN32_INTERNAL_6564564b_4_k_cu_MAXEPS4cuda3std3__45__cpo5crendE
	.align		8
        /*0040*/ 	.dword	_ZN32_INTERNAL_6564564b_4_k_cu_MAXEPS4cuda3std3__434_GLOBAL__N__6564564b_4_k_cu_MAXEPS6ignoreE
	.align		8
        /*0048*/ 	.dword	_ZN32_INTERNAL_6564564b_4_k_cu_MAXEPS4cuda3std3__419piecewise_constructE
	.align		8
        /*0050*/ 	.dword	_ZN32_INTERNAL_6564564b_4_k_cu_MAXEPS4cuda3std3__48in_placeE
	.align		8
        /*0058*/ 	.dword	_ZN32_INTERNAL_6564564b_4_k_cu_MAXEPS4cuda3std3__420unreachable_sentinelE
	.align		8
        /*0060*/ 	.dword	_ZN32_INTERNAL_6564564b_4_k_cu_MAXEPS4cuda3std3__47nulloptE
	.align		8
        /*0068*/ 	.dword	_ZN32_INTERNAL_6564564b_4_k_cu_MAXEPS4cuda3std3__48unexpectE
	.align		8
        /*0070*/ 	.dword	_ZN32_INTERNAL_6564564b_4_k_cu_MAXEPS4cuda3std6ranges3__45__cpo4swapE
	.align		8
        /*0078*/ 	.dword	_ZN32_INTERNAL_6564564b_4_k_cu_MAXEPS4cuda3std6ranges3__45__cpo9iter_moveE
	.align		8
        /*0080*/ 	.dword	_ZN32_INTERNAL_6564564b_4_k_cu_MAXEPS4cuda3std6ranges3__45__cpo5beginE
	.align		8
        /*0088*/ 	.dword	_ZN32_INTERNAL_6564564b_4_k_cu_MAXEPS4cuda3std6ranges3__45__cpo3endE
	.align		8
        /*0090*/ 	.dword	_ZN32_INTERNAL_6564564b_4_k_cu_MAXEPS4cuda3std6ranges3__45__cpo6cbeginE
	.align		8
        /*0098*/ 	.dword	_ZN32_INTERNAL_6564564b_4_k_cu_MAXEPS4cuda3std6ranges3__45__cpo4cendE
	.align		8
        /*00a0*/ 	.dword	_ZN32_INTERNAL_6564564b_4_k_cu_MAXEPS4cuda3std6ranges3__45__cpo7advanceE
	.align		8
        /*00a8*/ 	.dword	_ZN32_INTERNAL_6564564b_4_k_cu_MAXEPS4cuda3std6ranges3__45__cpo9iter_swapE
	.align		8
        /*00b0*/ 	.dword	_ZN32_INTERNAL_6564564b_4_k_cu_MAXEPS4cuda3std6ranges3__45__cpo4nextE
	.align		8
        /*00b8*/ 	.dword	_ZN32_INTERNAL_6564564b_4_k_cu_MAXEPS4cuda3std6ranges3__45__cpo4prevE
	.align		8
        /*00c0*/ 	.dword	_ZN32_INTERNAL_6564564b_4_k_cu_MAXEPS4cuda3std6ranges3__45__cpo4dataE
	.align		8
        /*00c8*/ 	.dword	_ZN32_INTERNAL_6564564b_4_k_cu_MAXEPS4cuda3std6ranges3__45__cpo5cdataE
	.align		8
        /*00d0*/ 	.dword	_ZN32_INTERNAL_6564564b_4_k_cu_MAXEPS4cuda3std6ranges3__45__cpo4sizeE
	.align		8
        /*00d8*/ 	.dword	_ZN32_INTERNAL_6564564b_4_k_cu_MAXEPS4cuda3std6ranges3__45__cpo5ssizeE
	.align		8
        /*00e0*/ 	.dword	_ZN32_INTERNAL_6564564b_4_k_cu_MAXEPS4cuda3std6ranges3__45__cpo8distanceE
	.align		8
        /*00e8*/ 	.dword	_ZN32_INTERNAL_6564564b_4_k_cu_MAXEPS6thrust24THRUST_300001_SM_1000_NS8cuda_cub3parE
	.align		8
        /*00f0*/ 	.dword	_ZN32_INTERNAL_6564564b_4_k_cu_MAXEPS6thrust24THRUST_300001_SM_1000_NS8cuda_cub10par_nosyncE
	.align		8
        /*00f8*/ 	.dword	_ZN32_INTERNAL_6564564b_4_k_cu_MAXEPS6thrust24THRUST_300001_SM_1000_NS6system6detail10sequential3seqE
	.align		8
        /*0100*/ 	.dword	_ZN32_INTERNAL_6564564b_4_k_cu_MAXEPS6thrust24THRUST_300001_SM_1000_NS12placeholders2_1E
	.align		8
        /*0108*/ 	.dword	_ZN32_INTERNAL_6564564b_4_k_cu_MAXEPS6thrust24THRUST_300001_SM_1000_NS12placeholders2_2E
	.align		8
        /*0110*/ 	.dword	_ZN32_INTERNAL_6564564b_4_k_cu_MAXEPS6thrust24THRUST_300001_SM_1000_NS12placeholders2_3E
	.align		8
        /*0118*/ 	.dword	_ZN32_INTERNAL_6564564b_4_k_cu_MAXEPS6thrust24THRUST_300001_SM_1000_NS12placeholders2_4E
	.align		8
        /*0120*/ 	.dword	_ZN32_INTERNAL_6564564b_4_k_cu_MAXEPS6thrust24THRUST_300001_SM_1000_NS12placeholders2_5E
	.align		8
        /*0128*/ 	.dword	_ZN32_INTERNAL_6564564b_4_k_cu_MAXEPS6thrust24THRUST_300001_SM_1000_NS12placeholders2_6E
	.align		8
        /*0130*/ 	.dword	_ZN32_INTERNAL_6564564b_4_k_cu_MAXEPS6thrust24THRUST_300001_SM_1000_NS12placeholders2_7E
	.align		8
        /*0138*/ 	.dword	_ZN32_INTERNAL_6564564b_4_k_cu_MAXEPS6thrust24THRUST_300001_SM_1000_NS12placeholders2_8E
	.align		8
        /*0140*/ 	.dword	_ZN32_INTERNAL_6564564b_4_k_cu_MAXEPS6thrust24THRUST_300001_SM_1000_NS12placeholders2_9E
	.align		8
        /*0148*/ 	.dword	_ZN32_INTERNAL_6564564b_4_k_cu_MAXEPS6thrust24THRUST_300001_SM_1000_NS12placeholders3_10E
	.align		8
        /*0150*/ 	.dword	_ZN32_INTERNAL_6564564b_4_k_cu_MAXEPS6thrust24THRUST_300001_SM_1000_NS3seqE


//--------------------- .text._ZN3cub18CUB_300001_SM_10006detail6reduce28DeviceReduceSingleTileKernelINS2_10policy_hubIdyN4cuda3__47maximumIdEEE10Policy1000EPdSB_iS8_ddNS5_3std3__410__identityEEEvT0_T1_T2_T3_T4_T6_ --------------------------
	.section	.text._ZN3cub18CUB_300001_SM_10006detail6reduce28DeviceReduceSingleTileKernelINS2_10policy_hubIdyN4cuda3__47maximumIdEEE10Policy1000EPdSB_iS8_ddNS5_3std3__410__identityEEEvT0_T1_T2_T3_T4_T6_,"ax",@progbits
	.align	128
        .global         _ZN3cub18CUB_300001_SM_10006detail6reduce28DeviceReduceSingleTileKernelINS2_10policy_hubIdyN4cuda3__47maximumIdEEE10Policy1000EPdSB_iS8_ddNS5_3std3__410__identityEEEvT0_T1_T2_T3_T4_T6_
        .type           _ZN3cub18CUB_300001_SM_10006detail6reduce28DeviceReduceSingleTileKernelINS2_10policy_hubIdyN4cuda3__47maximumIdEEE10Policy1000EPdSB_iS8_ddNS5_3std3__410__identityEEEvT0_T1_T2_T3_T4_T6_,@function
        .size           _ZN3cub18CUB_300001_SM_10006detail6reduce28DeviceReduceSingleTileKernelINS2_10policy_hubIdyN4cuda3__47maximumIdEEE10Policy1000EPdSB_iS8_ddNS5_3std3__410__identityEEEvT0_T1_T2_T3_T4_T6_,(.L_x_248 - _ZN3cub18CUB_300001_SM_10006detail6reduce28DeviceReduceSingleTileKernelINS2_10policy_hubIdyN4cuda3__47maximumIdEEE10Policy1000EPdSB_iS8_ddNS5_3std3__410__identityEEEvT0_T1_T2_T3_T4_T6_)
        .other          _ZN3cub18CUB_300001_SM_10006detail6reduce28DeviceReduceSingleTileKernelINS2_10policy_hubIdyN4cuda3__47maximumIdEEE10Policy1000EPdSB_iS8_ddNS5_3std3__410__identityEEEvT0_T1_T2_T3_T4_T6_,@"STO_CUDA_ENTRY STV_DEFAULT"
_ZN3cub18CUB_300001_SM_10006detail6reduce28DeviceReduceSingleTileKernelINS2_10policy_hubIdyN4cuda3__47maximumIdEEE10Policy1000EPdSB_iS8_ddNS5_3std3__410__identityEEEvT0_T1_T2_T3_T4_T6_:
.text._ZN3cub18CUB_300001_SM_10006detail6reduce28DeviceReduceSingleTileKernelINS2_10policy_hubIdyN4cuda3__47maximumIdEEE10Policy1000EPdSB_iS8_ddNS5_3std3__410__identityEEEvT0_T1_T2_T3_T4_T6_:
[----:B------:R-:W-:Y:S01]  /*0000*/  LDC R1, c[0x0][0x37c] ;  /* 0x0000df00ff017b82 */ /* 0x000fe20000000800 */
[----:B------:R-:W0:Y:S01]  /*0010*/  LDCU UR4, c[0x0][0x390] ;  /* 0x00007200ff0477ac */ /* 0x000e220008000800 */
[----:B------:R-:W1:Y:S01]  /*0020*/  LDCU.64 UR6, c[0x0][0x358] ;  /* 0x00006b00ff0677ac */ /* 0x000e620008000a00 */
[----:B0-----:R-:W-:-:S05]  /*0030*/  IMAD.U32 R4, RZ, RZ, UR4 ;  /* 0x00000004ff047e24 */ /* 0x001fca000f8e00ff */
[----:B------:R-:W-:-:S13]  /*0040*/  ISETP.NE.AND P0, PT, R4, RZ, PT ;  /* 0x000000ff0400720c */ /* 0x000fda0003f05270 */
[----:B-1----:R-:W-:Y:S05]  /*0050*/  @P0 BRA `(.L_x_0) ;  /* 0x00000000001c0947 */ /* 0x002fea0003800000 */
[----:B------:R-:W0:Y:S02]  /*0060*/  S2R R0, SR_TID.X ;  /* 0x0000000000007919 */ /* 0x000e240000002100 */
[----:B0-----:R-:W-:-:S13]  /*0070*/  ISETP.NE.AND P0, PT, R0, RZ, PT ;  /* 0x000000ff0000720c */ /* 0x001fda0003f05270 */
[----:B------:R-:W-:Y:S05]  /*0080*/  @P0 EXIT ;  /* 0x000000000000094d */ /* 0x000fea0003800000 */
[----:B------:R-:W0:Y:S08]  /*0090*/  LDC.64 R2, c[0x0][0x388] ;  /* 0x0000e200ff027b82 */ /* 0x000e300000000a00 */
[----:B------:R-:W0:Y:S02]  /*00a0*/  LDC.64 R4, c[0x0][0x398] ;  /* 0x0000e600ff047b82 */ /* 0x000e240000000a00 */
[----:B0-----:R-:W-:Y:S01]  /*00b0*/  STG.E.64 desc[UR6][R2.64], R4 ;  /* 0x0000000402007986 */ /* 0x001fe2000c101b06 */
[----:B------:R-:W-:Y:S05]  /*00c0*/  EXIT ;  /* 0x000000000000794d */ /* 0x000fea0003800000 */
.L_x_0:
[----:B------:R-:W0:Y:S01]  /*00d0*/  LDCU UR4, c[0x0][0x380] ;  /* 0x00007000ff0477ac */ /* 0x000e220008000800 */
[----:B------:R-:W-:Y:S01]  /*00e0*/  BSSY.RECONVERGENT B0, `(.L_x_1) ;  /* 0x00005b3000007945 */ /* 0x000fe20003800200 */
[----:B0-----:R-:W-:-:S09]  /*00f0*/  ULOP3.LUT UP0, URZ, UR4, 0x1f, URZ, 0xc0, !UPT ;  /* 0x0000001f04ff7892 */ /* 0x001fd2000f80c0ff */
[----:B------:R-:W-:Y:S05]  /*0100*/  BRA.U UP0, `(.L_x_2) ;  /* 0x0000002d003c7547 */ /* 0x000fea000b800000 */
[----:B------:R-:W-:-:S13]  /*0110*/  ISETP.GT.AND P0, PT, R4, 0x7ff, PT ;  /* 0x000007ff0400780c */ /* 0x000fda0003f04270 */
[----:B------:R-:W-:Y:S05]  /*0120*/  @P0 BRA `(.L_x_3) ;  /* 0x0000001400e80947 */ /* 0x000fea0003800000 */
[----:B------:R-:W0:Y:S01]  /*0130*/  S2R R3, SR_TID.X ;  /* 0x0000000000037919 */ /* 0x000e220000002100 */
[----:B------:R-:W-:Y:S01]  /*0140*/  BSSY.RECONVERGENT B1, `(.L_x_4) ;  /* 0x0000009000017945 */ /* 0x000fe20003800200 */
[----:B------:R-:W-:Y:S02]  /*0150*/  CS2R R6, SRZ ;  /* 0x0000000000067805 */ /* 0x000fe4000001ff00 */
[----:B0-----:R-:W-:Y:S01]  /*0160*/  ISETP.GE.AND P0, PT, R3, R4, PT ;  /* 0x000000040300720c */ /* 0x001fe20003f06270 */
[----:B------:R-:W-:-:S12]  /*0170*/  IMAD.MOV.U32 R5, RZ, RZ, R3 ;  /* 0x000000ffff057224 */ /* 0x000fd800078e0003 */
[----:B------:R-:W-:Y:S05]  /*0180*/  @P0 BRA `(.L_x_5) ;  /* 0x0000000000100947 */ /* 0x000fea0003800000 */
[----:B------:R-:W0:Y:S02]  /*0190*/  LDC.64 R6, c[0x0][0x380] ;  /* 0x0000e000ff067b82 */ /* 0x000e240000000a00 */
[----:B0-----:R-:W-:-:S06]  /*01a0*/  IMAD.WIDE.U32 R6, R3, 0x8, R6 ;  /* 0x0000000803067825 */ /* 0x001fcc00078e0006 */
[----:B------:R-:W5:Y:S01]  /*01b0*/  LDG.E.64.CONSTANT R6, desc[UR6][R6.64] ;  /* 0x0000000606067981 */ /* 0x000f62000c1e9b00 */
[----:B------:R-:W-:-:S07]  /*01c0*/  VIADD R5, R3, 0x100 ;  /* 0x0000010003057836 */ /* 0x000fce0000000000 */
.L_x_5:
[----:B------:R-:W-:Y:S05]  /*01d0*/  BSYNC.RECONVERGENT B1 ;  /* 0x0000000000017941 */ /* 0x000fea0003800200 */
.L_x_4:
[----:B------:R-:W-:Y:S01]  /*01e0*/  ISETP.GE.AND P0, PT, R5, R4, PT ;  /* 0x000000040500720c */ /* 0x000fe20003f06270 */
[----:B------:R-:W-:-:S12]  /*01f0*/  BSSY.RECONVERGENT B1, `(.L_x_6) ;  /* 0x00000b0000017945 */ /* 0x000fd80003800200 */
[----:B------:R-:W-:Y:S05]  /*0200*/  @P0 BRA `(.L_x_7) ;  /* 0x0000000800b80947 */ /* 0x000fea0003800000 */
[----:B------:R-:W-:Y:S01]  /*0210*/  LOP3.LUT R9, RZ, R5, RZ, 0x33, !PT ;  /* 0x00000005ff097212 */ /* 0x000fe200078e33ff */
[----:B------:R-:W-:Y:S04]  /*0220*/  BSSY.RECONVERGENT B2, `(.L_x_8) ;  /* 0x0000019000027945 */ /* 0x000fe80003800200 */
[----:B------:R-:W-:-:S05]  /*0230*/  IMAD.IADD R0, R9, 0x1, R4 ;  /* 0x0000000109007824 */ /* 0x000fca00078e0204 */
[C---:B------:R-:W-:Y:S02]  /*0240*/  LOP3.LUT R2, R0.reuse, 0x300, RZ, 0xc0, !PT ;  /* 0x0000030000027812 */ /* 0x040fe400078ec0ff */
[----:B------:R-:W-:Y:S02]  /*0250*/  ISETP.GE.U32.AND P0, PT, R0, 0x300, PT ;  /* 0x000003000000780c */ /* 0x000fe40003f06070 */
[----:B------:R-:W-:-:S13]  /*0260*/  ISETP.NE.AND P1, PT, R2, 0x300, PT ;  /* 0x000003000200780c */ /* 0x000fda0003f25270 */
[----:B------:R-:W-:Y:S05]  /*0270*/  @!P1 BRA `(.L_x_9) ;  /* 0x00000000004c9947 */ /* 0x000fea0003800000 */
[----:B------:R-:W0:Y:S01]  /*0280*/  LDC.64 R8, c[0x0][0x380] ;  /* 0x0000e000ff087b82 */ /* 0x000e220000000a00 */
[----:B------:R-:W-:-:S04]  /*0290*/  LEA.HI R0, R0, 0x1, RZ, 0x18 ;  /* 0x0000000100007811 */ /* 0x000fc800078fc0ff */
[----:B------:R-:W-:-:S05]  /*02a0*/  LOP3.LUT R0, R0, 0x3, RZ, 0xc0, !PT ;  /* 0x0000000300007812 */ /* 0x000fca00078ec0ff */
[----:B------:R-:W-:Y:S02]  /*02b0*/  IMAD.MOV R0, RZ, RZ, -R0 ;  /* 0x000000ffff007224 */ /* 0x000fe400078e0a00 */
[----:B0-----:R-:W-:-:S04]  /*02c0*/  IMAD.WIDE.U32 R8, R5, 0x8, R8 ;  /* 0x0000000805087825 */ /* 0x001fc800078e0008 */
[----:B------:R-:W-:Y:S02]  /*02d0*/  IMAD.MOV.U32 R2, RZ, RZ, R8 ;  /* 0x000000ffff027224 */ /* 0x000fe400078e0008 */
[----:B------:R-:W-:-:S07]  /*02e0*/  IMAD.MOV.U32 R11, RZ, RZ, R9 ;  /* 0x000000ffff0b7224 */ /* 0x000fce00078e0009 */
.L_x_10:
[----:B------:R-:W-:Y:S02]  /*02f0*/  IMAD.MOV.U32 R8, RZ, RZ, R2 ;  /* 0x000000ffff087224 */ /* 0x000fe400078e0002 */
[----:B------:R-:W-:-:S06]  /*0300*/  IMAD.MOV.U32 R9, RZ, RZ, R11 ;  /* 0x000000ffff097224 */ /* 0x000fcc00078e000b */
[----:B------:R-:W2:Y:S01]  /*0310*/  LDG.E.64.CONSTANT R8, desc[UR6][R8.64] ;  /* 0x0000000608087981 */ /* 0x000ea2000c1e9b00 */
[----:B------:R-:W-:Y:S01]  /*0320*/  VIADD R0, R0, 0x1 ;  /* 0x0000000100007836 */ /* 0x000fe20000000000 */
[----:B------:R-:W-:Y:S01]  /*0330*/  IADD3 R2, P3, PT, R2, 0x800, RZ ;  /* 0x0000080002027810 */ /* 0x000fe20007f7e0ff */
[----:B------:R-:W-:-:S03]  /*0340*/  VIADD R5, R5, 0x100 ;  /* 0x0000010005057836 */ /* 0x000fc60000000000 */
[----:B------:R-:W-:Y:S01]  /*0350*/  ISETP.NE.AND P2, PT, R0, RZ, PT ;  /* 0x000000ff0000720c */ /* 0x000fe20003f45270 */
[----:B------:R-:W-:Y:S01]  /*0360*/  IMAD.X R11, RZ, RZ, R11, P3 ;  /* 0x000000ffff0b7224 */ /* 0x000fe200018e060b */
[----:B--2--5:R-:W-:-:S06]  /*0370*/  DSETP.GEU.AND P1, PT, R6, R8, PT ;  /* 0x000000080600722a */ /* 0x024fcc0003f2e000 */
[----:B------:R-:W-:Y:S02]  /*0380*/  FSEL R6, R8, R6, !P1 ;  /* 0x0000000608067208 */ /* 0x000fe40004800000 */
[----:B------:R-:W-:-:S03]  /*0390*/  FSEL R7, R9, R7, !P1 ;  /* 0x0000000709077208 */ /* 0x000fc60004800000 */
[----:B------:R-:W-:Y:S05]  /*03a0*/  @P2 BRA `(.L_x_10) ;  /* 0xfffffffc00d02947 */ /* 0x000fea000383ffff */
.L_x_9:
[----:B------:R-:W-:Y:S05]  /*03b0*/  BSYNC.RECONVERGENT B2 ;  /* 0x0000000000027941 */ /* 0x000fea0003800200 */
.L_x_8:
[----:B------:R-:W-:Y:S05]  /*03c0*/  @!P0 BRA `(.L_x_7) ;  /* 0x0000000800488947 */ /* 0x000fea0003800000 */
[----:B------:R-:W-:Y:S01]  /*03d0*/  IMAD.IADD R0, R4, 0x1, -R5 ;  /* 0x0000000104007824 */ /* 0x000fe200078e0a05 */
[----:B------:R-:W-:Y:S01]  /*03e0*/  BSSY.RECONVERGENT B2, `(.L_x_11) ;  /* 0x0000051000027945 */ /* 0x000fe20003800200 */
[----:B------:R-:W-:-:S03]  /*03f0*/  PLOP3.LUT P0, PT, PT, PT, PT, 0x80, 0x8 ;  /* 0x000000000008781c */ /* 0x000fc60003f0f070 */
[----:B------:R-:W-:-:S13]  /*0400*/  ISETP.GT.AND P1, PT, R0, 0xc00, PT ;  /* 0x00000c000000780c */ /* 0x000fda0003f24270 */
[----:B------:R-:W-:Y:S05]  /*0410*/  @!P1 BRA `(.L_x_12) ;  /* 0x0000000400349947 */ /* 0x000fea0003800000 */
[----:B------:R-:W0:Y:S01]  /*0420*/  LDC.64 R8, c[0x0][0x380] ;  /* 0x0000e000ff087b82 */ /* 0x000e220000000a00 */
[----:B------:R-:W-:Y:S01]  /*0430*/  PLOP3.LUT P0, PT, PT, PT, PT, 0x8, 0x80 ;  /* 0x000000000080781c */ /* 0x000fe20003f0e170 */
[----:B------:R-:W-:-:S12]  /*0440*/  VIADD R0, R4, 0xfffff400 ;  /* 0xfffff40004007836 */ /* 0x000fd80000000000 */
.L_x_13:
[----:B0-----:R-:W-:-:S05]  /*0450*/  IMAD.WIDE R30, R5, 0x8, R8 ;  /* 0x00000008051e7825 */ /* 0x001fca00078e0208 */
[----:B------:R-:W2:Y:S04]  /*0460*/  LDG.E.64.CONSTANT R10, desc[UR6][R30.64] ;  /* 0x000000061e0a7981 */ /* 0x000ea8000c1e9b00 */
[----:B------:R-:W3:Y:S04]  /*0470*/  LDG.E.64.CONSTANT R12, desc[UR6][R30.64+0x800] ;  /* 0x000800061e0c7981 */ /* 0x000ee8000c1e9b00 */
[----:B------:R-:W4:Y:S01]  /*0480*/  LDG.E.64.CONSTANT R14, desc[UR6][R30.64+0x1000] ;  /* 0x001000061e0e7981 */ /* 0x000f22000c1e9b00 */
[----:B------:R-:W-:-:S03]  /*0490*/  VIADD R39, R5, 0x400 ;  /* 0x0000040005277836 */ /* 0x000fc60000000000 */
[----:B------:R-:W4:Y:S01]  /*04a0*/  LDG.E.64.CONSTANT R16, desc[UR6][R30.64+0x1800] ;  /* 0x001800061e107981 */ /* 0x000f22000c1e9b00 */
[----:B------:R-:W-:-:S05]  /*04b0*/  IMAD.WIDE R38, R39, 0x8, R8 ;  /* 0x0000000827267825 */ /* 0x000fca00078e0208 */
[----:B------:R-:W4:Y:S04]  /*04c0*/  LDG.E.64.CONSTANT R18, desc[UR6][R38.64] ;  /* 0x0000000626127981 */ /* 0x000f28000c1e9b00 */
[----:B------:R-:W4:Y:S04]  /*04d0*/  LDG.E.64.CONSTANT R20, desc[UR6][R38.64+0x800] ;  /* 0x0008000626147981 */ /* 0x000f28000c1e9b00 */
        /* <DEDUP_REMOVED lines=12> */
[----:B------:R-:W4:Y:S04]  /*05a0*/  LDG.E.64.CONSTANT R38, desc[UR6][R44.64+0x1000] ;  /* 0x001000062c267981 */ /* 0x000f28000c1e9b00 */
[----:B------:R-:W4:Y:S01]  /*05b0*/  LDG.E.64.CONSTANT R40, desc[UR6][R44.64+0x1800] ;  /* 0x001800062c287981 */ /* 0x000f22000c1e9b00 */
[----:B------:R-:W-:-:S05]  /*05c0*/  VIADD R5, R5, 0x1000 ;  /* 0x0000100005057836 */ /* 0x000fca0000000000 */
[----:B------:R-:W-:Y:S01]  /*05d0*/  ISETP.GE.AND P2, PT, R5, R0, PT ;  /* 0x000000000500720c */ /* 0x000fe20003f46270 */
[----:B--2--5:R-:W-:-:S06]  /*05e0*/  DSETP.GEU.AND P1, PT, R6, R10, PT ;  /* 0x0000000a0600722a */ /* 0x024fcc0003f2e000 */
[----:B------:R-:W-:Y:S02]  /*05f0*/  FSEL R6, R10, R6, !P1 ;  /* 0x000000060a067208 */ /* 0x000fe40004800000 */
[----:B------:R-:W-:-:S06]  /*0600*/  FSEL R7, R11, R7, !P1 ;  /* 0x000000070b077208 */ /* 0x000fcc0004800000 */
[----:B---3--:R-:W-:-:S06]  /*0610*/  DSETP.GEU.AND P1, PT, R6, R12, PT ;  /* 0x0000000c0600722a */ /* 0x008fcc0003f2e000 */
[----:B------:R-:W-:Y:S02]  /*0620*/  FSEL R6, R12, R6, !P1 ;  /* 0x000000060c067208 */ /* 0x000fe40004800000 */
[----:B------:R-:W-:-:S06]  /*0630*/  FSEL R7, R13, R7, !P1 ;  /* 0x000000070d077208 */ /* 0x000fcc0004800000 */
[----:B----4-:R-:W-:-:S06]  /*0640*/  DSETP.GEU.AND P1, PT, R6, R14, PT ;  /* 0x0000000e0600722a */ /* 0x010fcc0003f2e000 */
[----:B------:R-:W-:Y:S02]  /*0650*/  FSEL R6, R14, R6, !P1 ;  /* 0x000000060e067208 */ /* 0x000fe40004800000 */
[----:B------:R-:W-:-:S06]  /*0660*/  FSEL R7, R15, R7, !P1 ;  /* 0x000000070f077208 */ /* 0x000fcc0004800000 */
[----:B------:R-:W-:-:S06]  /*0670*/  DSETP.GEU.AND P1, PT, R6, R16, PT ;  /* 0x000000100600722a */ /* 0x000fcc0003f2e000 */
        /* <DEDUP_REMOVED lines=37> */
[----:B------:R-:W-:Y:S01]  /*08d0*/  FSEL R7, R41, R7, !P1 ;  /* 0x0000000729077208 */ /* 0x000fe20004800000 */
[----:B------:R-:W-:Y:S06]  /*08e0*/  @!P2 BRA `(.L_x_13) ;  /* 0xfffffff800d8a947 */ /* 0x000fec000383ffff */
.L_x_12:
[----:B------:R-:W-:Y:S05]  /*08f0*/  BSYNC.RECONVERGENT B2 ;  /* 0x0000000000027941 */ /* 0x000fea0003800200 */
.L_x_11:
[----:B------:R-:W-:Y:S01]  /*0900*/  IMAD.IADD R0, R4, 0x1, -R5 ;  /* 0x0000000104007824 */ /* 0x000fe200078e0a05 */
[----:B------:R-:W-:Y:S04]  /*0910*/  BSSY.RECONVERGENT B2, `(.L_x_14) ;  /* 0x0000029000027945 */ /* 0x000fe80003800200 */
[----:B------:R-:W-:-:S13]  /*0920*/  ISETP.GT.AND P1, PT, R0, 0x400, PT ;  /* 0x000004000000780c */ /* 0x000fda0003f24270 */
[----:B------:R-:W-:Y:S05]  /*0930*/  @!P1 BRA `(.L_x_15) ;  /* 0x0000000000989947 */ /* 0x000fea0003800000 */
[----:B------:R-:W0:Y:S02]  /*0940*/  LDC.64 R18, c[0x0][0x380] ;  /* 0x0000e000ff127b82 */ /* 0x000e240000000a00 */
        /* <DEDUP_REMOVED lines=11> */
[----:B------:R-:W-:Y:S01]  /*0a00*/  VIADD R5, R5, 0x800 ;  /* 0x0000080005057836 */ /* 0x000fe20000000000 */
        /* <DEDUP_REMOVED lines=20> */
[----:B------:R-:W-:Y:S02]  /*0b50*/  FSEL R7, R25, R7, !P0 ;  /* 0x0000000719077208 */ /* 0x000fe40004000000 */
[----:B------:R-:W-:-:S04]  /*0b60*/  PLOP3.LUT P0, PT, PT, PT, PT, 0x8, 0x80 ;  /* 0x000000000080781c */ /* 0x000fc80003f0e170 */
[----:B------:R-:W-:-:S06]  /*0b70*/  DSETP.GEU.AND P1, PT, R6, R26, PT ;  /* 0x0000001a0600722a */ /* 0x000fcc0003f2e000 */
[----:B------:R-:W-:Y:S02]  /*0b80*/  FSEL R6, R26, R6, !P1 ;  /* 0x000000061a067208 */ /* 0x000fe40004800000 */
[----:B------:R-:W-:-:S07]  /*0b90*/  FSEL R7, R27, R7, !P1 ;  /* 0x000000071b077208 */ /* 0x000fce0004800000 */
.L_x_15:
[----:B------:R-:W-:Y:S05]  /*0ba0*/  BSYNC.RECONVERGENT B2 ;  /* 0x0000000000027941 */ /* 0x000fea0003800200 */
.L_x_14:
[----:B------:R-:W-:-:S13]  /*0bb0*/  ISETP.LT.OR P0, PT, R5, R4, P0 ;  /* 0x000000040500720c */ /* 0x000fda0000701670 */
[----:B------:R-:W-:Y:S05]  /*0bc0*/  @!P0 BRA `(.L_x_7) ;  /* 0x0000000000488947 */ /* 0x000fea0003800000 */
[----:B------:R-:W0:Y:S02]  /*0bd0*/  LDC.64 R8, c[0x0][0x380] ;  /* 0x0000e000ff087b82 */ /* 0x000e240000000a00 */
[----:B0-----:R-:W-:-:S05]  /*0be0*/  IMAD.WIDE R8, R5, 0x8, R8 ;  /* 0x0000000805087825 */ /* 0x001fca00078e0208 */
[----:B------:R-:W2:Y:S04]  /*0bf0*/  LDG.E.64.CONSTANT R10, desc[UR6][R8.64] ;  /* 0x00000006080a7981 */ /* 0x000ea8000c1e9b00 */
[----:B------:R-:W3:Y:S04]  /*0c00*/  LDG.E.64.CONSTANT R12, desc[UR6][R8.64+0x800] ;  /* 0x00080006080c7981 */ /* 0x000ee8000c1e9b00 */
[----:B------:R-:W4:Y:S04]  /*0c10*/  LDG.E.64.CONSTANT R14, desc[UR6][R8.64+0x1000] ;  /* 0x00100006080e7981 */ /* 0x000f28000c1e9b00 */
[----:B------:R-:W4:Y:S01]  /*0c20*/  LDG.E.64.CONSTANT R16, desc[UR6][R8.64+0x1800] ;  /* 0x0018000608107981 */ /* 0x000f22000c1e9b00 */
        /* <DEDUP_REMOVED lines=11> */
[----:B------:R-:W-:-:S07]  /*0ce0*/  FSEL R7, R17, R7, !P0 ;  /* 0x0000000711077208 */ /* 0x000fce0004000000 */
.L_x_7:
[----:B------:R-:W-:Y:S05]  /*0cf0*/  BSYNC.RECONVERGENT B1 ;  /* 0x0000000000017941 */ /* 0x000fea0003800200 */
.L_x_6:
[----:B------:R-:W-:-:S13]  /*0d00*/  ISETP.GE.AND P0, PT, R4, 0x100, PT ;  /* 0x000001000400780c */ /* 0x000fda0003f06270 */
[----:B------:R-:W-:Y:S05]  /*0d10*/  @!P0 BRA `(.L_x_16) ;  /* 0x00000004003c8947 */ /* 0x000fea0003800000 */
[----:B------:R-:W0:Y:S01]  /*0d20*/  S2R R8, SR_LANEID ;  /* 0x0000000000087919 */ /* 0x000e220000000000 */
[----:B-----5:R-:W-:Y:S04]  /*0d30*/  SHFL.DOWN PT, R4, R6, 0x1, 0x1f ;  /* 0x08201f0006047f89 */ /* 0x020fe800000e0000 */
[----:B------:R-:W1:Y:S02]  /*0d40*/  SHFL.DOWN PT, R5, R7, 0x1, 0x1f ;  /* 0x08201f0007057f89 */ /* 0x000e6400000e0000 */
[----:B-1----:R-:W-:Y:S01]  /*0d50*/  DSETP.GEU.AND P1, PT, R6, R4, PT ;  /* 0x000000040600722a */ /* 0x002fe20003f2e000 */
[C---:B0-----:R-:W-:Y:S02]  /*0d60*/  ISETP.GT.AND P0, PT, R8.reuse, 0x1e, PT ;  /* 0x0000001e0800780c */ /* 0x041fe40003f04270 */
[----:B------:R-:W-:-:S03]  /*0d70*/  ISETP.NE.AND P2, PT, R8, RZ, PT ;  /* 0x000000ff0800720c */ /* 0x000fc60003f45270 */
[----:B------:R-:W-:Y:S02]  /*0d80*/  FSEL R9, R4, R6, !P1 ;  /* 0x0000000604097208 */ /* 0x000fe40004800000 */
[----:B------:R-:W-:Y:S02]  /*0d90*/  FSEL R5, R5, R7, !P1 ;  /* 0x0000000705057208 */ /* 0x000fe40004800000 */
[----:B------:R-:W-:Y:S02]  /*0da0*/  FSEL R6, R6, R9, P0 ;  /* 0x0000000906067208 */ /* 0x000fe40000000000 */
[----:B------:R-:W-:Y:S02]  /*0db0*/  FSEL R11, R7, R5, P0 ;  /* 0x00000005070b7208 */ /* 0x000fe40000000000 */
[----:B------:R-:W-:Y:S01]  /*0dc0*/  ISETP.GT.AND P0, PT, R8, 0x1d, PT ;  /* 0x0000001d0800780c */ /* 0x000fe20003f04270 */
[----:B------:R-:W-:Y:S01]  /*0dd0*/  SHFL.DOWN PT, R4, R6, 0x2, 0x1f ;  /* 0x08401f0006047f89 */ /* 0x000fe200000e0000 */
[----:B------:R-:W-:Y:S01]  /*0de0*/  @!P2 MOV R2, 0x400 ;  /* 0x000004000002a802 */ /* 0x000fe20000000f00 */
[----:B------:R-:W-:Y:S01]  /*0df0*/  IMAD.MOV.U32 R7, RZ, RZ, R11 ;  /* 0x000000ffff077224 */ /* 0x000fe200078e000b */
[----:B------:R-:W-:Y:S01]  /*0e00*/  @!P2 SHF.R.U32.HI R0, RZ, 0x2, R3 ;  /* 0x00000002ff00a819 */ /* 0x000fe20000011603 */
[----:B------:R-:W0:Y:S03]  /*0e10*/  SHFL.DOWN PT, R5, R11, 0x2, 0x1f ;  /* 0x08401f000b057f89 */ /* 0x000e2600000e0000 */
[----:B------:R-:W-:Y:S01]  /*0e20*/  @!P2 LOP3.LUT R0, R0, 0xf8, RZ, 0xc0, !PT ;  /* 0x000000f80000a812 */ /* 0x000fe200078ec0ff */
[----:B------:R-:W1:Y:S01]  /*0e30*/  @!P2 S2R R9, SR_CgaCtaId ;  /* 0x000000000009a919 */ /* 0x000e620000008800 */
[----:B0-----:R-:W-:-:S06]  /*0e40*/  DSETP.GEU.AND P1, PT, R6, R4, PT ;  /* 0x000000040600722a */ /* 0x001fcc0003f2e000 */
[----:B------:R-:W-:Y:S02]  /*0e50*/  @!P0 FSEL R6, R4, R6, !P1 ;  /* 0x0000000604068208 */ /* 0x000fe40004800000 */
[----:B------:R-:W-:Y:S02]  /*0e60*/  @!P0 FSEL R11, R5, R11, !P1 ;  /* 0x0000000b050b8208 */ /* 0x000fe40004800000 */
[----:B------:R-:W-:Y:S01]  /*0e70*/  ISETP.GT.AND P0, PT, R8, 0x1b, PT ;  /* 0x0000001b0800780c */ /* 0x000fe20003f04270 */
[----:B------:R-:W-:Y:S02]  /*0e80*/  SHFL.DOWN PT, R4, R6, 0x4, 0x1f ;  /* 0x08801f0006047f89 */ /* 0x000fe400000e0000 */
[----:B------:R-:W-:Y:S02]  /*0e90*/  IMAD.MOV.U32 R7, RZ, RZ, R11 ;  /* 0x000000ffff077224 */ /* 0x000fe400078e000b */
[----:B------:R-:W0:Y:S04]  /*0ea0*/  SHFL.DOWN PT, R5, R11, 0x4, 0x1f ;  /* 0x08801f000b057f89 */ /* 0x000e2800000e0000 */
        /* <DEDUP_REMOVED lines=14> */
[----:B0-----:R-:W-:Y:S01]  /*0f90*/  DSETP.GEU.AND P0, PT, R6, R4, PT ;  /* 0x000000040600722a */ /* 0x001fe20003f0e000 */
[----:B-1----:R-:W-:-:S05]  /*0fa0*/  @!P2 LEA R7, R9, R2, 0x18 ;  /* 0x000000020907a211 */ /* 0x002fca00078ec0ff */
[----:B------:R-:W-:Y:S01]  /*0fb0*/  FSEL R4, R4, R6, !P0 ;  /* 0x0000000604047208 */ /* 0x000fe20004000000 */
[----:B------:R-:W-:Y:S01]  /*0fc0*/  @!P2 IMAD.IADD R9, R0, 0x1, R7 ;  /* 0x000000010009a824 */ /* 0x000fe200078e0207 */
[----:B------:R-:W-:Y:S02]  /*0fd0*/  FSEL R5, R5, R11, !P0 ;  /* 0x0000000b05057208 */ /* 0x000fe40004000000 */
[----:B------:R-:W-:Y:S02]  /*0fe0*/  ISETP.NE.AND P0, PT, R3, RZ, PT ;  /* 0x000000ff0300720c */ /* 0x000fe40003f05270 */
[----:B------:R-:W-:Y:S01]  /*0ff0*/  FSEL R6, R6, R4, P1 ;  /* 0x0000000406067208 */ /* 0x000fe20000800000 */
[----:B------:R3:W-:Y:S01]  /*1000*/  @!P2 STS.64 [R9+0x8], R4 ;  /* 0x000008040900a388 */ /* 0x0007e20000000a00 */
[----:B------:R-:W-:Y:S01]  /*1010*/  FSEL R7, R11, R5, P1 ;  /* 0x000000050b077208 */ /* 0x000fe20000800000 */
[----:B------:R-:W-:Y:S08]  /*1020*/  BAR.SYNC.DEFER_BLOCKING 0x0 ;  /* 0x0000000000007b1d */ /* 0x000ff00000010000 */
[----:B------:R-:W-:Y:S05]  /*1030*/  @P0 BRA `(.L_x_17) ;  /* 0x0000004800f40947 */ /* 0x000fea0003800000 */
[----:B------:R-:W0:Y:S01]  /*1040*/  S2UR UR5, SR_CgaCtaId ;  /* 0x00000000000579c3 */ /* 0x000e220000008800 */
[----:B------:R-:W-:Y:S02]  /*1050*/  UMOV UR4, 0x400 ;  /* 0x0000040000047882 */ /* 0x000fe40000000000 */
[----:B0-----:R-:W-:-:S09]  /*1060*/  ULEA UR4, UR5, UR4, 0x18 ;  /* 0x0000000405047291 */ /* 0x001fd2000f8ec0ff */
[----:B---3--:R-:W0:Y:S04]  /*1070*/  LDS.128 R8, [UR4+0x10] ;  /* 0x00001004ff087984 */ /* 0x008e280008000c00 */
[----:B------:R-:W1:Y:S01]  /*1080*/  LDS.128 R12, [UR4+0x20] ;  /* 0x00002004ff0c7984 */ /* 0x000e620008000c00 */
[----:B0-----:R-:W-:-:S06]  /*1090*/  DSETP.GEU.AND P1, PT, R6, R8, PT ;  /* 0x000000080600722a */ /* 0x001fcc0003f2e000 */
[----:B------:R-:W-:Y:S02]  /*10a0*/  FSEL R2, R8, R6, !P1 ;  /* 0x0000000608027208 */ /* 0x000fe40004800000 */
[----:B------:R-:W-:Y:S02]  /*10b0*/  FSEL R3, R9, R7, !P1 ;  /* 0x0000000709037208 */ /* 0x000fe40004800000 */
[----:B------:R-:W0:Y:S04]  /*10c0*/  LDS.128 R4, [UR4+0x30] ;  /* 0x00003004ff047984 */ /* 0x000e280008000c00 */
[----:B------:R-:W-:-:S06]  /*10d0*/  DSETP.GEU.AND P1, PT, R2, R10, PT ;  /* 0x0000000a0200722a */ /* 0x000fcc0003f2e000 */
[----:B------:R-:W-:Y:S02]  /*10e0*/  FSEL R2, R10, R2, !P1 ;  /* 0x000000020a027208 */ /* 0x000fe40004800000 */
[----:B------:R-:W-:-:S06]  /*10f0*/  FSEL R3, R11, R3, !P1 ;  /* 0x000000030b037208 */ /* 0x000fcc0004800000 */
[----:B-1----:R-:W-:-:S06]  /*1100*/  DSETP.GEU.AND P1, PT, R2, R12, PT ;  /* 0x0000000c0200722a */ /* 0x002fcc0003f2e000 */
[----:B------:R-:W-:Y:S02]  /*1110*/  FSEL R8, R12, R2, !P1 ;  /* 0x000000020c087208 */ /* 0x000fe40004800000 */
[----:B------:R-:W-:Y:S02]  /*1120*/  FSEL R9, R13, R3, !P1 ;  /* 0x000000030d097208 */ /* 0x000fe40004800000 */
[----:B------:R-:W1:Y:S04]  /*1130*/  LDS.64 R2, [UR4+0x40] ;  /* 0x00004004ff027984 */ /* 0x000e680008000a00 */
[----:B------:R-:W-:-:S06]  /*1140*/  DSETP.GEU.AND P1, PT, R8, R14, PT ;  /* 0x0000000e0800722a */ /* 0x000fcc0003f2e000 */
[----:B------:R-:W-:Y:S02]  /*1150*/  FSEL R8, R14, R8, !P1 ;  /* 0x000000080e087208 */ /* 0x000fe40004800000 */
[----:B------:R-:W-:-:S06]  /*1160*/  FSEL R9, R15, R9, !P1 ;  /* 0x000000090f097208 */ /* 0x000fcc0004800000 */
[----:B0-----:R-:W-:-:S06]  /*1170*/  DSETP.GEU.AND P1, PT, R8, R4, PT ;  /* 0x000000040800722a */ /* 0x001fcc0003f2e000 */
[----:B------:R-:W-:Y:S02]  /*1180*/  FSEL R4, R4, R8, !P1 ;  /* 0x0000000804047208 */ /* 0x000fe40004800000 */
[----:B------:R-:W-:-:S06]  /*1190*/  FSEL R5, R5, R9, !P1 ;  /* 0x0000000905057208 */ /* 0x000fcc0004800000 */
[----:B------:R-:W-:-:S06]  /*11a0*/  DSETP.GEU.AND P1, PT, R4, R6, PT ;  /* 0x000000060400722a */ /* 0x000fcc0003f2e000 */
[----:B------:R-:W-:Y:S02]  /*11b0*/  FSEL R4, R6, R4, !P1 ;  /* 0x0000000406047208 */ /* 0x000fe40004800000 */
[----:B------:R-:W-:-:S06]  /*11c0*/  FSEL R5, R7, R5, !P1 ;  /* 0x0000000507057208 */ /* 0x000fcc0004800000 */
[----:B-1----:R-:W-:-:S06]  /*11d0*/  DSETP.GEU.AND P1, PT, R4, R2, PT ;  /* 0x000000020400722a */ /* 0x002fcc0003f2e000 */
[----:B------:R-:W-:Y:S02]  /*11e0*/  FSEL R6, R2, R4, !P1 ;  /* 0x0000000402067208 */ /* 0x000fe40004800000 */
[----:B------:R-:W-:Y:S01]  /*11f0*/  FSEL R7, R3, R5, !P1 ;  /* 0x0000000503077208 */ /* 0x000fe20004800000 */
[----:B------:R-:W-:Y:S06]  /*1200*/  BRA `(.L_x_17) ;  /* 0x0000004800807947 */ /* 0x000fec0003800000 */
.L_x_16:
[----:B------:R-:W-:Y:S01]  /*1210*/  LOP3.LUT R0, R3, 0x3e0, RZ, 0xc0, !PT ;  /* 0x000003e003007812 */ /* 0x000fe200078ec0ff */
[----:B------:R-:W0:Y:S03]  /*1220*/  S2R R10, SR_LANEID ;  /* 0x00000000000a7919 */ /* 0x000e260000000000 */
[----:B------:R-:W-:Y:S01]  /*1230*/  LOP3.LUT R9, RZ, R0, RZ, 0x33, !PT ;  /* 0x00000000ff097212 */ /* 0x000fe200078e33ff */
[----:B------:R-:W-:-:S04]  /*1240*/  VIADD R5, R0, 0x20 ;  /* 0x0000002000057836 */ /* 0x000fc80000000000 */
[----:B------:R-:W-:Y:S01]  /*1250*/  IMAD.IADD R9, R9, 0x1, R4 ;  /* 0x0000000109097824 */ /* 0x000fe200078e0204 */
[----:B------:R-:W-:-:S04]  /*1260*/  ISETP.GT.AND P0, PT, R5, R4, PT ;  /* 0x000000040500720c */ /* 0x000fc80003f04270 */
[----:B------:R-:W-:-:S05]  /*1270*/  SEL R5, R9, 0x1f, P0 ;  /* 0x0000001f09057807 */ /* 0x000fca0000000000 */
[----:B-----5:R-:W-:Y:S04]  /*1280*/  SHFL.DOWN PT, R8, R6, 0x1, R5 ;  /* 0x0820000006087989 */ /* 0x020fe800000e0005 */
[----:B------:R-:W1:Y:S01]  /*1290*/  SHFL.DOWN PT, R9, R7, 0x1, R5 ;  /* 0x0820000007097989 */ /* 0x000e6200000e0005 */
[C---:B0-----:R-:W-:Y:S01]  /*12a0*/  ISETP.GE.AND P0, PT, R10.reuse, R5, PT ;  /* 0x000000050a00720c */ /* 0x041fe20003f06270 */
[----:B------:R-:W-:Y:S01]  /*12b0*/  VIADD R0, R10, 0x2 ;  /* 0x000000020a007836 */ /* 0x000fe20000000000 */
[----:B-1----:R-:W-:-:S06]  /*12c0*/  DSETP.GEU.AND P1, PT, R6, R8, PT ;  /* 0x000000080600722a */ /* 0x002fcc0003f2e000 */
[-C--:B------:R-:W-:Y:S02]  /*12d0*/  FSEL R11, R8, R6.reuse, !P1 ;  /* 0x00000006080b7208 */ /* 0x080fe40004800000 */
[-C--:B------:R-:W-:Y:S02]  /*12e0*/  FSEL R9, R9, R7.reuse, !P1 ;  /* 0x0000000709097208 */ /* 0x080fe40004800000 */
[----:B------:R-:W-:Y:S02]  /*12f0*/  FSEL R2, R11, R6, !P0 ;  /* 0x000000060b027208 */ /* 0x000fe40004000000 */
[----:B------:R-:W-:Y:S02]  /*1300*/  FSEL R11, R9, R7, !P0 ;  /* 0x00000007090b7208 */ /* 0x000fe40004000000 */
[----:B------:R-:W-:Y:S01]  /*1310*/  ISETP.GT.AND P0, PT, R0, R5, PT ;  /* 0x000000050000720c */ /* 0x000fe20003f04270 */
[----:B------:R-:W-:Y:S01]  /*1320*/  SHFL.DOWN PT, R8, R2, 0x2, R5 ;  /* 0x0840000002087989 */ /* 0x000fe200000e0005 */
[----:B------:R-:W-:-:S02]  /*1330*/  IMAD.MOV.U32 R6, RZ, RZ, R2 ;  /* 0x000000ffff067224 */ /* 0x000fc400078e0002 */
[----:B------:R-:W-:Y:S01]  /*1340*/  IMAD.MOV.U32 R7, RZ, RZ, R11 ;  /* 0x000000ffff077224 */ /* 0x000fe200078e000b */
[----:B------:R-:W0:Y:S01]  /*1350*/  SHFL.DOWN PT, R9, R11, 0x2, R5 ;  /* 0x084000000b097989 */ /* 0x000e2200000e0005 */
[----:B------:R-:W-:-:S04]  /*1360*/  VIADD R0, R10, 0x4 ;  /* 0x000000040a007836 */ /* 0x000fc80000000000 */
[----:B0-----:R-:W-:-:S06]  /*1370*/  DSETP.GEU.AND P1, PT, R6, R8, PT ;  /* 0x000000080600722a */ /* 0x001fcc0003f2e000 */
[----:B------:R-:W-:Y:S02]  /*1380*/  @!P0 FSEL R2, R8, R2, !P1 ;  /* 0x0000000208028208 */ /* 0x000fe40004800000 */
[----:B------:R-:W-:Y:S02]  /*1390*/  @!P0 FSEL R11, R9, R11, !P1 ;  /* 0x0000000b090b8208 */ /* 0x000fe40004800000 */
[----:B------:R-:W-:Y:S01]  /*13a0*/  ISETP.GT.AND P0, PT, R0, R5, PT ;  /* 0x000000050000720c */ /* 0x000fe20003f04270 */
[----:B------:R-:W-:Y:S01]  /*13b0*/  SHFL.DOWN PT, R6, R2, 0x4, R5 ;  /* 0x0880000002067989 */ /* 0x000fe200000e0005 */
[----:B------:R-:W-:Y:S02]  /*13c0*/  IMAD.MOV.U32 R8, RZ, RZ, R2 ;  /* 0x000000ffff087224 */ /* 0x000fe400078e0002 */
        /* <DEDUP_REMOVED lines=8> */
[----:B------:R-:W-:Y:S01]  /*1450*/  IMAD.MOV.U32 R8, RZ, RZ, R2 ;  /* 0x000000ffff087224 */ /* 0x000fe200078e0002 */
[C---:B------:R-:W-:Y:S01]  /*1460*/  ISETP.NE.AND P0, PT, R10.reuse, RZ, PT ;  /* 0x000000ff0a00720c */ /* 0x040fe20003f05270 */
[----:B------:R-:W-:Y:S01]  /*1470*/  IMAD.MOV.U32 R9, RZ, RZ, R11 ;  /* 0x000000ffff097224 */ /* 0x000fe200078e000b */
[----:B------:R-:W0:Y:S01]  /*1480*/  SHFL.DOWN PT, R7, R11, 0x8, R5 ;  /* 0x090000000b077989 */ /* 0x000e2200000e0005 */
[----:B------:R-:W-:-:S10]  /*1490*/  VIADD R0, R10, 0x10 ;  /* 0x000000100a007836 */ /* 0x000fd40000000000 */
[----:B------:R-:W1:Y:S01]  /*14a0*/  @!P0 S2R R13, SR_CgaCtaId ;  /* 0x00000000000d8919 */ /* 0x000e620000008800 */
[----:B0-----:R-:W-:-:S06]  /*14b0*/  DSETP.GEU.AND P2, PT, R8, R6, PT ;  /* 0x000000060800722a */ /* 0x001fcc0003f4e000 */
[----:B------:R-:W-:Y:S02]  /*14c0*/  @!P1 FSEL R2, R6, R2, !P2 ;  /* 0x0000000206029208 */ /* 0x000fe40005000000 */
[----:B------:R-:W-:Y:S02]  /*14d0*/  @!P1 FSEL R11, R7, R11, !P2 ;  /* 0x0000000b070b9208 */ /* 0x000fe40005000000 */
[----:B------:R-:W-:Y:S01]  /*14e0*/  ISETP.GT.AND P1, PT, R0, R5, PT ;  /* 0x000000050000720c */ /* 0x000fe20003f24270 */
[----:B------:R-:W-:Y:S01]  /*14f0*/  SHFL.DOWN PT, R6, R2, 0x10, R5 ;  /* 0x0a00000002067989 */ /* 0x000fe200000e0005 */
[----:B------:R-:W-:Y:S01]  /*1500*/  IMAD.MOV.U32 R8, RZ, RZ, R2 ;  /* 0x000000ffff087224 */ /* 0x000fe200078e0002 */
[----:B------:R-:W-:Y:S01]  /*1510*/  @!P0 SHF.R.U32.HI R0, RZ, 0x2, R3 ;  /* 0x00000002ff008819 */ /* 0x000fe20000011603 */
[----:B------:R-:W-:Y:S01]  /*1520*/  IMAD.MOV.U32 R9, RZ, RZ, R11 ;  /* 0x000000ffff097224 */ /* 0x000fe200078e000b */
[----:B------:R-:W0:Y:S02]  /*1530*/  SHFL.DOWN PT, R7, R11, 0x10, R5 ;  /* 0x0a0000000b077989 */ /* 0x000e2400000e0005 */
[----:B------:R-:W-:-:S03]  /*1540*/  @!P0 LOP3.LUT R0, R0, 0xf8, RZ, 0xc0, !PT ;  /* 0x000000f800008812 */ /* 0x000fc600078ec0ff */
[----:B0-----:R-:W-:Y:S01]  /*1550*/  DSETP.GEU.AND P2, PT, R8, R6, PT ;  /* 0x000000060800722a */ /* 0x001fe20003f4e000 */
[----:B------:R-:W-:-:S04]  /*1560*/  @!P0 MOV R8, 0x400 ;  /* 0x0000040000088802 */ /* 0x000fc80000000f00 */
[----:B-1----:R-:W-:Y:S02]  /*1570*/  @!P0 LEA R13, R13, R8, 0x18 ;  /* 0x000000080d0d8211 */ /* 0x002fe400078ec0ff */
[----:B------:R-:W-:Y:S02]  /*1580*/  @!P1 FSEL R2, R6, R2, !P2 ;  /* 0x0000000206029208 */ /* 0x000fe40005000000 */
[----:B------:R-:W-:Y:S01]  /*1590*/  @!P1 FSEL R11, R7, R11, !P2 ;  /* 0x0000000b070b9208 */ /* 0x000fe20005000000 */
[----:B------:R-:W-:Y:S02]  /*15a0*/  @!P0 IMAD.IADD R13, R0, 0x1, R13 ;  /* 0x00000001000d8824 */ /* 0x000fe400078e020d */
[----:B------:R-:W-:Y:S02]  /*15b0*/  IMAD.MOV.U32 R6, RZ, RZ, R2 ;  /* 0x000000ffff067224 */ /* 0x000fe400078e0002 */
[----:B------:R-:W-:-:S05]  /*15c0*/  IMAD.MOV.U32 R7, RZ, RZ, R11 ;  /* 0x000000ffff077224 */ /* 0x000fca00078e000b */
[----:B------:R3:W-:Y:S01]  /*15d0*/  @!P0 STS.64 [R13+0x8], R6 ;  /* 0x000008060d008388 */ /* 0x0007e20000000a00 */
[----:B------:R-:W-:Y:S01]  /*15e0*/  BAR.SYNC.DEFER_BLOCKING 0x0 ;  /* 0x0000000000007b1d */ /* 0x000fe20000010000 */
[----:B------:R-:W-:-:S13]  /*15f0*/  ISETP.NE.AND P0, PT, R3, RZ, PT ;  /* 0x000000ff0300720c */ /* 0x000fda0003f05270 */
[----:B---3--:R-:W-:Y:S05]  /*1600*/  @P0 BRA `(.L_x_17) ;  /* 0x0000004400800947 */ /* 0x008fea0003800000 */
[----:B------:R-:W0:Y:S01]  /*1610*/  S2UR UR5, SR_CgaCtaId ;  /* 0x00000000000579c3 */ /* 0x000e220000008800 */
[----:B------:R-:W-:Y:S01]  /*1620*/  UMOV UR4, 0x400 ;  /* 0x0000040000047882 */ /* 0x000fe20000000000 */
[----:B------:R-:W-:Y:S01]  /*1630*/  ISETP.GT.AND P2, PT, R4, 0x20, PT ;  /* 0x000000200400780c */ /* 0x000fe20003f44270 */
[----:B0-----:R-:W-:-:S09]  /*1640*/  ULEA UR4, UR5, UR4, 0x18 ;  /* 0x0000000405047291 */ /* 0x001fd2000f8ec0ff */
[----:B------:R-:W0:Y:S04]  /*1650*/  LDS.128 R16, [UR4+0x10] ;  /* 0x00001004ff107984 */ /* 0x000e280008000c00 */
[----:B------:R-:W1:Y:S04]  /*1660*/  LDS.128 R12, [UR4+0x20] ;  /* 0x00002004ff0c7984 */ /* 0x000e680008000c00 */
[----:B------:R-:W2:Y:S01]  /*1670*/  LDS.128 R8, [UR4+0x30] ;  /* 0x00003004ff087984 */ /* 0x000ea20008000c00 */
[----:B0-----:R-:W-:-:S06]  /*1680*/  DSETP.GEU.AND P1, PT, R6, R16, PT ;  /* 0x000000100600722a */ /* 0x001fcc0003f2e000 */
[-C--:B------:R-:W-:Y:S02]  /*1690*/  FSEL R3, R16, R6.reuse, !P1 ;  /* 0x0000000610037208 */ /* 0x080fe40004800000 */
[-C--:B------:R-:W-:Y:S02]  /*16a0*/  FSEL R17, R17, R7.reuse, !P1 ;  /* 0x0000000711117208 */ /* 0x080fe40004800000 */
[----:B------:R-:W-:Y:S02]  /*16b0*/  FSEL R6, R3, R6, P2 ;  /* 0x0000000603067208 */ /* 0x000fe40001000000 */
[----:B------:R-:W-:Y:S02]  /*16c0*/  FSEL R7, R17, R7, P2 ;  /* 0x0000000711077208 */ /* 0x000fe40001000000 */
[C---:B------:R-:W-:Y:S01]  /*16d0*/  ISETP.GT.AND P1, PT, R4.reuse, 0x40, PT ;  /* 0x000000400400780c */ /* 0x040fe20003f24270 */
[----:B------:R-:W-:Y:S01]  /*16e0*/  IMAD.MOV.U32 R2, RZ, RZ, R6 ;  /* 0x000000ffff027224 */ /* 0x000fe200078e0006 */
[----:B------:R-:W-:Y:S01]  /*16f0*/  ISETP.GT.AND P2, PT, R4, 0x60, PT ;  /* 0x000000600400780c */ /* 0x000fe20003f44270 */
[----:B------:R-:W-:-:S06]  /*1700*/  IMAD.MOV.U32 R3, RZ, RZ, R7 ;  /* 0x000000ffff037224 */ /* 0x000fcc00078e0007 */
[----:B------:R-:W-:-:S06]  /*1710*/  DSETP.GEU.AND P3, PT, R2, R18, PT ;  /* 0x000000120200722a */ /* 0x000fcc0003f6e000 */
[----:B------:R-:W-:Y:S02]  /*1720*/  @P1 FSEL R6, R18, R6, !P3 ;  /* 0x0000000612061208 */ /* 0x000fe40005800000 */
[----:B------:R-:W-:Y:S02]  /*1730*/  @P1 FSEL R7, R19, R7, !P3 ;  /* 0x0000000713071208 */ /* 0x000fe40005800000 */
[----:B------:R-:W-:Y:S01]  /*1740*/  ISETP.GT.AND P1, PT, R4, 0x80, PT ;  /* 0x000000800400780c */ /* 0x000fe20003f24270 */
[----:B------:R-:W-:Y:S02]  /*1750*/  IMAD.MOV.U32 R2, RZ, RZ, R6 ;  /* 0x000000ffff027224 */ /* 0x000fe400078e0006 */
[----:B------:R-:W-:-:S06]  /*1760*/  IMAD.MOV.U32 R3, RZ, RZ, R7 ;  /* 0x000000ffff037224 */ /* 0x000fcc00078e0007 */
[----:B-1----:R-:W-:Y:S01]  /*1770*/  DSETP.GEU.AND P3, PT, R2, R12, PT ;  /* 0x0000000c0200722a */ /* 0x002fe20003f6e000 */
[----:B------:R-:W0:Y:S05]  /*1780*/  LDS.64 R2, [UR4+0x40] ;  /* 0x00004004ff027984 */ /* 0x000e2a0008000a00 */
[----:B------:R-:W-:Y:S02]  /*1790*/  @P2 FSEL R6, R12, R6, !P3 ;  /* 0x000000060c062208 */ /* 0x000fe40005800000 */
[----:B------:R-:W-:Y:S02]  /*17a0*/  @P2 FSEL R7, R13, R7, !P3 ;  /* 0x000000070d072208 */ /* 0x000fe40005800000 */
[----:B------:R-:W-:-:S04]  /*17b0*/  ISETP.GT.AND P2, PT, R4, 0xa0, PT ;  /* 0x000000a00400780c */ /* 0x000fc80003f44270 */
[----:B------:R-:W-:-:S06]  /*17c0*/  DSETP.GEU.AND P3, PT, R6, R14, PT ;  /* 0x0000000e0600722a */ /* 0x000fcc0003f6e000 */
[----:B------:R-:W-:Y:S02]  /*17d0*/  @P1 FSEL R6, R14, R6, !P3 ;  /* 0x000000060e061208 */ /* 0x000fe40005800000 */
[----:B------:R-:W-:Y:S02]  /*17e0*/  @P1 FSEL R7, R15, R7, !P3 ;  /* 0x000000070f071208 */ /* 0x000fe40005800000 */
[----:B------:R-:W-:-:S04]  /*17f0*/  ISETP.GT.AND P1, PT, R4, 0xc0, PT ;  /* 0x000000c00400780c */ /* 0x000fc80003f24270 */
[----:B--2---:R-:W-:-:S06]  /*1800*/  DSETP.GEU.AND P3, PT, R6, R8, PT ;  /* 0x000000080600722a */ /* 0x004fcc0003f6e000 */
[----:B------:R-:W-:Y:S02]  /*1810*/  @P2 FSEL R6, R8, R6, !P3 ;  /* 0x0000000608062208 */ /* 0x000fe40005800000 */
[----:B------:R-:W-:Y:S02]  /*1820*/  @P2 FSEL R7, R9, R7, !P3 ;  /* 0x0000000709072208 */ /* 0x000fe40005800000 */
[----:B------:R-:W-:-:S04]  /*1830*/  ISETP.GT.AND P2, PT, R4, 0xe0, PT ;  /* 0x000000e00400780c */ /* 0x000fc80003f44270 */
[----:B------:R-:W-:-:S06]  /*1840*/  DSETP.GEU.AND P3, PT, R6, R10, PT ;  /* 0x0000000a0600722a */ /* 0x000fcc0003f6e000 */
[----:B------:R-:W-:Y:S02]  /*1850*/  @P1 FSEL R6, R10, R6, !P3 ;  /* 0x000000060a061208 */ /* 0x000fe40005800000 */
[----:B------:R-:W-:-:S03]  /*1860*/  @P1 FSEL R7, R11, R7, !P3 ;  /* 0x000000070b071208 */ /* 0x000fc60005800000 */
[----:B------:R-:W-:Y:S02]  /*1870*/  IMAD.MOV.U32 R4, RZ, RZ, R6 ;  /* 0x000000ffff047224 */ /* 0x000fe400078e0006 */
[----:B------:R-:W-:-:S06]  /*1880*/  IMAD.MOV.U32 R5, RZ, RZ, R7 ;  /* 0x000000ffff057224 */ /* 0x000fcc00078e0007 */
[----:B0-----:R-:W-:-:S06]  /*1890*/  DSETP.GEU.AND P1, PT, R4, R2, PT ;  /* 0x000000020400722a */ /* 0x001fcc0003f2e000 */
[----:B------:R-:W-:Y:S02]  /*18a0*/  @P2 FSEL R6, R2, R6, !P1 ;  /* 0x0000000602062208 */ /* 0x000fe40004800000 */
[----:B------:R-:W-:Y:S01]  /*18b0*/  @P2 FSEL R7, R3, R7, !P1 ;  /* 0x0000000703072208 */ /* 0x000fe20004800000 */
[----:B------:R-:W-:Y:S06]  /*18c0*/  BRA `(.L_x_17) ;  /* 0x0000004000d07947 */ /* 0x000fec0003800000 */
.L_x_3:
[----:B------:R-:W0:Y:S01]  /*18d0*/  S2R R0, SR_TID.X ;  /* 0x0000000000007919 */ /* 0x000e220000002100 */
[----:B------:R-:W1:Y:S02]  /*18e0*/  LDCU.64 UR4, c[0x0][0x380] ;  /* 0x00007000ff0477ac */ /* 0x000e640008000a00 */
[----:B-1----:R-:W-:Y:S02]  /*18f0*/  IMAD.U32 R2, RZ, RZ, UR4 ;  /* 0x00000004ff027e24 */ /* 0x002fe4000f8e00ff */
[----:B------:R-:W-:Y:S02]  /*1900*/  IMAD.U32 R3, RZ, RZ, UR5 ;  /* 0x00000005ff037e24 */ /* 0x000fe4000f8e00ff */
[----:B0-----:R-:W-:-:S04]  /*1910*/  IMAD.SHL.U32 R5, R0, 0x4, RZ ;  /* 0x0000000400057824 */ /* 0x001fc800078e00ff */
[----:B------:R-:W-:-:S05]  /*1920*/  IMAD.WIDE.U32 R6, R5, 0x8, R2 ;  /* 0x0000000805067825 */ /* 0x000fca00078e0002 */
[----:B------:R-:W2:Y:S04]  /*1930*/  LDG.E.128.CONSTANT R20, desc[UR6][R6.64] ;  /* 0x0000000606147981 */ /* 0x000ea8000c1e9d00 */
[----:B------:R-:W3:Y:S04]  /*1940*/  LDG.E.128.CONSTANT R12, desc[UR6][R6.64+0x10] ;  /* 0x00001006060c7981 */ /* 0x000ee8000c1e9d00 */
[----:B------:R-:W4:Y:S04]  /*1950*/  LDG.E.128.CONSTANT R8, desc[UR6][R6.64+0x2000] ;  /* 0x0020000606087981 */ /* 0x000f28000c1e9d00 */
[----:B------:R0:W5:Y:S01]  /*1960*/  LDG.E.128.CONSTANT R16, desc[UR6][R6.64+0x2010] ;  /* 0x0020100606107981 */ /* 0x000162000c1e9d00 */
[----:B------:R-:W-:Y:S01]  /*1970*/  ISETP.GE.U32.AND P1, PT, R4, 0x1000, PT ;  /* 0x000010000400780c */ /* 0x000fe20003f26070 */
[----:B------:R-:W-:Y:S01]  /*1980*/  UMOV UR4, 0x800 ;  /* 0x0000080000047882 */ /* 0x000fe20000000000 */
[----:B--2---:R-:W-:-:S06]  /*1990*/  DSETP.GEU.AND P0, PT, R20, R22, PT ;  /* 0x000000161400722a */ /* 0x004fcc0003f0e000 */
[----:B------:R-:W-:Y:S02]  /*19a0*/  FSEL R20, R22, R20, !P0 ;  /* 0x0000001416147208 */ /* 0x000fe40004000000 */
[----:B------:R-:W-:-:S06]  /*19b0*/  FSEL R21, R23, R21, !P0 ;  /* 0x0000001517157208 */ /* 0x000fcc0004000000 */
[----:B---3--:R-:W-:-:S06]  /*19c0*/  DSETP.GEU.AND P0, PT, R20, R12, PT ;  /* 0x0000000c1400722a */ /* 0x008fcc0003f0e000 */
[----:B------:R-:W-:Y:S02]  /*19d0*/  FSEL R12, R12, R20, !P0 ;  /* 0x000000140c0c7208 */ /* 0x000fe40004000000 */
[----:B------:R-:W-:-:S06]  /*19e0*/  FSEL R13, R13, R21, !P0 ;  /* 0x000000150d0d7208 */ /* 0x000fcc0004000000 */
[----:B------:R-:W-:-:S06]  /*19f0*/  DSETP.GEU.AND P0, PT, R12, R14, PT ;  /* 0x0000000e0c00722a */ /* 0x000fcc0003f0e000 */
[----:B------:R-:W-:Y:S02]  /*1a00*/  FSEL R12, R14, R12, !P0 ;  /* 0x0000000c0e0c7208 */ /* 0x000fe40004000000 */
[----:B------:R-:W-:-:S06]  /*1a10*/  FSEL R13, R15, R13, !P0 ;  /* 0x0000000d0f0d7208 */ /* 0x000fcc0004000000 */
[----:B----4-:R-:W-:-:S06]  /*1a20*/  DSETP.GEU.AND P0, PT, R12, R8, PT ;  /* 0x000000080c00722a */ /* 0x010fcc0003f0e000 */
[----:B0-----:R-:W-:Y:S02]  /*1a30*/  FSEL R6, R8, R12, !P0 ;  /* 0x0000000c08067208 */ /* 0x001fe40004000000 */
[----:B------:R-:W-:-:S06]  /*1a40*/  FSEL R7, R9, R13, !P0 ;  /* 0x0000000d09077208 */ /* 0x000fcc0004000000 */
[----:B------:R-:W-:-:S06]  /*1a50*/  DSETP.GEU.AND P0, PT, R6, R10, PT ;  /* 0x0000000a0600722a */ /* 0x000fcc0003f0e000 */
[----:B------:R-:W-:Y:S02]  /*1a60*/  FSEL R6, R10, R6, !P0 ;  /* 0x000000060a067208 */ /* 0x000fe40004000000 */
[----:B------:R-:W-:-:S06]  /*1a70*/  FSEL R7, R11, R7, !P0 ;  /* 0x000000070b077208 */ /* 0x000fcc0004000000 */
[----:B-----5:R-:W-:-:S06]  /*1a80*/  DSETP.GEU.AND P0, PT, R6, R16, PT ;  /* 0x000000100600722a */ /* 0x020fcc0003f0e000 */
[----:B------:R-:W-:Y:S02]  /*1a90*/  FSEL R6, R16, R6, !P0 ;  /* 0x0000000610067208 */ /* 0x000fe40004000000 */
[----:B------:R-:W-:-:S06]  /*1aa0*/  FSEL R7, R17, R7, !P0 ;  /* 0x0000000711077208 */ /* 0x000fcc0004000000 */
[----:B------:R-:W-:-:S06]  /*1ab0*/  DSETP.GEU.AND P0, PT, R6, R18, PT ;  /* 0x000000120600722a */ /* 0x000fcc0003f0e000 */
[----:B------:R-:W-:Y:S02]  /*1ac0*/  FSEL R6, R18, R6, !P0 ;  /* 0x0000000612067208 */ /* 0x000fe40004000000 */
[----:B------:R-:W-:Y:S01]  /*1ad0*/  FSEL R7, R19, R7, !P0 ;  /* 0x0000000713077208 */ /* 0x000fe20004000000 */
[----:B------:R-:W-:Y:S06]  /*1ae0*/  @!P1 BRA `(.L_x_18) ;  /* 0x0000000000a49947 */ /* 0x000fec0003800000 */
[----:B------:R-:W0:Y:S01]  /*1af0*/  LDC R24, c[0x0][0x390] ;  /* 0x0000e400ff187b82 */ /* 0x000e220000000800 */
[----:B------:R-:W-:Y:S01]  /*1b00*/  VIADD R25, R4, 0xfffff800 ;  /* 0xfffff80004197836 */ /* 0x000fe20000000000 */
[----:B------:R-:W-:-:S06]  /*1b10*/  UMOV UR4, 0x800 ;  /* 0x0000080000047882 */ /* 0x000fcc0000000000 */
[----:B------:R-:W1:Y:S02]  /*1b20*/  LDC.64 R2, c[0x0][0x380] ;  /* 0x0000e000ff027b82 */ /* 0x000e640000000a00 */
.L_x_20:
[----:B------:R-:W-:-:S04]  /*1b30*/  VIADD R27, R5, UR4 ;  /* 0x00000004051b7c36 */ /* 0x000fc80008000000 */
[----:B-1----:R-:W-:-:S05]  /*1b40*/  IMAD.WIDE.U32 R26, R27, 0x8, R2 ;  /* 0x000000081b1a7825 */ /* 0x002fca00078e0002 */
[----:B------:R-:W2:Y:S04]  /*1b50*/  LDG.E.128.CONSTANT R12, desc[UR6][R26.64] ;  /* 0x000000061a0c7981 */ /* 0x000ea8000c1e9d00 */
[----:B------:R-:W3:Y:S04]  /*1b60*/  LDG.E.128.CONSTANT R16, desc[UR6][R26.64+0x10] ;  /* 0x000010061a107981 */ /* 0x000ee8000c1e9d00 */
[----:B------:R-:W4:Y:S04]  /*1b70*/  LDG.E.128.CONSTANT R20, desc[UR6][R26.64+0x2000] ;  /* 0x002000061a147981 */ /* 0x000f28000c1e9d00 */
[----:B------:R-:W5:Y:S01]  /*1b80*/  LDG.E.128.CONSTANT R8, desc[UR6][R26.64+0x2010] ;  /* 0x002010061a087981 */ /* 0x000f62000c1e9d00 */
[----:B0-----:R-:W-:Y:S01]  /*1b90*/  IMAD.MOV.U32 R4, RZ, RZ, R24 ;  /* 0x000000ffff047224 */ /* 0x001fe200078e0018 */
[----:B--2---:R-:W-:-:S06]  /*1ba0*/  DSETP.GEU.AND P0, PT, R6, R12, PT ;  /* 0x0000000c0600722a */ /* 0x004fcc0003f0e000 */
[----:B------:R-:W-:Y:S02]  /*1bb0*/  FSEL R6, R12, R6, !P0 ;  /* 0x000000060c067208 */ /* 0x000fe40004000000 */
[----:B------:R-:W-:-:S06]  /*1bc0*/  FSEL R7, R13, R7, !P0 ;  /* 0x000000070d077208 */ /* 0x000fcc0004000000 */
[----:B------:R-:W-:-:S06]  /*1bd0*/  DSETP.GEU.AND P0, PT, R6, R14, PT ;  /* 0x0000000e0600722a */ /* 0x000fcc0003f0e000 */
        /* <DEDUP_REMOVED lines=14> */
[----:B-----5:R-:W-:-:S06]  /*1cc0*/  DSETP.GEU.AND P0, PT, R6, R8, PT ;  /* 0x000000080600722a */ /* 0x020fcc0003f0e000 */
[----:B------:R-:W-:Y:S01]  /*1cd0*/  FSEL R6, R8, R6, !P0 ;  /* 0x0000000608067208 */ /* 0x000fe20004000000 */
[----:B------:R-:W-:Y:S01]  /*1ce0*/  VIADD R8, R4, -UR4 ;  /* 0x8000000404087c36 */ /* 0x000fe20008000000 */
[----:B------:R-:W-:-:S04]  /*1cf0*/  FSEL R7, R9, R7, !P0 ;  /* 0x0000000709077208 */ /* 0x000fc80004000000 */
[----:B------:R-:W-:Y:S02]  /*1d00*/  ISETP.GE.AND P1, PT, R8, 0x800, PT ;  /* 0x000008000800780c */ /* 0x000fe40003f26270 */
[----:B------:R-:W-:-:S06]  /*1d10*/  DSETP.GEU.AND P0, PT, R6, R10, PT ;  /* 0x0000000a0600722a */ /* 0x000fcc0003f0e000 */
[----:B------:R-:W-:Y:S02]  /*1d20*/  FSEL R6, R10, R6, !P0 ;  /* 0x000000060a067208 */ /* 0x000fe40004000000 */
[----:B------:R-:W-:-:S03]  /*1d30*/  FSEL R7, R11, R7, !P0 ;  /* 0x000000070b077208 */ /* 0x000fc60004000000 */
[----:B------:R-:W-:Y:S05]  /*1d40*/  @!P1 BRA `(.L_x_19) ;  /* 0x0000000c00009947 */ /* 0x000fea0003800000 */
[----:B------:R-:W-:-:S06]  /*1d50*/  UIADD3 UR4, UPT, UPT, UR4, 0x800, URZ ;  /* 0x0000080004047890 */ /* 0x000fcc000fffe0ff */
[----:B------:R-:W-:-:S13]  /*1d60*/  ISETP.LT.AND P0, PT, R25, UR4, PT ;  /* 0x0000000419007c0c */ /* 0x000fda000bf01270 */
[----:B------:R-:W-:Y:S05]  /*1d70*/  @!P0 BRA `(.L_x_20) ;  /* 0xfffffffc006c8947 */ /* 0x000fea000383ffff */
.L_x_18:
[----:B------:R-:W-:-:S13]  /*1d80*/  ISETP.LE.AND P0, PT, R4, UR4, PT ;  /* 0x0000000404007c0c */ /* 0x000fda000bf03270 */
[----:B------:R-:W-:Y:S05]  /*1d90*/  @P0 BRA `(.L_x_19) ;  /* 0x0000000800ec0947 */ /* 0x000fea0003800000 */
[----:B------:R-:W-:Y:S01]  /*1da0*/  VIADD R41, R4, -UR4 ;  /* 0x8000000404297c36 */ /* 0x000fe20008000000 */
[----:B------:R-:W-:Y:S04]  /*1db0*/  BSSY.RECONVERGENT B1, `(.L_x_19) ;  /* 0x00000b9000017945 */ /* 0x000fe80003800200 */
[----:B------:R-:W-:-:S13]  /*1dc0*/  ISETP.GE.AND P0, PT, R0, R41, PT ;  /* 0x000000290000720c */ /* 0x000fda0003f06270 */
[----:B------:R-:W-:Y:S05]  /*1dd0*/  @P0 BRA `(.L_x_21) ;  /* 0x0000000800d80947 */ /* 0x000fea0003800000 */
[----:B------:R-:W-:Y:S01]  /*1de0*/  LOP3.LUT R5, RZ, R0, RZ, 0x33, !PT ;  /* 0x00000000ff057212 */ /* 0x000fe200078e33ff */
[----:B------:R-:W-:Y:S01]  /*1df0*/  BSSY.RECONVERGENT B2, `(.L_x_22) ;  /* 0x0000016000027945 */ /* 0x000fe20003800200 */
[----:B------:R-:W-:Y:S02]  /*1e00*/  IMAD.MOV.U32 R40, RZ, RZ, R0 ;  /* 0x000000ffff287224 */ /* 0x000fe400078e0000 */
[----:B------:R-:W-:-:S04]  /*1e10*/  IADD3 R4, PT, PT, R4, -UR4, R5 ;  /* 0x8000000404047c10 */ /* 0x000fc8000fffe005 */
[C---:B------:R-:W-:Y:S02]  /*1e20*/  LOP3.LUT R5, R4.reuse, 0x300, RZ, 0xc0, !PT ;  /* 0x0000030004057812 */ /* 0x040fe400078ec0ff */
[----:B------:R-:W-:Y:S02]  /*1e30*/  ISETP.GE.U32.AND P2, PT, R4, 0x300, PT ;  /* 0x000003000400780c */ /* 0x000fe40003f46070 */
[----:B------:R-:W-:-:S13]  /*1e40*/  ISETP.NE.AND P0, PT, R5, 0x300, PT ;  /* 0x000003000500780c */ /* 0x000fda0003f05270 */
[----:B------:R-:W-:Y:S05]  /*1e50*/  @!P0 BRA `(.L_x_23) ;  /* 0x00000000003c8947 */ /* 0x000fea0003800000 */
[----:B------:R-:W-:Y:S01]  /*1e60*/  LEA.HI R4, R4, 0x1, RZ, 0x18 ;  /* 0x0000000104047811 */ /* 0x000fe200078fc0ff */
[----:B------:R-:W-:Y:S02]  /*1e70*/  VIADD R9, R0, UR4 ;  /* 0x0000000400097c36 */ /* 0x000fe40008000000 */
[----:B------:R-:W-:Y:S01]  /*1e80*/  IMAD.MOV.U32 R40, RZ, RZ, R0 ;  /* 0x000000ffff287224 */ /* 0x000fe200078e0000 */
[----:B------:R-:W-:-:S05]  /*1e90*/  LOP3.LUT R4, R4, 0x3, RZ, 0xc0, !PT ;  /* 0x0000000304047812 */ /* 0x000fca00078ec0ff */
[----:B------:R-:W-:-:S07]  /*1ea0*/  IMAD.MOV R8, RZ, RZ, -R4 ;  /* 0x000000ffff087224 */ /* 0x000fce00078e0a04 */
.L_x_24:
[----:B------:R-:W-:-:S06]  /*1eb0*/  IMAD.WIDE.U32 R4, R9, 0x8, R2 ;  /* 0x0000000809047825 */ /* 0x000fcc00078e0002 */
[----:B------:R-:W2:Y:S01]  /*1ec0*/  LDG.E.64.CONSTANT R4, desc[UR6][R4.64] ;  /* 0x0000000604047981 */ /* 0x000ea2000c1e9b00 */
[----:B------:R-:W-:Y:S02]  /*1ed0*/  VIADD R8, R8, 0x1 ;  /* 0x0000000108087836 */ /* 0x000fe40000000000 */
[----:B------:R-:W-:Y:S02]  /*1ee0*/  VIADD R40, R40, 0x100 ;  /* 0x0000010028287836 */ /* 0x000fe40000000000 */
[----:B------:R-:W-:Y:S01]  /*1ef0*/  VIADD R9, R9, 0x100 ;  /* 0x0000010009097836 */ /* 0x000fe20000000000 */
[----:B------:R-:W-:Y:S01]  /*1f00*/  ISETP.NE.AND P1, PT, R8, RZ, PT ;  /* 0x000000ff0800720c */ /* 0x000fe20003f25270 */
[----:B--2---:R-:W-:-:S06]  /*1f10*/  DSETP.GEU.AND P0, PT, R6, R4, PT ;  /* 0x000000040600722a */ /* 0x004fcc0003f0e000 */
[----:B------:R-:W-:Y:S02]  /*1f20*/  FSEL R6, R4, R6, !P0 ;  /* 0x0000000604067208 */ /* 0x000fe40004000000 */
[----:B------:R-:W-:-:S04]  /*1f30*/  FSEL R7, R5, R7, !P0 ;  /* 0x0000000705077208 */ /* 0x000fc80004000000 */
[----:B------:R-:W-:Y:S05]  /*1f40*/  @P1 BRA `(.L_x_24) ;  /* 0xfffffffc00d81947 */ /* 0x000fea000383ffff */
.L_x_23:
[----:B------:R-:W-:Y:S05]  /*1f50*/  BSYNC.RECONVERGENT B2 ;  /* 0x0000000000027941 */ /* 0x000fea0003800200 */
.L_x_22:
[----:B------:R-:W-:Y:S05]  /*1f60*/  @!P2 BRA `(.L_x_21) ;  /* 0x000000080074a947 */ /* 0x000fea0003800000 */
[----:B------:R-:W0:Y:S01]  /*1f70*/  LDCU.64 UR8, c[0x0][0x380] ;  /* 0x00007000ff0877ac */ /* 0x000e220008000a00 */
[----:B------:R-:W-:Y:S01]  /*1f80*/  IMAD.IADD R9, R41, 0x1, -R40 ;  /* 0x0000000129097824 */ /* 0x000fe200078e0a28 */
[C---:B------:R-:W-:Y:S01]  /*1f90*/  IADD3 R5, P0, PT, R40.reuse, UR4, RZ ;  /* 0x0000000428057c10 */ /* 0x040fe2000ff1e0ff */
[----:B------:R-:W-:Y:S01]  /*1fa0*/  BSSY.RECONVERGENT B2, `(.L_x_25) ;  /* 0x0000059000027945 */ /* 0x000fe20003800200 */
[----:B------:R-:W-:Y:S02]  /*1fb0*/  VIADD R43, R40, UR4 ;  /* 0x00000004282b7c36 */ /* 0x000fe40008000000 */
[----:B------:R-:W-:Y:S01]  /*1fc0*/  ISETP.GT.AND P1, PT, R9, 0xc00, PT ;  /* 0x00000c000900780c */ /* 0x000fe20003f24270 */
[----:B------:R-:W-:Y:S01]  /*1fd0*/  IMAD.X R8, RZ, RZ, RZ, P0 ;  /* 0x000000ffff087224 */ /* 0x000fe200000e06ff */
[----:B0-----:R-:W-:-:S04]  /*1fe0*/  LEA R4, P0, R5, UR8, 0x3 ;  /* 0x0000000805047c11 */ /* 0x001fc8000f8018ff */
[----:B------:R-:W-:Y:S02]  /*1ff0*/  LEA.HI.X R5, R5, UR9, R8, 0x3, P0 ;  /* 0x0000000905057c11 */ /* 0x000fe400080f1c08 */
[----:B------:R-:W-:-:S05]  /*2000*/  IADD3 R4, P0, PT, R4, 0x1000, RZ ;  /* 0x0000100004047810 */ /* 0x000fca0007f1e0ff */
[----:B------:R-:W-:Y:S01]  /*2010*/  IMAD.X R5, RZ, RZ, R5, P0 ;  /* 0x000000ffff057224 */ /* 0x000fe200000e0605 */
[----:B------:R-:W-:Y:S01]  /*2020*/  PLOP3.LUT P0, PT, PT, PT, PT, 0x80, 0x8 ;  /* 0x000000000008781c */ /* 0x000fe20003f0f070 */
[----:B------:R-:W-:-:S12]  /*2030*/  @!P1 BRA `(.L_x_26) ;  /* 0x00000004003c9947 */ /* 0x000fd80003800000 */
[----:B------:R-:W-:Y:S01]  /*2040*/  PLOP3.LUT P0, PT, PT, PT, PT, 0x8, 0x80 ;  /* 0x000000000080781c */ /* 0x000fe20003f0e170 */
[----:B------:R-:W-:-:S12]  /*2050*/  VIADD R45, R41, 0xfffff400 ;  /* 0xfffff400292d7836 */ /* 0x000fd80000000000 */
.L_x_27:
[C---:B------:R-:W-:Y:S01]  /*2060*/  IMAD.WIDE.U32 R38, R43.reuse, 0x8, R2 ;  /* 0x000000082b267825 */ /* 0x040fe200078e0002 */
[----:B------:R-:W2:Y:S04]  /*2070*/  LDG.E.64.CONSTANT R8, desc[UR6][R4.64+-0x800] ;  /* 0xfff8000604087981 */ /* 0x000ea8000c1e9b00 */
[----:B------:R-:W3:Y:S04]  /*2080*/  LDG.E.64.CONSTANT R10, desc[UR6][R4.64] ;  /* 0x00000006040a7981 */ /* 0x000ee8000c1e9b00 */
[----:B------:R-:W4:Y:S01]  /*2090*/  LDG.E.64.CONSTANT R38, desc[UR6][R38.64] ;  /* 0x0000000626267981 */ /* 0x000f22000c1e9b00 */
[----:B------:R-:W-:-:S03]  /*20a0*/  VIADD R15, R43, 0x400 ;  /* 0x000004002b0f7836 */ /* 0x000fc60000000000 */
[----:B------:R-:W5:Y:S01]  /*20b0*/  LDG.E.64.CONSTANT R12, desc[UR6][R4.64+0x800] ;  /* 0x00080006040c7981 */ /* 0x000f62000c1e9b00 */
[----:B------:R-:W-:-:S03]  /*20c0*/  IMAD.WIDE.U32 R14, R15, 0x8, R2 ;  /* 0x000000080f0e7825 */ /* 0x000fc600078e0002 */
[----:B------:R-:W5:Y:S04]  /*20d0*/  LDG.E.64.CONSTANT R16, desc[UR6][R4.64+0x1800] ;  /* 0x0018000604107981 */ /* 0x000f68000c1e9b00 */
[----:B------:R-:W5:Y:S04]  /*20e0*/  LDG.E.64.CONSTANT R14, desc[UR6][R14.64] ;  /* 0x000000060e0e7981 */ /* 0x000f68000c1e9b00 */
[----:B------:R-:W5:Y:S01]  /*20f0*/  LDG.E.64.CONSTANT R18, desc[UR6][R4.64+0x2000] ;  /* 0x0020000604127981 */ /* 0x000f62000c1e9b00 */
        /* <DEDUP_REMOVED lines=11> */
[----:B------:R-:W5:Y:S04]  /*21b0*/  LDG.E.64.CONSTANT R34, desc[UR6][R4.64+0x6000] ;  /* 0x0060000604227981 */ /* 0x000f68000c1e9b00 */
[----:B------:R0:W5:Y:S01]  /*21c0*/  LDG.E.64.CONSTANT R36, desc[UR6][R4.64+0x6800] ;  /* 0x0068000604247981 */ /* 0x000162000c1e9b00 */
[----:B------:R-:W-:-:S05]  /*21d0*/  VIADD R40, R40, 0x1000 ;  /* 0x0000100028287836 */ /* 0x000fca0000000000 */
[----:B------:R-:W-:Y:S02]  /*21e0*/  ISETP.GE.AND P2, PT, R40, R45, PT ;  /* 0x0000002d2800720c */ /* 0x000fe40003f46270 */
[----:B0-----:R-:W-:Y:S01]  /*21f0*/  IADD3 R4, P3, PT, R4, 0x8000, RZ ;  /* 0x0000800004047810 */ /* 0x001fe20007f7e0ff */
[----:B------:R-:W-:-:S04]  /*2200*/  VIADD R43, R43, 0x1000 ;  /* 0x000010002b2b7836 */ /* 0x000fc80000000000 */
[----:B------:R-:W-:Y:S01]  /*2210*/  IMAD.X R5, RZ, RZ, R5, P3 ;  /* 0x000000ffff057224 */ /* 0x000fe200018e0605 */
[----:B----4-:R-:W-:-:S06]  /*2220*/  DSETP.GEU.AND P1, PT, R6, R38, PT ;  /* 0x000000260600722a */ /* 0x010fcc0003f2e000 */
[----:B------:R-:W-:Y:S02]  /*2230*/  FSEL R6, R38, R6, !P1 ;  /* 0x0000000626067208 */ /* 0x000fe40004800000 */
[----:B------:R-:W-:-:S06]  /*2240*/  FSEL R7, R39, R7, !P1 ;  /* 0x0000000727077208 */ /* 0x000fcc0004800000 */
[----:B--2---:R-:W-:-:S06]  /*2250*/  DSETP.GEU.AND P1, PT, R6, R8, PT ;  /* 0x000000080600722a */ /* 0x004fcc0003f2e000 */
[----:B------:R-:W-:Y:S02]  /*2260*/  FSEL R6, R8, R6, !P1 ;  /* 0x0000000608067208 */ /* 0x000fe40004800000 */
[----:B------:R-:W-:-:S06]  /*2270*/  FSEL R7, R9, R7, !P1 ;  /* 0x0000000709077208 */ /* 0x000fcc0004800000 */
[----:B---3--:R-:W-:-:S06]  /*2280*/  DSETP.GEU.AND P1, PT, R6, R10, PT ;  /* 0x0000000a0600722a */ /* 0x008fcc0003f2e000 */
[----:B------:R-:W-:Y:S02]  /*2290*/  FSEL R6, R10, R6, !P1 ;  /* 0x000000060a067208 */ /* 0x000fe40004800000 */
[----:B------:R-:W-:-:S06]  /*22a0*/  FSEL R7, R11, R7, !P1 ;  /* 0x000000070b077208 */ /* 0x000fcc0004800000 */
[----:B-----5:R-:W-:-:S06]  /*22b0*/  DSETP.GEU.AND P1, PT, R6, R12, PT ;  /* 0x0000000c0600722a */ /* 0x020fcc0003f2e000 */
        /* <DEDUP_REMOVED lines=39> */
.L_x_26:
[----:B------:R-:W-:Y:S05]  /*2530*/  BSYNC.RECONVERGENT B2 ;  /* 0x0000000000027941 */ /* 0x000fea0003800200 */
.L_x_25:
[----:B------:R-:W-:Y:S01]  /*2540*/  IMAD.IADD R8, R41, 0x1, -R40 ;  /* 0x0000000129087824 */ /* 0x000fe200078e0a28 */
[----:B------:R-:W-:Y:S04]  /*2550*/  BSSY.RECONVERGENT B2, `(.L_x_28) ;  /* 0x000002b000027945 */ /* 0x000fe80003800200 */
[----:B------:R-:W-:-:S13]  /*2560*/  ISETP.GT.AND P1, PT, R8, 0x400, PT ;  /* 0x000004000800780c */ /* 0x000fda0003f24270 */
[----:B------:R-:W-:Y:S05]  /*2570*/  @!P1 BRA `(.L_x_29) ;  /* 0x0000000000a09947 */ /* 0x000fea0003800000 */
        /* <DEDUP_REMOVED lines=9> */
[----:B------:R-:W5:Y:S04]  /*2610*/  LDG.E.64.CONSTANT R22, desc[UR6][R4.64+0x2000] ;  /* 0x0020000604167981 */ /* 0x000f68000c1e9b00 */
[----:B------:R0:W5:Y:S01]  /*2620*/  LDG.E.64.CONSTANT R8, desc[UR6][R4.64+0x2800] ;  /* 0x0028000604087981 */ /* 0x000162000c1e9b00 */
[----:B------:R-:W-:-:S02]  /*2630*/  VIADD R40, R40, 0x800 ;  /* 0x0000080028287836 */ /* 0x000fc40000000000 */
[----:B------:R-:W-:Y:S01]  /*2640*/  VIADD R43, R43, 0x800 ;  /* 0x000008002b2b7836 */ /* 0x000fe20000000000 */
[----:B0-----:R-:W-:-:S05]  /*2650*/  IADD3 R4, P2, PT, R4, 0x4000, RZ ;  /* 0x0000400004047810 */ /* 0x001fca0007f5e0ff */
        /* <DEDUP_REMOVED lines=22> */
[----:B------:R-:W-:Y:S01]  /*27c0*/  DSETP.GEU.AND P1, PT, R6, R8, PT ;  /* 0x000000080600722a */ /* 0x000fe20003f2e000 */
[----:B------:R-:W-:-:S05]  /*27d0*/  PLOP3.LUT P0, PT, PT, PT, PT, 0x8, 0x80 ;  /* 0x000000000080781c */ /* 0x000fca0003f0e170 */
[----:B------:R-:W-:Y:S02]  /*27e0*/  FSEL R6, R8, R6, !P1 ;  /* 0x0000000608067208 */ /* 0x000fe40004800000 */
[----:B------:R-:W-:-:S07]  /*27f0*/  FSEL R7, R9, R7, !P1 ;  /* 0x0000000709077208 */ /* 0x000fce0004800000 */
.L_x_29:
[----:B------:R-:W-:Y:S05]  /*2800*/  BSYNC.RECONVERGENT B2 ;  /* 0x0000000000027941 */ /* 0x000fea0003800200 */
.L_x_28:
[----:B------:R-:W-:-:S13]  /*2810*/  ISETP.LT.OR P0, PT, R40, R41, P0 ;  /* 0x000000292800720c */ /* 0x000fda0000701670 */
[----:B------:R-:W-:Y:S05]  /*2820*/  @!P0 BRA `(.L_x_21) ;  /* 0x0000000000448947 */ /* 0x000fea0003800000 */
[----:B------:R-:W-:Y:S01]  /*2830*/  IMAD.WIDE.U32 R2, R43, 0x8, R2 ;  /* 0x000000082b027825 */ /* 0x000fe200078e0002 */
[----:B------:R-:W2:Y:S04]  /*2840*/  LDG.E.64.CONSTANT R8, desc[UR6][R4.64+-0x800] ;  /* 0xfff8000604087981 */ /* 0x000ea8000c1e9b00 */
[----:B------:R-:W3:Y:S04]  /*2850*/  LDG.E.64.CONSTANT R10, desc[UR6][R4.64] ;  /* 0x00000006040a7981 */ /* 0x000ee8000c1e9b00 */
[----:B------:R-:W4:Y:S04]  /*2860*/  LDG.E.64.CONSTANT R2, desc[UR6][R2.64] ;  /* 0x0000000602027981 */ /* 0x000f28000c1e9b00 */
[----:B------:R-:W5:Y:S01]  /*2870*/  LDG.E.64.CONSTANT R12, desc[UR6][R4.64+0x800] ;  /* 0x00080006040c7981 */ /* 0x000f62000c1e9b00 */
        /* <DEDUP_REMOVED lines=11> */
[----:B------:R-:W-:-:S07]  /*2930*/  FSEL R7, R13, R3, !P0 ;  /* 0x000000030d077208 */ /* 0x000fce0004000000 */
.L_x_21:
[----:B------:R-:W-:Y:S05]  /*2940*/  BSYNC.RECONVERGENT B1 ;  /* 0x0000000000017941 */ /* 0x000fea0003800200 */
.L_x_19:
[----:B------:R-:W0:Y:S01]  /*2950*/  S2R R10, SR_LANEID ;  /* 0x00000000000a7919 */ /* 0x000e220000000000 */
[----:B------:R-:W-:Y:S04]  /*2960*/  SHFL.DOWN PT, R2, R6, 0x1, 0x1f ;  /* 0x08201f0006027f89 */ /* 0x000fe800000e0000 */
        /* <DEDUP_REMOVED lines=10> */
[----:B------:R-:W-:-:S02]  /*2a10*/  @!P2 MOV R7, 0x400 ;  /* 0x000004000007a802 */ /* 0x000fc40000000f00 */
        /* <DEDUP_REMOVED lines=8> */
[----:B------:R-:W-:Y:S01]  /*2aa0*/  SHFL.DOWN PT, R2, R4, 0x4, 0x1f ;  /* 0x08801f0004027f89 */ /* 0x000fe200000e0000 */
[----:B-1----:R-:W-:-:S03]  /*2ab0*/  @!P2 LEA R7, R8, R7, 0x18 ;  /* 0x000000070807a211 */ /* 0x002fc600078ec0ff */
[----:B------:R-:W0:Y:S02]  /*2ac0*/  SHFL.DOWN PT, R3, R5, 0x4, 0x1f ;  /* 0x08801f0005037f89 */ /* 0x000e2400000e0000 */
[----:B------:R-:W-:Y:S01]  /*2ad0*/  @!P2 IMAD.IADD R9, R6, 0x1, R7 ;  /* 0x000000010609a824 */ /* 0x000fe200078e0207 */
[----:B0-----:R-:W-:-:S06]  /*2ae0*/  DSETP.GEU.AND P0, PT, R4, R2, PT ;  /* 0x000000020400722a */ /* 0x001fcc0003f0e000 */
[----:B------:R-:W-:Y:S02]  /*2af0*/  @!P1 FSEL R4, R2, R4, !P0 ;  /* 0x0000000402049208 */ /* 0x000fe40004000000 */
[----:B------:R-:W-:Y:S02]  /*2b00*/  @!P1 FSEL R5, R3, R5, !P0 ;  /* 0x0000000503059208 */ /* 0x000fe40004000000 */
[----:B------:R-:W-:Y:S01]  /*2b10*/  ISETP.GT.AND P1, PT, R10, 0x17, PT ;  /* 0x000000170a00780c */ /* 0x000fe20003f24270 */
[----:B------:R-:W-:Y:S04]  /*2b20*/  SHFL.DOWN PT, R2, R4, 0x8, 0x1f ;  /* 0x09001f0004027f89 */ /* 0x000fe800000e0000 */
[----:B------:R-:W0:Y:S02]  /*2b30*/  SHFL.DOWN PT, R3, R5, 0x8, 0x1f ;  /* 0x09001f0005037f89 */ /* 0x000e2400000e0000 */
[----:B0-----:R-:W-:-:S06]  /*2b40*/  DSETP.GEU.AND P0, PT, R4, R2, PT ;  /* 0x000000020400722a */ /* 0x001fcc0003f0e000 */
[----:B------:R-:W-:Y:S02]  /*2b50*/  @!P1 FSEL R4, R2, R4, !P0 ;  /* 0x0000000402049208 */ /* 0x000fe40004000000 */
[----:B------:R-:W-:Y:S02]  /*2b60*/  @!P1 FSEL R5, R3, R5, !P0 ;  /* 0x0000000503059208 */ /* 0x000fe40004000000 */
[----:B------:R-:W-:Y:S01]  /*2b70*/  ISETP.GT.AND P1, PT, R10, 0xf, PT ;  /* 0x0000000f0a00780c */ /* 0x000fe20003f24270 */
[----:B------:R-:W-:Y:S04]  /*2b80*/  SHFL.DOWN PT, R2, R4, 0x10, 0x1f ;  /* 0x0a001f0004027f89 */ /* 0x000fe800000e0000 */
[----:B------:R-:W0:Y:S02]  /*2b90*/  SHFL.DOWN PT, R3, R5, 0x10, 0x1f ;  /* 0x0a001f0005037f89 */ /* 0x000e2400000e0000 */
[----:B0-----:R-:W-:-:S06]  /*2ba0*/  DSETP.GEU.AND P0, PT, R4, R2, PT ;  /* 0x000000020400722a */ /* 0x001fcc0003f0e000 */
[----:B------:R-:W-:Y:S02]  /*2bb0*/  FSEL R2, R2, R4, !P0 ;  /* 0x0000000402027208 */ /* 0x000fe40004000000 */
        /* <DEDUP_REMOVED lines=10> */
[----:B--2---:R-:W0:Y:S04]  /*2c60*/  LDS.128 R8, [UR4+0x10] ;  /* 0x00001004ff087984 */ /* 0x004e280008000c00 */
        /* <DEDUP_REMOVED lines=25> */
.L_x_2:
        /* <DEDUP_REMOVED lines=12> */
.L_x_32:
[----:B------:R-:W-:Y:S05]  /*2ec0*/  BSYNC.RECONVERGENT B1 ;  /* 0x0000000000017941 */ /* 0x000fea0003800200 */
.L_x_31:
        /* <DEDUP_REMOVED lines=17> */
.L_x_37:
        /* <DEDUP_REMOVED lines=12> */
.L_x_36:
[----:B------:R-:W-:Y:S05]  /*30a0*/  BSYNC.RECONVERGENT B2 ;  /* 0x0000000000027941 */ /* 0x000fea0003800200 */
.L_x_35:
        /* <DEDUP_REMOVED lines=9> */
.L_x_40:
        /* <DEDUP_REMOVED lines=74> */
.L_x_39:
[----:B------:R-:W-:Y:S05]  /*35e0*/  BSYNC.RECONVERGENT B2 ;  /* 0x0000000000027941 */ /* 0x000fea0003800200 */
.L_x_38:
        /* <DEDUP_REMOVED lines=42> */
.L_x_42:
[----:B------:R-:W-:Y:S05]  /*3890*/  BSYNC.RECONVERGENT B2 ;  /* 0x0000000000027941 */ /* 0x000fea0003800200 */
.L_x_41:
        /* <DEDUP_REMOVED lines=20> */
.L_x_34:
[----:B------:R-:W-:Y:S05]  /*39e0*/  BSYNC.RECONVERGENT B1 ;  /* 0x0000000000017941 */ /* 0x000fea0003800200 */
.L_x_33:
        /* <DEDUP_REMOVED lines=14> */
[----:B------:R-:W-:Y:S01]  /*3ad0*/  IMAD.MOV.U32 R2, RZ, RZ, R9 ;  /* 0x000000ffff027224 */ /* 0x000fe200078e0009 */
[----:B------:R-:W-:Y:S01]  /*3ae0*/  @!P2 MOV R4, 0x400 ;  /* 0x000004000004a802 */ /* 0x000fe20000000f00 */
[----:B------:R-:W-:Y:S01]  /*3af0*/  IMAD.MOV.U32 R3, RZ, RZ, R11 ;  /* 0x000000ffff037224 */ /* 0x000fe200078e000b */
[----:B------:R-:W0:Y:S01]  /*3b00*/  SHFL.DOWN PT, R7, R11, 0x2, 0x1f ;  /* 0x08401f000b077f89 */ /* 0x000e2200000e0000 */
[----:B------:R-:W-:Y:S01]  /*3b10*/  @!P2 SHF.R.U32.HI R0, RZ, 0x2, R5 ;  /* 0x00000002ff00a819 */ /* 0x000fe20000011605 */
[----:B------:R-:W1:Y:S03]  /*3b20*/  @!P2 S2R R13, SR_CgaCtaId ;  /* 0x00000000000da919 */ /* 0x000e660000008800 */
[----:B------:R-:W-:Y:S01]  /*3b30*/  @!P2 LOP3.LUT R0, R0, 0xf8, RZ, 0xc0, !PT ;  /* 0x000000f80000a812 */ /* 0x000fe200078ec0ff */
[----:B0-----:R-:W-:-:S06]  /*3b40*/  DSETP.GEU.AND P0, PT, R2, R6, PT ;  /* 0x000000060200722a */ /* 0x001fcc0003f0e000 */
[----:B------:R-:W-:Y:S02]  /*3b50*/  @!P1 FSEL R9, R6, R9, !P0 ;  /* 0x0000000906099208 */ /* 0x000fe40004000000 */
[----:B------:R-:W-:Y:S02]  /*3b60*/  @!P1 FSEL R11, R7, R11, !P0 ;  /* 0x0000000b070b9208 */ /* 0x000fe40004000000 */
[----:B------:R-:W-:Y:S01]  /*3b70*/  ISETP.GT.AND P1, PT, R8, 0x1b, PT ;  /* 0x0000001b0800780c */ /* 0x000fe20003f24270 */
[----:B------:R-:W-:Y:S01]  /*3b80*/  SHFL.DOWN PT, R2, R9, 0x4, 0x1f ;  /* 0x08801f0009027f89 */ /* 0x000fe200000e0000 */
[----:B------:R-:W-:Y:S01]  /*3b90*/  IMAD.MOV.U32 R6, RZ, RZ, R9 ;  /* 0x000000ffff067224 */ /* 0x000fe200078e0009 */
[----:B-1----:R-:W-:Y:S01]  /*3ba0*/  @!P2 LEA R13, R13, R4, 0x18 ;  /* 0x000000040d0da211 */ /* 0x002fe200078ec0ff */
[----:B------:R-:W-:Y:S01]  /*3bb0*/  IMAD.MOV.U32 R7, RZ, RZ, R11 ;  /* 0x000000ffff077224 */ /* 0x000fe200078e000b */
[----:B------:R-:W0:Y:S03]  /*3bc0*/  SHFL.DOWN PT, R3, R11, 0x4, 0x1f ;  /* 0x08801f000b037f89 */ /* 0x000e2600000e0000 */
[----:B------:R-:W-:-:S02]  /*3bd0*/  @!P2 IMAD.IADD R13, R0, 0x1, R13 ;  /* 0x00000001000da824 */ /* 0x000fc400078e020d */
[----:B0-----:R-:W-:-:S06]  /*3be0*/  DSETP.GEU.AND P0, PT, R6, R2, PT ;  /* 0x000000020600722a */ /* 0x001fcc0003f0e000 */
[----:B------:R-:W-:Y:S02]  /*3bf0*/  @!P1 FSEL R9, R2, R9, !P0 ;  /* 0x0000000902099208 */ /* 0x000fe40004000000 */
[----:B------:R-:W-:Y:S02]  /*3c00*/  @!P1 FSEL R11, R3, R11, !P0 ;  /* 0x0000000b030b9208 */ /* 0x000fe40004000000 */
[----:B------:R-:W-:Y:S01]  /*3c10*/  ISETP.GT.AND P1, PT, R8, 0x17, PT ;  /* 0x000000170800780c */ /* 0x000fe20003f24270 */
[----:B------:R-:W-:Y:S01]  /*3c20*/  SHFL.DOWN PT, R2, R9, 0x8, 0x1f ;  /* 0x09001f0009027f89 */ /* 0x000fe200000e0000 */
[----:B------:R-:W-:Y:S02]  /*3c30*/  IMAD.MOV.U32 R6, RZ, RZ, R9 ;  /* 0x000000ffff067224 */ /* 0x000fe400078e0009 */
[----:B------:R-:W-:Y:S01]  /*3c40*/  IMAD.MOV.U32 R7, RZ, RZ, R11 ;  /* 0x000000ffff077224 */ /* 0x000fe200078e000b */
[----:B------:R-:W0:Y:S05]  /*3c50*/  SHFL.DOWN PT, R3, R11, 0x8, 0x1f ;  /* 0x09001f000b037f89 */ /* 0x000e2a00000e0000 */
        /* <DEDUP_REMOVED lines=20> */
[----:B------:R-:W0:Y:S04]  /*3da0*/  LDS.128 R8, [UR4+0x10] ;  /* 0x00001004ff087984 */ /* 0x000e280008000c00 */
[----:B-1----:R-:W1:Y:S01]  /*3db0*/  LDS.128 R12, [UR4+0x20] ;  /* 0x00002004ff0c7984 */ /* 0x002e620008000c00 */
        /* <DEDUP_REMOVED lines=24> */
.L_x_43:
        /* <DEDUP_REMOVED lines=20> */
[----:B------:R-:W0:Y:S05]  /*4080*/  SHFL.DOWN PT, R7, R0, 0x2, R11 ;  /* 0x0840000000077989 */ /* 0x000e2a00000e000b */
[----:B0-----:R-:W-:-:S06]  /*4090*/  DSETP.GEU.AND P0, PT, R2, R6, PT ;  /* 0x000000060200722a */ /* 0x001fcc0003f0e000 */
[----:B------:R-:W-:Y:S01]  /*40a0*/  @!P1 FSEL R9, R6, R9, !P0 ;  /* 0x0000000906099208 */ /* 0x000fe20004000000 */
[----:B------:R-:W-:Y:S01]  /*40b0*/  VIADD R6, R8, 0x4 ;  /* 0x0000000408067836 */ /* 0x000fe20000000000 */
[----:B------:R-:W-:-:S03]  /*40c0*/  @!P1 FSEL R0, R7, R0, !P0 ;  /* 0x0000000007009208 */ /* 0x000fc60004000000 */
[----:B------:R-:W-:Y:S01]  /*40d0*/  SHFL.DOWN PT, R2, R9, 0x4, R11 ;  /* 0x0880000009027989 */ /* 0x000fe200000e000b */
[----:B------:R-:W-:Y:S01]  /*40e0*/  ISETP.GT.AND P1, PT, R6, R11, PT ;  /* 0x0000000b0600720c */ /* 0x000fe20003f24270 */
[----:B------:R-:W-:Y:S02]  /*40f0*/  IMAD.MOV.U32 R6, RZ, RZ, R9 ;  /* 0x000000ffff067224 */ /* 0x000fe400078e0009 */
[----:B------:R-:W0:Y:S01]  /*4100*/  SHFL.DOWN PT, R3, R0, 0x4, R11 ;  /* 0x0880000000037989 */ /* 0x000e2200000e000b */
[----:B------:R-:W-:-:S06]  /*4110*/  IMAD.MOV.U32 R7, RZ, RZ, R0 ;  /* 0x000000ffff077224 */ /* 0x000fcc00078e0000 */
[----:B0-----:R-:W-:Y:S01]  /*4120*/  DSETP.GEU.AND P0, PT, R6, R2, PT ;  /* 0x000000020600722a */ /* 0x001fe20003f0e000 */
[----:B------:R-:W-:-:S05]  /*4130*/  VIADD R6, R8, 0x8 ;  /* 0x0000000808067836 */ /* 0x000fca0000000000 */
        /* <DEDUP_REMOVED lines=15> */
[----:B------:R-:W-:Y:S02]  /*4230*/  IMAD.MOV.U32 R6, RZ, RZ, R9 ;  /* 0x000000ffff067224 */ /* 0x000fe400078e0009 */
[----:B------:R-:W-:Y:S01]  /*4240*/  IMAD.MOV.U32 R7, RZ, RZ, R0 ;  /* 0x000000ffff077224 */ /* 0x000fe200078e0000 */
[----:B------:R-:W0:Y:S05]  /*4250*/  SHFL.DOWN PT, R3, R0, 0x10, R11 ;  /* 0x0a00000000037989 */ /* 0x000e2a00000e000b */
[----:B0-----:R-:W-:Y:S01]  /*4260*/  DSETP.GEU.AND P1, PT, R6, R2, PT ;  /* 0x000000020600722a */ /* 0x001fe20003f2e000 */
[----:B------:R-:W-:-:S02]  /*4270*/  @!P0 MOV R7, 0x400 ;  /* 0x0000040000078802 */ /* 0x000fc40000000f00 */
[----:B------:R-:W-:Y:S02]  /*4280*/  @!P0 SHF.R.U32.HI R6, RZ, 0x2, R5 ;  /* 0x00000002ff068819 */ /* 0x000fe40000011605 */
[----:B-1----:R-:W-:Y:S02]  /*4290*/  @!P0 LEA R7, R10, R7, 0x18 ;  /* 0x000000070a078211 */ /* 0x002fe400078ec0ff */
[----:B------:R-:W-:Y:S02]  /*42a0*/  @!P0 LOP3.LUT R6, R6, 0xf8, RZ, 0xc0, !PT ;  /* 0x000000f806068812 */ /* 0x000fe400078ec0ff */
[----:B------:R-:W-:Y:S02]  /*42b0*/  @!P2 FSEL R9, R2, R9, !P1 ;  /* 0x000000090209a208 */ /* 0x000fe40004800000 */
[----:B------:R-:W-:Y:S01]  /*42c0*/  @!P2 FSEL R0, R3, R0, !P1 ;  /* 0x000000000300a208 */ /* 0x000fe20004800000 */
[----:B------:R-:W-:Y:S02]  /*42d0*/  @!P0 IMAD.IADD R3, R6, 0x1, R7 ;  /* 0x0000000106038824 */ /* 0x000fe400078e0207 */
[----:B------:R-:W-:-:S02]  /*42e0*/  IMAD.MOV.U32 R6, RZ, RZ, R9 ;  /* 0x000000ffff067224 */ /* 0x000fc400078e0009 */
[----:B------:R-:W-:-:S05]  /*42f0*/  IMAD.MOV.U32 R7, RZ, RZ, R0 ;  /* 0x000000ffff077224 */ /* 0x000fca00078e0000 */
[----:B------:R1:W-:Y:S01]  /*4300*/  @!P0 STS.64 [R3+0x8], R6 ;  /* 0x0000080603008388 */ /* 0x0003e20000000a00 */
[----:B------:R-:W-:Y:S01]  /*4310*/  BAR.SYNC.DEFER_BLOCKING 0x0 ;  /* 0x0000000000007b1d */ /* 0x000fe20000010000 */
[----:B------:R-:W-:-:S13]  /*4320*/  ISETP.NE.AND P0, PT, R5, RZ, PT ;  /* 0x000000ff0500720c */ /* 0x000fda0003f05270 */
[----:B-1----:R-:W-:Y:S05]  /*4330*/  @P0 BRA `(.L_x_17) ;  /* 0x0000001800340947 */ /* 0x002fea0003800000 */
[----:B------:R-:W0:Y:S01]  /*4340*/  S2UR UR5, SR_CgaCtaId ;  /* 0x00000000000579c3 */ /* 0x000e220000008800 */
[----:B------:R-:W-:Y:S01]  /*4350*/  UMOV UR4, 0x400 ;  /* 0x0000040000047882 */ /* 0x000fe20000000000 */
[C---:B------:R-:W-:Y:S02]  /*4360*/  ISETP.GT.AND P3, PT, R4.reuse, 0x20, PT ;  /* 0x000000200400780c */ /* 0x040fe40003f64270 */
        /* <DEDUP_REMOVED lines=10> */
[----:B------:R-:W-:Y:S01]  /*4410*/  ISETP.GT.AND P1, PT, R4, 0x60, PT ;  /* 0x000000600400780c */ /* 0x000fe20003f24270 */
[----:B------:R-:W-:Y:S02]  /*4420*/  IMAD.MOV.U32 R2, RZ, RZ, R6 ;  /* 0x000000ffff027224 */ /* 0x000fe400078e0006 */
        /* <DEDUP_REMOVED lines=29> */
.L_x_30:
[----:B------:R-:W0:Y:S01]  /*4600*/  S2R R41, SR_TID.X ;  /* 0x0000000000297919 */ /* 0x000e220000002100 */
[----:B------:R-:W0:Y:S02]  /*4610*/  LDC.64 R6, c[0x0][0x380] ;  /* 0x0000e000ff067b82 */ /* 0x000e240000000a00 */
[----:B0-----:R-:W-:-:S05]  /*4620*/  IMAD.WIDE.U32 R6, R41, 0x8, R6 ;  /* 0x0000000829067825 */ /* 0x001fca00078e0006 */
[----:B------:R-:W2:Y:S04]  /*4630*/  LDG.E.64.CONSTANT R20, desc[UR6][R6.64] ;  /* 0x0000000606147981 */ /* 0x000ea8000c1e9b00 */
[----:B------:R-:W2:Y:S04]  /*4640*/  LDG.E.64.CONSTANT R2, desc[UR6][R6.64+0x800] ;  /* 0x0008000606027981 */ /* 0x000ea8000c1e9b00 */
[----:B------:R-:W3:Y:S04]  /*4650*/  LDG.E.64.CONSTANT R8, desc[UR6][R6.64+0x1000] ;  /* 0x0010000606087981 */ /* 0x000ee8000c1e9b00 */
[----:B------:R-:W4:Y:S04]  /*4660*/  LDG.E.64.CONSTANT R10, desc[UR6][R6.64+0x1800] ;  /* 0x00180006060a7981 */ /* 0x000f28000c1e9b00 */
[----:B------:R-:W5:Y:S04]  /*4670*/  LDG.E.64.CONSTANT R12, desc[UR6][R6.64+0x2000] ;  /* 0x00200006060c7981 */ /* 0x000f68000c1e9b00 */
[----:B------:R-:W5:Y:S04]  /*4680*/  LDG.E.64.CONSTANT R14, desc[UR6][R6.64+0x2800] ;  /* 0x00280006060e7981 */ /* 0x000f68000c1e9b00 */
[----:B------:R-:W5:Y:S04]  /*4690*/  LDG.E.64.CONSTANT R16, desc[UR6][R6.64+0x3000] ;  /* 0x0030000606107981 */ /* 0x000f68000c1e9b00 */
[----:B------:R-:W5:Y:S01]  /*46a0*/  LDG.E.64.CONSTANT R18, desc[UR6][R6.64+0x3800] ;  /* 0x0038000606127981 */ /* 0x000f62000c1e9b00 */
[----:B------:R-:W-:Y:S01]  /*46b0*/  ISETP.GE.U32.AND P1, PT, R4, 0x1000, PT ;  /* 0x000010000400780c */ /* 0x000fe20003f26070 */
[----:B------:R-:W-:Y:S01]  /*46c0*/  IMAD.MOV.U32 R45, RZ, RZ, 0x800 ;  /* 0x00000800ff2d7424 */ /* 0x000fe200078e00ff */
[----:B--2---:R-:W-:-:S06]  /*46d0*/  DSETP.GEU.AND P0, PT, R20, R2, PT ;  /* 0x000000021400722a */ /* 0x004fcc0003f0e000 */
        /* <DEDUP_REMOVED lines=21> */
[----:B------:R-:W0:Y:S01]  /*4830*/  LDC R24, c[0x0][0x390] ;  /* 0x0000e400ff187b82 */ /* 0x000e220000000800 */
[----:B------:R-:W-:Y:S02]  /*4840*/  VIADD R0, R4, 0xfffff800 ;  /* 0xfffff80004007836 */ /* 0x000fe40000000000 */
[----:B------:R-:W-:-:S07]  /*4850*/  IMAD.MOV.U32 R45, RZ, RZ, 0x800 ;  /* 0x00000800ff2d7424 */ /* 0x000fce00078e00ff */
.L_x_46:
[----:B------:R-:W-:-:S05]  /*4860*/  IMAD.WIDE R4, R45, 0x8, R6 ;  /* 0x000000082d047825 */ /* 0x000fca00078e0206 */
[----:B------:R-:W2:Y:S04]  /*4870*/  LDG.E.64.CONSTANT R10, desc[UR6][R4.64] ;  /* 0x00000006040a7981 */ /* 0x000ea8000c1e9b00 */
[----:B------:R-:W3:Y:S04]  /*4880*/  LDG.E.64.CONSTANT R12, desc[UR6][R4.64+0x800] ;  /* 0x00080006040c7981 */ /* 0x000ee8000c1e9b00 */
[----:B------:R-:W4:Y:S04]  /*4890*/  LDG.E.64.CONSTANT R14, desc[UR6][R4.64+0x1000] ;  /* 0x00100006040e7981 */ /* 0x000f28000c1e9b00 */
[----:B------:R-:W5:Y:S04]  /*48a0*/  LDG.E.64.CONSTANT R16, desc[UR6][R4.64+0x1800] ;  /* 0x0018000604107981 */ /* 0x000f68000c1e9b00 */
[----:B------:R-:W5:Y:S04]  /*48b0*/  LDG.E.64.CONSTANT R18, desc[UR6][R4.64+0x2000] ;  /* 0x0020000604127981 */ /* 0x000f68000c1e9b00 */
[----:B------:R-:W5:Y:S04]  /*48c0*/  LDG.E.64.CONSTANT R20, desc[UR6][R4.64+0x2800] ;  /* 0x0028000604147981 */ /* 0x000f68000c1e9b00 */
[----:B------:R-:W5:Y:S04]  /*48d0*/  LDG.E.64.CONSTANT R22, desc[UR6][R4.64+0x3000] ;  /* 0x0030000604167981 */ /* 0x000f68000c1e9b00 */
[----:B------:R0:W5:Y:S02]  /*48e0*/  LDG.E.64.CONSTANT R8, desc[UR6][R4.64+0x3800] ;  /* 0x0038000604087981 */ /* 0x000164000c1e9b00 */
[----:B0-----:R-:W-:-:S04]  /*48f0*/  IMAD.MOV.U32 R4, RZ, RZ, R24 ;  /* 0x000000ffff047224 */ /* 0x001fc800078e0018 */
[----:B------:R-:W-:-:S05]  /*4900*/  IMAD.IADD R5, R4, 0x1, -R45 ;  /* 0x0000000104057824 */ /* 0x000fca00078e0a2d */
[----:B------:R-:W-:Y:S01]  /*4910*/  ISETP.GE.AND P1, PT, R5, 0x800, PT ;  /* 0x000008000500780c */ /* 0x000fe20003f26270 */
        /* <DEDUP_REMOVED lines=25> */
[----:B------:R-:W-:-:S05]  /*4ab0*/  VIADD R45, R45, 0x800 ;  /* 0x000008002d2d7836 */ /* 0x000fca0000000000 */
[----:B------:R-:W-:-:S13]  /*4ac0*/  ISETP.GT.AND P0, PT, R45, R0, PT ;  /* 0x000000002d00720c */ /* 0x000fda0003f04270 */
[----:B------:R-:W-:Y:S05]  /*4ad0*/  @!P0 BRA `(.L_x_46) ;  /* 0xfffffffc00608947 */ /* 0x000fea000383ffff */
.L_x_44:
[----:B------:R-:W-:-:S13]  /*4ae0*/  ISETP.GE.AND P0, PT, R45, R4, PT ;  /* 0x000000042d00720c */ /* 0x000fda0003f06270 */
[----:B------:R-:W-:Y:S05]  /*4af0*/  @P0 BRA `(.L_x_45) ;  /* 0x0000000800fc0947 */ /* 0x000fea0003800000 */
[----:B------:R-:W-:Y:S01]  /*4b00*/  IMAD.IADD R0, R4, 0x1, -R45 ;  /* 0x0000000104007824 */ /* 0x000fe200078e0a2d */
[----:B------:R-:W-:Y:S04]  /*4b10*/  BSSY.RECONVERGENT B1, `(.L_x_45) ;  /* 0x00000bd000017945 */ /* 0x000fe80003800200 */
[----:B------:R-:W-:-:S13]  /*4b20*/  ISETP.GE.AND P0, PT, R41, R0, PT ;  /* 0x000000002900720c */ /* 0x000fda0003f06270 */
[----:B------:R-:W-:Y:S05]  /*4b30*/  @P0 BRA `(.L_x_47) ;  /* 0x0000000800e80947 */ /* 0x000fea0003800000 */
[----:B------:R-:W-:Y:S01]  /*4b40*/  LOP3.LUT R5, RZ, R41, RZ, 0x33, !PT ;  /* 0x00000029ff057212 */ /* 0x000fe200078e33ff */
[----:B------:R-:W-:Y:S01]  /*4b50*/  BSSY.RECONVERGENT B2, `(.L_x_48) ;  /* 0x0000017000027945 */ /* 0x000fe20003800200 */
[----:B------:R-:W-:Y:S02]  /*4b60*/  IMAD.MOV.U32 R43, RZ, RZ, R41 ;  /* 0x000000ffff2b7224 */ /* 0x000fe400078e0029 */
[----:B------:R-:W-:-:S04]  /*4b70*/  IADD3 R4, PT, PT, -R45, R4, R5 ;  /* 0x000000042d047210 */ /* 0x000fc80007ffe105 */
[C---:B------:R-:W-:Y:S02]  /*4b80*/  LOP3.LUT R5, R4.reuse, 0x300, RZ, 0xc0, !PT ;  /* 0x0000030004057812 */ /* 0x040fe400078ec0ff */
[----:B------:R-:W-:Y:S02]  /*4b90*/  ISETP.GE.U32.AND P2, PT, R4, 0x300, PT ;  /* 0x000003000400780c */ /* 0x000fe40003f46070 */
[----:B------:R-:W-:-:S13]  /*4ba0*/  ISETP.NE.AND P0, PT, R5, 0x300, PT ;  /* 0x000003000500780c */ /* 0x000fda0003f05270 */
[----:B------:R-:W-:Y:S05]  /*4bb0*/  @!P0 BRA `(.L_x_49) ;  /* 0x0000000000408947 */ /* 0x000fea0003800000 */
[----:B------:R-:W0:Y:S01]  /*4bc0*/  LDC.64 R6, c[0x0][0x380] ;  /* 0x0000e000ff067b82 */ /* 0x000e220000000a00 */
[----:B------:R-:W-:Y:S01]  /*4bd0*/  LEA.HI R4, R4, 0x1, RZ, 0x18 ;  /* 0x0000000104047811 */ /* 0x000fe200078fc0ff */
[----:B------:R-:W-:Y:S02]  /*4be0*/  IMAD.IADD R9, R41, 0x1, R45 ;  /* 0x0000000129097824 */ /* 0x000fe400078e022d */
[----:B------:R-:W-:Y:S01]  /*4bf0*/  IMAD.MOV.U32 R43, RZ, RZ, R41 ;  /* 0x000000ffff2b7224 */ /* 0x000fe200078e0029 */
[----:B------:R-:W-:-:S05]  /*4c00*/  LOP3.LUT R4, R4, 0x3, RZ, 0xc0, !PT ;  /* 0x0000000304047812 */ /* 0x000fca00078ec0ff */
[----:B------:R-:W-:-:S07]  /*4c10*/  IMAD.MOV R8, RZ, RZ, -R4 ;  /* 0x000000ffff087224 */ /* 0x000fce00078e0a04 */
.L_x_50:
[----:B0-----:R-:W-:-:S06]  /*4c20*/  IMAD.WIDE.U32 R4, R9, 0x8, R6 ;  /* 0x0000000809047825 */ /* 0x001fcc00078e0006 */
        /* <DEDUP_REMOVED lines=9> */
.L_x_49:
[----:B------:R-:W-:Y:S05]  /*4cc0*/  BSYNC.RECONVERGENT B2 ;  /* 0x0000000000027941 */ /* 0x000fea0003800200 */
.L_x_48:
[----:B------:R-:W-:Y:S05]  /*4cd0*/  @!P2 BRA `(.L_x_47) ;  /* 0x000000080080a947 */ /* 0x000fea0003800000 */
[----:B------:R-:W0:Y:S01]  /*4ce0*/  LDCU.64 UR4, c[0x0][0x380] ;  /* 0x00007000ff0477ac */ /* 0x000e220008000a00 */
[----:B------:R-:W-:Y:S01]  /*4cf0*/  IMAD.IADD R7, R0, 0x1, -R43 ;  /* 0x0000000100077824 */ /* 0x000fe200078e0a2b */
[C---:B------:R-:W-:Y:S01]  /*4d00*/  IADD3 R5, P0, PT, R43.reuse, R45, RZ ;  /* 0x0000002d2b057210 */ /* 0x040fe20007f1e0ff */
[----:B------:R-:W-:Y:S01]  /*4d10*/  BSSY.RECONVERGENT B2, `(.L_x_51) ;  /* 0x000005a000027945 */ /* 0x000fe20003800200 */
[----:B------:R-:W-:Y:S02]  /*4d20*/  IMAD.IADD R45, R43, 0x1, R45 ;  /* 0x000000012b2d7824 */ /* 0x000fe400078e022d */
        /* <DEDUP_REMOVED lines=8> */
[----:B------:R-:W0:Y:S01]  /*4db0*/  LDC.64 R6, c[0x0][0x380] ;  /* 0x0000e000ff067b82 */ /* 0x000e220000000a00 */
[----:B------:R-:W-:Y:S01]  /*4dc0*/  PLOP3.LUT P0, PT, PT, PT, PT, 0x8, 0x80 ;  /* 0x000000000080781c */ /* 0x000fe20003f0e170 */
[----:B------:R-:W-:-:S12]  /*4dd0*/  VIADD R40, R0, 0xfffff400 ;  /* 0xfffff40000287836 */ /* 0x000fd80000000000 */
.L_x_53:
[C---:B0-----:R-:W-:Y:S01]  /*4de0*/  IMAD.WIDE.U32 R38, R45.reuse, 0x8, R6 ;  /* 0x000000082d267825 */ /* 0x041fe200078e0006 */
        /* <DEDUP_REMOVED lines=76> */
.L_x_52:
[----:B------:R-:W-:Y:S05]  /*52b0*/  BSYNC.RECONVERGENT B2 ;  /* 0x0000000000027941 */ /* 0x000fea0003800200 */
.L_x_51:
[----:B------:R-:W-:Y:S01]  /*52c0*/  IMAD.IADD R6, R0, 0x1, -R43 ;  /* 0x0000000100067824 */ /* 0x000fe200078e0a2b */
[----:B------:R-:W-:Y:S04]  /*52d0*/  BSSY.RECONVERGENT B2, `(.L_x_54) ;  /* 0x000002c000027945 */ /* 0x000fe80003800200 */
[----:B------:R-:W-:-:S13]  /*52e0*/  ISETP.GT.AND P1, PT, R6, 0x400, PT ;  /* 0x000004000600780c */ /* 0x000fda0003f24270 */
[----:B------:R-:W-:Y:S05]  /*52f0*/  @!P1 BRA `(.L_x_55) ;  /* 0x0000000000a49947 */ /* 0x000fea0003800000 */
[----:B------:R-:W0:Y:S01]  /*5300*/  LDC.64 R16, c[0x0][0x380] ;  /* 0x0000e000ff107b82 */ /* 0x000e220000000a00 */
[----:B------:R-:W2:Y:S04]  /*5310*/  LDG.E.64.CONSTANT R10, desc[UR6][R4.64+-0x800] ;  /* 0xfff80006040a7981 */ /* 0x000ea8000c1e9b00 */
[----:B------:R-:W3:Y:S01]  /*5320*/  LDG.E.64.CONSTANT R12, desc[UR6][R4.64] ;  /* 0x00000006040c7981 */ /* 0x000ee2000c1e9b00 */
[----:B------:R-:W-:-:S03]  /*5330*/  VIADD R7, R45, 0x400 ;  /* 0x000004002d077836 */ /* 0x000fc60000000000 */
[----:B------:R-:W4:Y:S04]  /*5340*/  LDG.E.64.CONSTANT R14, desc[UR6][R4.64+0x800] ;  /* 0x00080006040e7981 */ /* 0x000f28000c1e9b00 */
[----:B------:R-:W5:Y:S04]  /*5350*/  LDG.E.64.CONSTANT R18, desc[UR6][R4.64+0x1800] ;  /* 0x0018000604127981 */ /* 0x000f68000c1e9b00 */
[----:B------:R-:W5:Y:S01]  /*5360*/  LDG.E.64.CONSTANT R20, desc[UR6][R4.64+0x2000] ;  /* 0x0020000604147981 */ /* 0x000f62000c1e9b00 */
[----:B0-----:R-:W-:-:S06]  /*5370*/  IMAD.WIDE.U32 R8, R45, 0x8, R16 ;  /* 0x000000082d087825 */ /* 0x001fcc00078e0010 */
[----:B------:R-:W2:Y:S01]  /*5380*/  LDG.E.64.CONSTANT R8, desc[UR6][R8.64] ;  /* 0x0000000608087981 */ /* 0x000ea2000c1e9b00 */
[----:B------:R-:W-:-:S03]  /*5390*/  IMAD.WIDE.U32 R16, R7, 0x8, R16 ;  /* 0x0000000807107825 */ /* 0x000fc600078e0010 */
[----:B------:R0:W5:Y:S04]  /*53a0*/  LDG.E.64.CONSTANT R6, desc[UR6][R4.64+0x2800] ;  /* 0x0028000604067981 */ /* 0x000168000c1e9b00 */
[----:B------:R-:W5:Y:S01]  /*53b0*/  LDG.E.64.CONSTANT R16, desc[UR6][R16.64] ;  /* 0x0000000610107981 */ /* 0x000f62000c1e9b00 */
[----:B------:R-:W-:Y:S01]  /*53c0*/  VIADD R43, R43, 0x800 ;  /* 0x000008002b2b7836 */ /* 0x000fe20000000000 */
[----:B0-----:R-:W-:Y:S01]  /*53d0*/  IADD3 R4, P2, PT, R4, 0x4000, RZ ;  /* 0x0000400004047810 */ /* 0x001fe20007f5e0ff */
[----:B------:R-:W-:-:S04]  /*53e0*/  VIADD R45, R45, 0x800 ;  /* 0x000008002d2d7836 */ /* 0x000fc80000000000 */
[----:B------:R-:W-:Y:S01]  /*53f0*/  IMAD.X R5, RZ, RZ, R5, P2 ;  /* 0x000000ffff057224 */ /* 0x000fe200010e0605 */
        /* <DEDUP_REMOVED lines=25> */
.L_x_55:
[----:B------:R-:W-:Y:S05]  /*5590*/  BSYNC.RECONVERGENT B2 ;  /* 0x0000000000027941 */ /* 0x000fea0003800200 */
.L_x_54:
[----:B------:R-:W-:-:S13]  /*55a0*/  ISETP.LT.OR P0, PT, R43, R0, P0 ;  /* 0x000000002b00720c */ /* 0x000fda0000701670 */
[----:B------:R-:W-:Y:S05]  /*55b0*/  @!P0 BRA `(.L_x_47) ;  /* 0x0000000000488947 */ /* 0x000fea0003800000 */
[----:B------:R-:W0:Y:S01]  /*55c0*/  LDC.64 R6, c[0x0][0x380] ;  /* 0x0000e000ff067b82 */ /* 0x000e220000000a00 */
[----:B------:R-:W2:Y:S04]  /*55d0*/  LDG.E.64.CONSTANT R8, desc[UR6][R4.64+-0x800] ;  /* 0xfff8000604087981 */ /* 0x000ea8000c1e9b00 */
[----:B------:R-:W3:Y:S04]  /*55e0*/  LDG.E.64.CONSTANT R10, desc[UR6][R4.64] ;  /* 0x00000006040a7981 */ /* 0x000ee8000c1e9b00 */
[----:B------:R-:W4:Y:S01]  /*55f0*/  LDG.E.64.CONSTANT R12, desc[UR6][R4.64+0x800] ;  /* 0x00080006040c7981 */ /* 0x000f22000c1e9b00 */
[----:B0-----:R-:W-:-:S06]  /*5600*/  IMAD.WIDE.U32 R6, R45, 0x8, R6 ;  /* 0x000000082d067825 */ /* 0x001fcc00078e0006 */
[----:B------:R-:W5:Y:S02]  /*5610*/  LDG.E.64.CONSTANT R6, desc[UR6][R6.64] ;  /* 0x0000000606067981 */ /* 0x000f64000c1e9b00 */
[----:B-----5:R-:W-:-:S06]  /*5620*/  DSETP.GEU.AND P0, PT, R2, R6, PT ;  /* 0x000000060200722a */ /* 0x020fcc0003f0e000 */
        /* <DEDUP_REMOVED lines=10> */
[----:B------:R-:W-:-:S07]  /*56d0*/  FSEL R3, R13, R3, !P0 ;  /* 0x000000030d037208 */ /* 0x000fce0004000000 */
.L_x_47:
[----:B------:R-:W-:Y:S05]  /*56e0*/  BSYNC.RECONVERGENT B1 ;  /* 0x0000000000017941 */ /* 0x000fea0003800200 */
.L_x_45:
        /* <DEDUP_REMOVED lines=54> */
[----:B------:R-:W1:Y:S01]  /*5a50*/  S2UR UR5, SR_CgaCtaId ;  /* 0x00000000000579c3 */ /* 0x000e620000008800 */
[----:B------:R-:W-:Y:S02]  /*5a60*/  UMOV UR4, 0x400 ;  /* 0x0000040000047882 */ /* 0x000fe40000000000 */
[----:B-1----:R-:W-:-:S09]  /*5a70*/  ULEA UR4, UR5, UR4, 0x18 ;  /* 0x0000000405047291 */ /* 0x002fd2000f8ec0ff */
[----:B0-----:R-:W0:Y:S04]  /*5a80*/  LDS.128 R8, [UR4+0x10] ;  /* 0x00001004ff087984 */ /* 0x001e280008000c00 */
        /* <DEDUP_REMOVED lines=23> */
[----:B------:R-:W-:-:S07]  /*5c00*/  FSEL R7, R3, R5, !P1 ;  /* 0x0000000503077208 */ /* 0x000fce0004800000 */
.L_x_17:
[----:B------:R-:W-:Y:S05]  /*5c10*/  BSYNC.RECONVERGENT B0 ;  /* 0x0000000000007941 */ /* 0x000fea0003800200 */
.L_x_1:
[----:B------:R-:W-:Y:S05]  /*5c20*/  @P0 EXIT ;  /* 0x000000000000094d */ /* 0x000fea0003800000 */
[----:B------:R-:W4:Y:S01]  /*5c30*/  LDCU.64 UR8, c[0x0][0x398] ;  /* 0x00007300ff0877ac */ /* 0x000f220008000a00 */
[----:B---3--:R-:W3:Y:S01]  /*5c40*/  LDC.64 R4, c[0x0][0x388] ;  /* 0x0000e200ff047b82 */ /* 0x008ee20000000a00 */
[----:B------:R-:W0:Y:S01]  /*5c50*/  LDCU.64 UR4, c[0x0][0x398] ;  /* 0x00007300ff0477ac */ /* 0x000e220008000a00 */
[----:B----4-:R-:W-:-:S06]  /*5c60*/  DSETP.GT.AND P0, PT, R6, UR8, PT ;  /* 0x0000000806007e2a */ /* 0x010fcc000bf04000 */
[----:B012---:R-:W-:Y:S02]  /*5c70*/  FSEL R2, R6, UR4, P0 ;  /* 0x0000000406027c08 */ /* 0x007fe40008000000 */
[----:B------:R-:W-:-:S05]  /*5c80*/  FSEL R3, R7, UR5, P0 ;  /* 0x0000000507037c08 */ /* 0x000fca0008000000 */
[----:B---3--:R-:W-:Y:S01]  /*5c90*/  STG.E.64 desc[UR6][R4.64], R2 ;  /* 0x0000000204007986 */ /* 0x008fe2000c101b06 */
[----:B------:R-:W-:Y:S05]  /*5ca0*/  EXIT ;  /* 0x000000000000794d */ /* 0x000fea0003800000 */
.L_x_56:
[----:B------:R-:W-:-:S00]  /*5cb0*/  BRA `(.L_x_56) ;  /* 0xfffffffc00fc7947 */ /* 0x000fc0000383ffff */
[----:B------:R-:W-:-:S00]  /*5cc0*/  NOP ;  /* 0x0000000000007918 */ /* 0x000fc00000000000 */
        /* <DEDUP_REMOVED lines=11> */
.L_x_248:


//--------------------- .text._ZN3cub18CUB_300001_SM_10006detail6reduce18DeviceReduceKernelINS2_10policy_hubIdyN4cuda3__47maximumIdEEE10Policy1000EN6thrust24THRUST_300001_SM_1000_NS6detail15normal_iteratorINSC_10device_ptrIdEEEEyS8_dNS5_3std3__410__identityEEEvT0_PT3_T1_NS0_13GridEvenShareISO_EET2_T4_ --------------------------
	.section	.text._ZN3cub18CUB_300001_SM_10006detail6reduce18DeviceReduceKernelINS2_10policy_hubIdyN4cuda3__47maximumIdEEE10Policy1000EN6thrust24THRUST_300001_SM_1000_NS6detail15normal_iteratorINSC_10device_ptrIdEEEEyS8_dNS5_3std3__410__identityEEEvT0_PT3_T1_NS0_13GridEvenShareISO_EET2_T4_,"ax",@progbits
	.align	128
        .global         _ZN3cub18CUB_300001_SM_10006detail6reduce18DeviceReduceKernelINS2_10policy_hubIdyN4cuda3__47maximumIdEEE10Policy1000EN6thrust24THRUST_300001_SM_1000_NS6detail15normal_iteratorINSC_10device_ptrIdEEEEyS8_dNS5_3std3__410__identityEEEvT0_PT3_T1_NS0_13GridEvenShareISO_EET2_T4_
        .type           _ZN3cub18CUB_300001_SM_10006detail6reduce18DeviceReduceKernelINS2_10policy_hubIdyN4cuda3__47maximumIdEEE10Policy1000EN6thrust24THRUST_300001_SM_1000_NS6detail15normal_iteratorINSC_10device_ptrIdEEEEyS8_dNS5_3std3__410__identityEEEvT0_PT3_T1_NS0_13GridEvenShareISO_EET2_T4_,@function
        .size           _ZN3cub18CUB_300001_SM_10006detail6reduce18DeviceReduceKernelINS2_10policy_hubIdyN4cuda3__47maximumIdEEE10Policy1000EN6thrust24THRUST_300001_SM_1000_NS6detail15normal_iteratorINSC_10device_ptrIdEEEEyS8_dNS5_3std3__410__identityEEEvT0_PT3_T1_NS0_13GridEvenShareISO_EET2_T4_,(.L_x_249 - _ZN3cub18CUB_300001_SM_10006detail6reduce18DeviceReduceKernelINS2_10policy_hubIdyN4cuda3__47maximumIdEEE10Policy1000EN6thrust24THRUST_300001_SM_1000_NS6detail15normal_iteratorINSC_10device_ptrIdEEEEyS8_dNS5_3std3__410__identityEEEvT0_PT3_T1_NS0_13GridEvenShareISO_EET2_T4_)
        .other          _ZN3cub18CUB_300001_SM_10006detail6reduce18DeviceReduceKernelINS2_10policy_hubIdyN4cuda3__47maximumIdEEE10Policy1000EN6thrust24THRUST_300001_SM_1000_NS6detail15normal_iteratorINSC_10device_ptrIdEEEEyS8_dNS5_3std3__410__identityEEEvT0_PT3_T1_NS0_13GridEvenShareISO_EET2_T4_,@"STO_CUDA_ENTRY STV_DEFAULT"
_ZN3cub18CUB_300001_SM_10006detail6reduce18DeviceReduceKernelINS2_10policy_hubIdyN4cuda3__47maximumIdEEE10Policy1000EN6thrust24THRUST_300001_SM_1000_NS6detail15normal_iteratorINSC_10device_ptrIdEEEEyS8_dNS5_3std3__410__identityEEEvT0_PT3_T1_NS0_13GridEvenShareISO_EET2_T4_:
.text._ZN3cub18CUB_300001_SM_10006detail6reduce18DeviceReduceKernelINS2_10policy_hubIdyN4cuda3__47maximumIdEEE10Policy1000EN6thrust24THRUST_300001_SM_1000_NS6detail15normal_iteratorINSC_10device_ptrIdEEEEyS8_dNS5_3std3__410__identityEEEvT0_PT3_T1_NS0_13GridEvenShareISO_EET2_T4_:
[----:B------:R-:W-:Y:S08]  /*0000*/  LDC R1, c[0x0][0x37c] ;  /* 0x0000df00ff017b82 */ /* 0x000ff00000000800 */
[----:B------:R-:W0:Y:S01]  /*0010*/  S2UR UR16, SR_CTAID.X ;  /* 0x00000000001079c3 */ /* 0x000e220000002500 */
[----:B------:R-:W1:Y:S01]  /*0020*/  LDCU.64 UR8, c[0x0][0x3b8] ;  /* 0x00007700ff0877ac */ /* 0x000e620008000a00 */
[----:B------:R-:W-:Y:S01]  /*0030*/  BSSY.RECONVERGENT B0, `(.L_x_57) ;  /* 0x000030b000007945 */ /* 0x000fe20003800200 */
[----:B------:R-:W2:Y:S01]  /*0040*/  LDCU UR5, c[0x0][0x3c0] ;  /* 0x00007800ff0577ac */ /* 0x000ea20008000800 */
[----:B------:R-:W3:Y:S01]  /*0050*/  LDCU.64 UR14, c[0x0][0x358] ;  /* 0x00006b00ff0e77ac */ /* 0x000ee20008000a00 */
[----:B-1----:R-:W-:-:S02]  /*0060*/  IMAD.U32 R4, RZ, RZ, UR8 ;  /* 0x00000008ff047e24 */ /* 0x002fc4000f8e00ff */
[----:B------:R-:W-:Y:S01]  /*0070*/  IMAD.U32 R3, RZ, RZ, UR9 ;  /* 0x00000009ff037e24 */ /* 0x000fe2000f8e00ff */
[----:B--2---:R-:W-:Y:S02]  /*0080*/  USHF.L.U32 UR5, UR5, 0xb, URZ ;  /* 0x0000000b05057899 */ /* 0x004fe400080006ff */
[----:B0-----:R-:W-:Y:S02]  /*0090*/  USHF.L.U32 UR7, UR16, 0xb, URZ ;  /* 0x0000000b10077899 */ /* 0x001fe400080006ff */
[----:B------:R-:W-:-:S04]  /*00a0*/  USHF.R.S32.HI UR4, URZ, 0x1f, UR5 ;  /* 0x0000001fff047899 */ /* 0x000fc80008011405 */
[----:B------:R-:W-:-:S04]  /*00b0*/  IADD3 R5, P1, PT, R4, -UR7, RZ ;  /* 0x8000000704057c10 */ /* 0x000fc8000ff3e0ff */
[----:B------:R-:W-:Y:S02]  /*00c0*/  ISETP.GT.U32.AND P0, PT, R5, 0x7ff, PT ;  /* 0x000007ff0500780c */ /* 0x000fe40003f04070 */
[----:B------:R-:W-:-:S04]  /*00d0*/  IADD3.X R2, PT, PT, R3, -0x1, RZ, P1, !PT ;  /* 0xffffffff03027810 */ /* 0x000fc80000ffe4ff */
[----:B------:R-:W-:-:S13]  /*00e0*/  ISETP.GT.U32.AND.EX P0, PT, R2, RZ, PT, P0 ;  /* 0x000000ff0200720c */ /* 0x000fda0003f04100 */
[----:B---3--:R-:W-:Y:S05]  /*00f0*/  @P0 BRA `(.L_x_58) ;  /* 0x0000001400ec0947 */ /* 0x008fea0003800000 */
[----:B------:R-:W0:Y:S01]  /*0100*/  S2R R0, SR_TID.X ;  /* 0x0000000000007919 */ /* 0x000e220000002100 */
[----:B------:R-:W-:Y:S01]  /*0110*/  VIADD R3, R4, -UR7 ;  /* 0x8000000704037c36 */ /* 0x000fe20008000000 */
[----:B------:R-:W-:Y:S01]  /*0120*/  BSSY.RECONVERGENT B1, `(.L_x_59) ;  /* 0x000000a000017945 */ /* 0x000fe20003800200 */
[----:B------:R-:W-:-:S03]  /*0130*/  CS2R R10, SRZ ;  /* 0x00000000000a7805 */ /* 0x000fc6000001ff00 */
[----:B0-----:R-:W-:Y:S01]  /*0140*/  ISETP.GE.AND P0, PT, R0, R3, PT ;  /* 0x000000030000720c */ /* 0x001fe20003f06270 */
[----:B------:R-:W-:-:S12]  /*0150*/  IMAD.MOV.U32 R2, RZ, RZ, R0 ;  /* 0x000000ffff027224 */ /* 0x000fd800078e0000 */
[----:B------:R-:W-:Y:S05]  /*0160*/  @P0 BRA `(.L_x_60) ;  /* 0x0000000000140947 */ /* 0x000fea0003800000 */
[----:B------:R-:W0:Y:S01]  /*0170*/  LDC.64 R10, c[0x0][0x380] ;  /* 0x0000e000ff0a7b82 */ /* 0x000e220000000a00 */
[----:B------:R-:W-:-:S04]  /*0180*/  VIADD R5, R0, UR7 ;  /* 0x0000000700057c36 */ /* 0x000fc80008000000 */
[----:B0-----:R-:W-:-:S06]  /*0190*/  IMAD.WIDE.U32 R10, R5, 0x8, R10 ;  /* 0x00000008050a7825 */ /* 0x001fcc00078e000a */
[----:B------:R-:W5:Y:S01]  /*01a0*/  LDG.E.64 R10, desc[UR14][R10.64] ;  /* 0x0000000e0a0a7981 */ /* 0x000f62000c1e1b00 */
[----:B------:R-:W-:-:S07]  /*01b0*/  VIADD R2, R0, 0x100 ;  /* 0x0000010000027836 */ /* 0x000fce0000000000 */
.L_x_60:
[----:B------:R-:W-:Y:S05]  /*01c0*/  BSYNC.RECONVERGENT B1 ;  /* 0x0000000000017941 */ /* 0x000fea0003800200 */
.L_x_59:
[----:B------:R-:W-:Y:S01]  /*01d0*/  ISETP.GE.AND P0, PT, R2, R3, PT ;  /* 0x000000030200720c */ /* 0x000fe20003f06270 */
[----:B------:R-:W-:-:S12]  /*01e0*/  BSSY.RECONVERGENT B1, `(.L_x_61) ;  /* 0x00000b3000017945 */ /* 0x000fd80003800200 */
[----:B------:R-:W-:Y:S05]  /*01f0*/  @P0 BRA `(.L_x_62) ;  /* 0x0000000800c40947 */ /* 0x000fea0003800000 */
[----:B------:R-:W-:Y:S01]  /*0200*/  LOP3.LUT R5, RZ, R2, RZ, 0x33, !PT ;  /* 0x00000002ff057212 */ /* 0x000fe200078e33ff */
[----:B------:R-:W-:Y:S03]  /*0210*/  BSSY.RECONVERGENT B2, `(.L_x_63) ;  /* 0x0000057000027945 */ /* 0x000fe60003800200 */
[----:B------:R-:W-:-:S04]  /*0220*/  IADD3 R6, PT, PT, R4, -UR7, R5 ;  /* 0x8000000704067c10 */ /* 0x000fc8000fffe005 */
[C---:B------:R-:W-:Y:S02]  /*0230*/  ISETP.GE.U32.AND P1, PT, R6.reuse, 0xf00, PT ;  /* 0x00000f000600780c */ /* 0x040fe40003f26070 */
[----:B------:R-:W-:-:S04]  /*0240*/  LEA.HI R4, R6, 0x1, RZ, 0x18 ;  /* 0x0000000106047811 */ /* 0x000fc800078fc0ff */
[----:B------:R-:W-:-:S04]  /*0250*/  LOP3.LUT R5, R4, 0xf, RZ, 0xc0, !PT ;  /* 0x0000000f04057812 */ /* 0x000fc800078ec0ff */
[----:B------:R-:W-:-:S03]  /*0260*/  ISETP.NE.AND P0, PT, R5, RZ, PT ;  /* 0x000000ff0500720c */ /* 0x000fc60003f05270 */
[----:B------:R-:W-:Y:S10]  /*0270*/  @!P1 BRA `(.L_x_64) ;  /* 0x0000000400409947 */ /* 0x000ff40003800000 */
[----:B------:R-:W0:Y:S01]  /*0280*/  LDCU.64 UR8, c[0x0][0x380] ;  /* 0x00007000ff0877ac */ /* 0x000e220008000a00 */
[----:B------:R-:W-:Y:S01]  /*0290*/  IMAD.WIDE.U32 R6, R2, 0x8, RZ ;  /* 0x0000000802067825 */ /* 0x000fe200078e00ff */
[----:B------:R-:W-:Y:S01]  /*02a0*/  LOP3.LUT R26, R4, 0x1fffff0, RZ, 0xc0, !PT ;  /* 0x01fffff0041a7812 */ /* 0x000fe200078ec0ff */
[----:B------:R-:W-:-:S04]  /*02b0*/  UIMAD.WIDE.U32 UR4, UR16, 0x4000, URZ ;  /* 0x00004000100478a5 */ /* 0x000fc8000f8e00ff */
[----:B------:R-:W-:Y:S02]  /*02c0*/  IMAD.MOV R26, RZ, RZ, -R26 ;  /* 0x000000ffff1a7224 */ /* 0x000fe400078e0a1a */
[----:B------:R-:W-:Y:S02]  /*02d0*/  LOP3.LUT R6, R6, UR4, RZ, 0xfc, !PT ;  /* 0x0000000406067c12 */ /* 0x000fe4000f8efcff */
[----:B------:R-:W-:Y:S02]  /*02e0*/  LOP3.LUT R7, R7, UR5, RZ, 0xfc, !PT ;  /* 0x0000000507077c12 */ /* 0x000fe4000f8efcff */
[----:B0-----:R-:W-:-:S04]  /*02f0*/  IADD3 R6, P1, PT, R6, UR8, RZ ;  /* 0x0000000806067c10 */ /* 0x001fc8000ff3e0ff */
[----:B------:R-:W-:-:S04]  /*0300*/  IADD3 R6, P2, PT, R6, 0x4000, RZ ;  /* 0x0000400006067810 */ /* 0x000fc80007f5e0ff */
[----:B------:R-:W-:-:S09]  /*0310*/  IADD3.X R7, PT, PT, RZ, UR9, R7, P2, P1 ;  /* 0x00000009ff077c10 */ /* 0x000fd200097e2407 */
.L_x_65:
[----:B------:R-:W2:Y:S04]  /*0320*/  LDG.E.64 R8, desc[UR14][R6.64+-0x4000] ;  /* 0xffc0000e06087981 */ /* 0x000ea8000c1e1b00 */
[----:B------:R-:W3:Y:S04]  /*0330*/  LDG.E.64 R12, desc[UR14][R6.64+-0x3800] ;  /* 0xffc8000e060c7981 */ /* 0x000ee8000c1e1b00 */
[----:B------:R-:W4:Y:S04]  /*0340*/  LDG.E.64 R14, desc[UR14][R6.64+-0x3000] ;  /* 0xffd0000e060e7981 */ /* 0x000f28000c1e1b00 */
[----:B------:R-:W4:Y:S04]  /*0350*/  LDG.E.64 R16, desc[UR14][R6.64+-0x2800] ;  /* 0xffd8000e06107981 */ /* 0x000f28000c1e1b00 */
[----:B------:R-:W4:Y:S04]  /*0360*/  LDG.E.64 R18, desc[UR14][R6.64+-0x2000] ;  /* 0xffe0000e06127981 */ /* 0x000f28000c1e1b00 */
[----:B------:R-:W4:Y:S04]  /*0370*/  LDG.E.64 R20, desc[UR14][R6.64+-0x1800] ;  /* 0xffe8000e06147981 */ /* 0x000f28000c1e1b00 */
[----:B------:R-:W4:Y:S04]  /*0380*/  LDG.E.64 R22, desc[UR14][R6.64+-0x1000] ;  /* 0xfff0000e06167981 */ /* 0x000f28000c1e1b00 */
[----:B------:R-:W4:Y:S01]  /*0390*/  LDG.E.64 R24, desc[UR14][R6.64+-0x800] ;  /* 0xfff8000e06187981 */ /* 0x000f22000c1e1b00 */
[----:B--2--5:R-:W-:-:S06]  /*03a0*/  DSETP.GEU.AND P1, PT, R10, R8, PT ;  /* 0x000000080a00722a */ /* 0x024fcc0003f2e000 */
[----:B------:R-:W-:Y:S02]  /*03b0*/  FSEL R10, R8, R10, !P1 ;  /* 0x0000000a080a7208 */ /* 0x000fe40004800000 */
[----:B------:R-:W-:Y:S02]  /*03c0*/  FSEL R11, R9, R11, !P1 ;  /* 0x0000000b090b7208 */ /* 0x000fe40004800000 */
[----:B------:R-:W2:Y:S04]  /*03d0*/  LDG.E.64 R8, desc[UR14][R6.64] ;  /* 0x0000000e06087981 */ /* 0x000ea8000c1e1b00 */
[----:B---3--:R-:W-:-:S06]  /*03e0*/  DSETP.GEU.AND P1, PT, R10, R12, PT ;  /* 0x0000000c0a00722a */ /* 0x008fcc0003f2e000 */
[----:B------:R-:W-:Y:S02]  /*03f0*/  FSEL R12, R12, R10, !P1 ;  /* 0x0000000a0c0c7208 */ /* 0x000fe40004800000 */
[----:B------:R-:W-:Y:S02]  /*0400*/  FSEL R13, R13, R11, !P1 ;  /* 0x0000000b0d0d7208 */ /* 0x000fe40004800000 */
[----:B------:R-:W3:Y:S04]  /*0410*/  LDG.E.64 R10, desc[UR14][R6.64+0x800] ;  /* 0x0008000e060a7981 */ /* 0x000ee8000c1e1b00 */
[----:B----4-:R-:W-:-:S06]  /*0420*/  DSETP.GEU.AND P1, PT, R12, R14, PT ;  /* 0x0000000e0c00722a */ /* 0x010fcc0003f2e000 */
[----:B------:R-:W-:Y:S02]  /*0430*/  FSEL R14, R14, R12, !P1 ;  /* 0x0000000c0e0e7208 */ /* 0x000fe40004800000 */
[----:B------:R-:W-:Y:S02]  /*0440*/  FSEL R15, R15, R13, !P1 ;  /* 0x0000000d0f0f7208 */ /* 0x000fe40004800000 */
[----:B------:R-:W4:Y:S04]  /*0450*/  LDG.E.64 R12, desc[UR14][R6.64+0x1000] ;  /* 0x0010000e060c7981 */ /* 0x000f28000c1e1b00 */
[----:B------:R-:W-:-:S06]  /*0460*/  DSETP.GEU.AND P1, PT, R14, R16, PT ;  /* 0x000000100e00722a */ /* 0x000fcc0003f2e000 */
        /* <DEDUP_REMOVED lines=18> */
[----:B------:R0:W4:Y:S01]  /*0590*/  LDG.E.64 R24, desc[UR14][R6.64+0x3800] ;  /* 0x0038000e06187981 */ /* 0x000122000c1e1b00 */
[----:B------:R-:W-:-:S05]  /*05a0*/  VIADD R26, R26, 0x10 ;  /* 0x000000101a1a7836 */ /* 0x000fca0000000000 */
[----:B------:R-:W-:Y:S02]  /*05b0*/  ISETP.NE.AND P2, PT, R26, RZ, PT ;  /* 0x000000ff1a00720c */ /* 0x000fe40003f45270 */
[----:B0-----:R-:W-:Y:S01]  /*05c0*/  IADD3 R6, P3, PT, R6, 0x8000, RZ ;  /* 0x0000800006067810 */ /* 0x001fe20007f7e0ff */
[----:B------:R-:W-:-:S04]  /*05d0*/  VIADD R2, R2, 0x1000 ;  /* 0x0000100002027836 */ /* 0x000fc80000000000 */
[----:B------:R-:W-:Y:S01]  /*05e0*/  IMAD.X R7, RZ, RZ, R7, P3 ;  /* 0x000000ffff077224 */ /* 0x000fe200018e0607 */
        /* <DEDUP_REMOVED lines=24> */
[----:B------:R-:W-:Y:S06]  /*0770*/  @P2 BRA `(.L_x_65) ;  /* 0xfffffff800e82947 */ /* 0x000fec000383ffff */
.L_x_64:
[----:B------:R-:W-:Y:S05]  /*0780*/  BSYNC.RECONVERGENT B2 ;  /* 0x0000000000027941 */ /* 0x000fea0003800200 */
.L_x_63:
[----:B------:R-:W-:Y:S05]  /*0790*/  @!P0 BRA `(.L_x_62) ;  /* 0x00000004005c8947 */ /* 0x000fea0003800000 */
[----:B------:R-:W-:Y:S01]  /*07a0*/  ISETP.GE.U32.AND P1, PT, R5, 0x8, PT ;  /* 0x000000080500780c */ /* 0x000fe20003f26070 */
[----:B------:R-:W-:Y:S01]  /*07b0*/  BSSY.RECONVERGENT B2, `(.L_x_66) ;  /* 0x000002a000027945 */ /* 0x000fe20003800200 */
[----:B------:R-:W-:-:S04]  /*07c0*/  LOP3.LUT R26, R4, 0x7, RZ, 0xc0, !PT ;  /* 0x00000007041a7812 */ /* 0x000fc800078ec0ff */
[----:B------:R-:W-:-:S07]  /*07d0*/  ISETP.NE.AND P0, PT, R26, RZ, PT ;  /* 0x000000ff1a00720c */ /* 0x000fce0003f05270 */
[----:B------:R-:W-:Y:S06]  /*07e0*/  @!P1 BRA `(.L_x_67) ;  /* 0x0000000000989947 */ /* 0x000fec0003800000 */
[----:B------:R-:W0:Y:S01]  /*07f0*/  LDCU.64 UR4, c[0x0][0x380] ;  /* 0x00007000ff0477ac */ /* 0x000e220008000a00 */
[----:B------:R-:W-:-:S04]  /*0800*/  IADD3 R5, P1, PT, R2, UR7, RZ ;  /* 0x0000000702057c10 */ /* 0x000fc8000ff3e0ff */
[----:B------:R-:W-:Y:S02]  /*0810*/  LEA.HI.X.SX32 R6, R2, RZ, 0x1, P1 ;  /* 0x000000ff02067211 */ /* 0x000fe400008f0eff */
[----:B0-----:R-:W-:-:S04]  /*0820*/  LEA R24, P1, R5, UR4, 0x3 ;  /* 0x0000000405187c11 */ /* 0x001fc8000f8218ff */
[----:B------:R-:W-:-:S05]  /*0830*/  LEA.HI.X R25, R5, UR5, R6, 0x3, P1 ;  /* 0x0000000505197c11 */ /* 0x000fca00088f1c06 */
        /* <DEDUP_REMOVED lines=32> */
[----:B------:R-:W-:-:S07]  /*0a40*/  FSEL R11, R23, R7, !P1 ;  /* 0x00000007170b7208 */ /* 0x000fce0004800000 */
.L_x_67:
[----:B------:R-:W-:Y:S05]  /*0a50*/  BSYNC.RECONVERGENT B2 ;  /* 0x0000000000027941 */ /* 0x000fea0003800200 */
.L_x_66:
        /* <DEDUP_REMOVED lines=28> */
.L_x_69:
[----:B------:R-:W-:Y:S05]  /*0c20*/  BSYNC.RECONVERGENT B2 ;  /* 0x0000000000027941 */ /* 0x000fea0003800200 */
.L_x_68:
[----:B------:R-:W-:Y:S05]  /*0c30*/  @!P0 BRA `(.L_x_62) ;  /* 0x0000000000348947 */ /* 0x000fea0003800000 */
[----:B------:R-:W0:Y:S01]  /*0c40*/  LDC.64 R6, c[0x0][0x380] ;  /* 0x0000e000ff067b82 */ /* 0x000e220000000a00 */
[----:B------:R-:W-:Y:S02]  /*0c50*/  IMAD.U32 R5, RZ, RZ, UR16 ;  /* 0x00000010ff057e24 */ /* 0x000fe4000f8e00ff */
[----:B------:R-:W-:Y:S02]  /*0c60*/  IMAD.MOV R8, RZ, RZ, -R4 ;  /* 0x000000ffff087224 */ /* 0x000fe400078e0a04 */
[----:B0-----:R-:W-:-:S07]  /*0c70*/  IMAD.WIDE.U32 R4, R5, 0x4000, R6 ;  /* 0x0000400005047825 */ /* 0x001fce00078e0006 */
.L_x_70:
[----:B------:R-:W-:-:S06]  /*0c80*/  IMAD.WIDE R6, R2, 0x8, R4 ;  /* 0x0000000802067825 */ /* 0x000fcc00078e0204 */
[----:B------:R-:W2:Y:S01]  /*0c90*/  LDG.E.64 R6, desc[UR14][R6.64] ;  /* 0x0000000e06067981 */ /* 0x000ea2000c1e1b00 */
[----:B------:R-:W-:Y:S02]  /*0ca0*/  VIADD R8, R8, 0x1 ;  /* 0x0000000108087836 */ /* 0x000fe40000000000 */
[----:B------:R-:W-:-:S03]  /*0cb0*/  VIADD R2, R2, 0x100 ;  /* 0x0000010002027836 */ /* 0x000fc60000000000 */
[----:B------:R-:W-:Y:S01]  /*0cc0*/  ISETP.NE.AND P1, PT, R8, RZ, PT ;  /* 0x000000ff0800720c */ /* 0x000fe20003f25270 */
[----:B--2--5:R-:W-:-:S06]  /*0cd0*/  DSETP.GEU.AND P0, PT, R10, R6, PT ;  /* 0x000000060a00722a */ /* 0x024fcc0003f0e000 */
[----:B------:R-:W-:Y:S02]  /*0ce0*/  FSEL R10, R6, R10, !P0 ;  /* 0x0000000a060a7208 */ /* 0x000fe40004000000 */
[----:B------:R-:W-:-:S04]  /*0cf0*/  FSEL R11, R7, R11, !P0 ;  /* 0x0000000b070b7208 */ /* 0x000fc80004000000 */
[----:B------:R-:W-:Y:S05]  /*0d00*/  @P1 BRA `(.L_x_70) ;  /* 0xfffffffc00dc1947 */ /* 0x000fea000383ffff */
.L_x_62:
[----:B------:R-:W-:Y:S05]  /*0d10*/  BSYNC.RECONVERGENT B1 ;  /* 0x0000000000017941 */ /* 0x000fea0003800200 */
.L_x_61:
        /* <DEDUP_REMOVED lines=16> */
[----:B------:R-:W0:Y:S01]  /*0e20*/  SHFL.DOWN PT, R5, R3, 0x2, 0x1f ;  /* 0x08401f0003057f89 */ /* 0x000e2200000e0000 */
[----:B------:R-:W1:Y:S01]  /*0e30*/  @!P2 S2R R8, SR_CgaCtaId ;  /* 0x000000000008a919 */ /* 0x000e620000008800 */
[----:B0-----:R-:W-:-:S06]  /*0e40*/  DSETP.GEU.AND P1, PT, R2, R4, PT ;  /* 0x000000040200722a */ /* 0x001fcc0003f2e000 */
[----:B------:R-:W-:Y:S02]  /*0e50*/  @!P0 FSEL R2, R4, R2, !P1 ;  /* 0x0000000204028208 */ /* 0x000fe40004800000 */
[----:B------:R-:W-:Y:S02]  /*0e60*/  @!P0 FSEL R3, R5, R3, !P1 ;  /* 0x0000000305038208 */ /* 0x000fe40004800000 */
[----:B------:R-:W-:Y:S01]  /*0e70*/  ISETP.GT.AND P0, PT, R9, 0x1b, PT ;  /* 0x0000001b0900780c */ /* 0x000fe20003f04270 */
[----:B------:R-:W-:Y:S01]  /*0e80*/  SHFL.DOWN PT, R4, R2, 0x4, 0x1f ;  /* 0x08801f0002047f89 */ /* 0x000fe200000e0000 */
[----:B-1----:R-:W-:Y:S02]  /*0e90*/  @!P2 LEA R11, R8, R7, 0x18 ;  /* 0x00000007080ba211 */ /* 0x002fe400078ec0ff */
[----:B------:R-:W-:Y:S01]  /*0ea0*/  @!P2 LOP3.LUT R8, R6, 0xf8, RZ, 0xc0, !PT ;  /* 0x000000f80608a812 */ /* 0x000fe200078ec0ff */
[----:B------:R-:W0:Y:S04]  /*0eb0*/  SHFL.DOWN PT, R5, R3, 0x4, 0x1f ;  /* 0x08801f0003057f89 */ /* 0x000e2800000e0000 */
        /* <DEDUP_REMOVED lines=51> */
.L_x_71:
[----:B------:R-:W-:-:S05]  /*11f0*/  LOP3.LUT R2, R0, 0x3e0, RZ, 0xc0, !PT ;  /* 0x000003e000027812 */ /* 0x000fca00078ec0ff */
[----:B------:R-:W-:Y:S01]  /*1200*/  VIADD R4, R2, 0x20 ;  /* 0x0000002002047836 */ /* 0x000fe20000000000 */
[----:B------:R-:W-:-:S04]  /*1210*/  LOP3.LUT R2, RZ, R2, RZ, 0x33, !PT ;  /* 0x00000002ff027212 */ /* 0x000fc800078e33ff */
[----:B------:R-:W-:Y:S01]  /*1220*/  ISETP.GT.AND P0, PT, R4, R3, PT ;  /* 0x000000030400720c */ /* 0x000fe20003f04270 */
[----:B------:R-:W-:-:S05]  /*1230*/  IMAD.IADD R2, R3, 0x1, R2 ;  /* 0x0000000103027824 */ /* 0x000fca00078e0202 */
[----:B------:R-:W-:Y:S02]  /*1240*/  SEL R5, R2, 0x1f, P0 ;  /* 0x0000001f02057807 */ /* 0x000fe40000000000 */
[----:B------:R-:W0:Y:S03]  /*1250*/  S2R R2, SR_LANEID ;  /* 0x0000000000027919 */ /* 0x000e260000000000 */
[----:B-----5:R-:W-:Y:S04]  /*1260*/  SHFL.DOWN PT, R6, R10, 0x1, R5 ;  /* 0x082000000a067989 */ /* 0x020fe800000e0005 */
[----:B------:R-:W1:Y:S02]  /*1270*/  SHFL.DOWN PT, R7, R11, 0x1, R5 ;  /* 0x082000000b077989 */ /* 0x000e6400000e0005 */
[----:B-1----:R-:W-:Y:S01]  /*1280*/  DSETP.GEU.AND P1, PT, R10, R6, PT ;  /* 0x000000060a00722a */ /* 0x002fe20003f2e000 */
[----:B0-----:R-:W-:-:S05]  /*1290*/  ISETP.GE.AND P0, PT, R2, R5, PT ;  /* 0x000000050200720c */ /* 0x001fca0003f06270 */
[-C--:B------:R-:W-:Y:S01]  /*12a0*/  FSEL R9, R6, R10.reuse, !P1 ;  /* 0x0000000a06097208 */ /* 0x080fe20004800000 */
[----:B------:R-:W-:Y:S01]  /*12b0*/  VIADD R6, R2, 0x2 ;  /* 0x0000000202067836 */ /* 0x000fe20000000000 */
[-C--:B------:R-:W-:Y:S02]  /*12c0*/  FSEL R7, R7, R11.reuse, !P1 ;  /* 0x0000000b07077208 */ /* 0x080fe40004800000 */
[----:B------:R-:W-:Y:S02]  /*12d0*/  FSEL R4, R9, R10, !P0 ;  /* 0x0000000a09047208 */ /* 0x000fe40004000000 */
[----:B------:R-:W-:Y:S02]  /*12e0*/  FSEL R7, R7, R11, !P0 ;  /* 0x0000000b07077208 */ /* 0x000fe40004000000 */
[----:B------:R-:W-:Y:S01]  /*12f0*/  ISETP.GT.AND P0, PT, R6, R5, PT ;  /* 0x000000050600720c */ /* 0x000fe20003f04270 */
[----:B------:R-:W-:Y:S01]  /*1300*/  SHFL.DOWN PT, R8, R4, 0x2, R5 ;  /* 0x0840000004087989 */ /* 0x000fe200000e0005 */
[----:B------:R-:W-:-:S03]  /*1310*/  IMAD.MOV.U32 R6, RZ, RZ, R4 ;  /* 0x000000ffff067224 */ /* 0x000fc600078e0004 */
[----:B------:R-:W0:Y:S03]  /*1320*/  SHFL.DOWN PT, R9, R7, 0x2, R5 ;  /* 0x0840000007097989 */ /* 0x000e2600000e0005 */
[----:B0-----:R-:W-:Y:S01]  /*1330*/  DSETP.GEU.AND P1, PT, R6, R8, PT ;  /* 0x000000080600722a */ /* 0x001fe20003f2e000 */
[----:B------:R-:W-:-:S05]  /*1340*/  VIADD R6, R2, 0x4 ;  /* 0x0000000402067836 */ /* 0x000fca0000000000 */
[----:B------:R-:W-:Y:S02]  /*1350*/  @!P0 FSEL R4, R8, R4, !P1 ;  /* 0x0000000408048208 */ /* 0x000fe40004800000 */
[----:B------:R-:W-:Y:S02]  /*1360*/  @!P0 FSEL R7, R9, R7, !P1 ;  /* 0x0000000709078208 */ /* 0x000fe40004800000 */
        /* <DEDUP_REMOVED lines=12> */
[----:B------:R-:W-:Y:S01]  /*1430*/  VIADD R2, R2, 0x10 ;  /* 0x0000001002027836 */ /* 0x000fe20000000000 */
[----:B------:R-:W0:Y:S11]  /*1440*/  SHFL.DOWN PT, R9, R7, 0x8, R5 ;  /* 0x0900000007097989 */ /* 0x000e3600000e0005 */
[----:B------:R-:W1:Y:S01]  /*1450*/  @!P0 S2R R11, SR_CgaCtaId ;  /* 0x00000000000b8919 */ /* 0x000e620000008800 */
[----:B0-----:R-:W-:Y:S01]  /*1460*/  DSETP.GEU.AND P2, PT, R6, R8, PT ;  /* 0x000000080600722a */ /* 0x001fe20003f4e000 */
[----:B------:R-:W-:-:S05]  /*1470*/  @!P0 MOV R6, 0x400 ;  /* 0x0000040000068802 */ /* 0x000fca0000000f00 */
[----:B------:R-:W-:Y:S02]  /*1480*/  @!P1 FSEL R4, R8, R4, !P2 ;  /* 0x0000000408049208 */ /* 0x000fe40005000000 */
[----:B------:R-:W-:Y:S02]  /*1490*/  @!P1 FSEL R7, R9, R7, !P2 ;  /* 0x0000000709079208 */ /* 0x000fe40005000000 */
[----:B------:R-:W-:Y:S01]  /*14a0*/  ISETP.GT.AND P1, PT, R2, R5, PT ;  /* 0x000000050200720c */ /* 0x000fe20003f24270 */
[----:B------:R-:W-:Y:S01]  /*14b0*/  SHFL.DOWN PT, R8, R4, 0x10, R5 ;  /* 0x0a00000004087989 */ /* 0x000fe200000e0005 */
[----:B------:R-:W-:-:S03]  /*14c0*/  @!P0 SHF.R.U32.HI R2, RZ, 0x2, R0 ;  /* 0x00000002ff028819 */ /* 0x000fc60000011600 */
[----:B------:R0:W2:Y:S01]  /*14d0*/  SHFL.DOWN PT, R9, R7, 0x10, R5 ;  /* 0x0a00000007097989 */ /* 0x0000a200000e0005 */
[----:B------:R-:W-:Y:S02]  /*14e0*/  @!P0 LOP3.LUT R2, R2, 0xf8, RZ, 0xc0, !PT ;  /* 0x000000f802028812 */ /* 0x000fe400078ec0ff */
[----:B-1----:R-:W-:-:S05]  /*14f0*/  @!P0 LEA R11, R11, R6, 0x18 ;  /* 0x000000060b0b8211 */ /* 0x002fca00078ec0ff */
[----:B------:R-:W-:Y:S02]  /*1500*/  @!P0 IMAD.IADD R11, R2, 0x1, R11 ;  /* 0x00000001020b8824 */ /* 0x000fe400078e020b */
[----:B0-----:R-:W-:-:S06]  /*1510*/  IMAD.MOV.U32 R5, RZ, RZ, R7 ;  /* 0x000000ffff057224 */ /* 0x001fcc00078e0007 */
[----:B--2---:R-:W-:-:S06]  /*1520*/  DSETP.GEU.AND P2, PT, R4, R8, PT ;  /* 0x000000080400722a */ /* 0x004fcc0003f4e000 */
[----:B------:R-:W-:Y:S02]  /*1530*/  @!P1 FSEL R7, R9, R7, !P2 ;  /* 0x0000000709079208 */ /* 0x000fe40005000000 */
[----:B------:R-:W-:-:S03]  /*1540*/  @!P1 FSEL R4, R8, R4, !P2 ;  /* 0x0000000408049208 */ /* 0x000fc60005000000 */
[----:B------:R-:W-:-:S05]  /*1550*/  IMAD.MOV.U32 R5, RZ, RZ, R7 ;  /* 0x000000ffff057224 */ /* 0x000fca00078e0007 */
[----:B------:R1:W-:Y:S01]  /*1560*/  @!P0 STS.64 [R11+0x8], R4 ;  /* 0x000008040b008388 */ /* 0x0003e20000000a00 */
[----:B------:R-:W-:Y:S01]  /*1570*/  BAR.SYNC.DEFER_BLOCKING 0x0 ;  /* 0x0000000000007b1d */ /* 0x000fe20000010000 */
[----:B------:R-:W-:-:S13]  /*1580*/  ISETP.NE.AND P0, PT, R0, RZ, PT ;  /* 0x000000ff0000720c */ /* 0x000fda0003f05270 */
[----:B-1----:R-:W-:Y:S05]  /*1590*/  @P0 BRA `(.L_x_72) ;  /* 0x0000001800d00947 */ /* 0x002fea0003800000 */
[----:B------:R-:W0:Y:S01]  /*15a0*/  S2UR UR5, SR_CgaCtaId ;  /* 0x00000000000579c3 */ /* 0x000e220000008800 */
[----:B------:R-:W-:Y:S01]  /*15b0*/  UMOV UR4, 0x400 ;  /* 0x0000040000047882 */ /* 0x000fe20000000000 */
[----:B------:R-:W-:Y:S01]  /*15c0*/  ISETP.GT.AND P2, PT, R3, 0x20, PT ;  /* 0x000000200300780c */ /* 0x000fe20003f44270 */
[----:B0-----:R-:W-:-:S09]  /*15d0*/  ULEA UR4, UR5, UR4, 0x18 ;  /* 0x0000000405047291 */ /* 0x001fd2000f8ec0ff */
[----:B------:R-:W0:Y:S04]  /*15e0*/  LDS.128 R12, [UR4+0x10] ;  /* 0x00001004ff0c7984 */ /* 0x000e280008000c00 */
[----:B------:R-:W1:Y:S01]  /*15f0*/  LDS.128 R8, [UR4+0x20] ;  /* 0x00002004ff087984 */ /* 0x000e620008000c00 */
[----:B0-----:R-:W-:-:S06]  /*1600*/  DSETP.GEU.AND P1, PT, R4, R12, PT ;  /* 0x0000000c0400722a */ /* 0x001fcc0003f2e000 */
[-C--:B------:R-:W-:Y:S02]  /*1610*/  FSEL R7, R12, R4.reuse, !P1 ;  /* 0x000000040c077208 */ /* 0x080fe40004800000 */
[-C--:B------:R-:W-:Y:S02]  /*1620*/  FSEL R13, R13, R5.reuse, !P1 ;  /* 0x000000050d0d7208 */ /* 0x080fe40004800000 */
[----:B------:R-:W-:Y:S02]  /*1630*/  FSEL R0, R7, R4, P2 ;  /* 0x0000000407007208 */ /* 0x000fe40001000000 */
[----:B------:R-:W-:Y:S02]  /*1640*/  ISETP.GT.AND P1, PT, R3, 0x40, PT ;  /* 0x000000400300780c */ /* 0x000fe40003f24270 */
[----:B------:R-:W-:Y:S01]  /*1650*/  FSEL R13, R13, R5, P2 ;  /* 0x000000050d0d7208 */ /* 0x000fe20001000000 */
[----:B------:R-:W-:Y:S01]  /*1660*/  IMAD.MOV.U32 R12, RZ, RZ, R0 ;  /* 0x000000ffff0c7224 */ /* 0x000fe200078e0000 */
[----:B------:R-:W-:Y:S01]  /*1670*/  ISETP.GT.AND P2, PT, R3, 0x60, PT ;  /* 0x000000600300780c */ /* 0x000fe20003f44270 */
[----:B------:R-:W0:Y:S04]  /*1680*/  LDS.128 R4, [UR4+0x30] ;  /* 0x00003004ff047984 */ /* 0x000e280008000c00 */
[----:B------:R-:W-:-:S06]  /*1690*/  DSETP.GEU.AND P3, PT, R12, R14, PT ;  /* 0x0000000e0c00722a */ /* 0x000fcc0003f6e000 */
[----:B------:R-:W-:Y:S02]  /*16a0*/  @P1 FSEL R0, R14, R0, !P3 ;  /* 0x000000000e001208 */ /* 0x000fe40005800000 */
[----:B------:R-:W-:Y:S02]  /*16b0*/  @P1 FSEL R13, R15, R13, !P3 ;  /* 0x0000000d0f0d1208 */ /* 0x000fe40005800000 */
[----:B------:R-:W-:Y:S01]  /*16c0*/  ISETP.GT.AND P1, PT, R3, 0x80, PT ;  /* 0x000000800300780c */ /* 0x000fe20003f24270 */
[----:B------:R-:W-:-:S06]  /*16d0*/  IMAD.MOV.U32 R12, RZ, RZ, R0 ;  /* 0x000000ffff0c7224 */ /* 0x000fcc00078e0000 */
[----:B-1----:R-:W-:-:S06]  /*16e0*/  DSETP.GEU.AND P3, PT, R12, R8, PT ;  /* 0x000000080c00722a */ /* 0x002fcc0003f6e000 */
[----:B------:R-:W-:Y:S02]  /*16f0*/  @P2 FSEL R0, R8, R0, !P3 ;  /* 0x0000000008002208 */ /* 0x000fe40005800000 */
[----:B------:R-:W-:Y:S02]  /*1700*/  @P2 FSEL R13, R9, R13, !P3 ;  /* 0x0000000d090d2208 */ /* 0x000fe40005800000 */
[----:B------:R-:W-:Y:S01]  /*1710*/  ISETP.GT.AND P2, PT, R3, 0xa0, PT ;  /* 0x000000a00300780c */ /* 0x000fe20003f44270 */
[----:B------:R-:W-:Y:S01]  /*1720*/  IMAD.MOV.U32 R12, RZ, RZ, R0 ;  /* 0x000000ffff0c7224 */ /* 0x000fe200078e0000 */
[----:B------:R-:W1:Y:S05]  /*1730*/  LDS.64 R8, [UR4+0x40] ;  /* 0x00004004ff087984 */ /* 0x000e6a0008000a00 */
[----:B------:R-:W-:-:S06]  /*1740*/  DSETP.GEU.AND P3, PT, R12, R10, PT ;  /* 0x0000000a0c00722a */ /* 0x000fcc0003f6e000 */
[----:B------:R-:W-:Y:S02]  /*1750*/  @P1 FSEL R0, R10, R0, !P3 ;  /* 0x000000000a001208 */ /* 0x000fe40005800000 */
[----:B------:R-:W-:Y:S02]  /*1760*/  @P1 FSEL R13, R11, R13, !P3 ;  /* 0x0000000d0b0d1208 */ /* 0x000fe40005800000 */
[----:B------:R-:W-:Y:S01]  /*1770*/  ISETP.GT.AND P1, PT, R3, 0xc0, PT ;  /* 0x000000c00300780c */ /* 0x000fe20003f24270 */
[----:B------:R-:W-:Y:S02]  /*1780*/  IMAD.MOV.U32 R10, RZ, RZ, R0 ;  /* 0x000000ffff0a7224 */ /* 0x000fe400078e0000 */
[----:B------:R-:W-:-:S06]  /*1790*/  IMAD.MOV.U32 R11, RZ, RZ, R13 ;  /* 0x000000ffff0b7224 */ /* 0x000fcc00078e000d */
[----:B0-----:R-:W-:-:S06]  /*17a0*/  DSETP.GEU.AND P3, PT, R10, R4, PT ;  /* 0x000000040a00722a */ /* 0x001fcc0003f6e000 */
[----:B------:R-:W-:Y:S02]  /*17b0*/  @P2 FSEL R0, R4, R0, !P3 ;  /* 0x0000000004002208 */ /* 0x000fe40005800000 */
[----:B------:R-:W-:Y:S02]  /*17c0*/  @P2 FSEL R13, R5, R13, !P3 ;  /* 0x0000000d050d2208 */ /* 0x000fe40005800000 */
[----:B------:R-:W-:Y:S01]  /*17d0*/  ISETP.GT.AND P2, PT, R3, 0xe0, PT ;  /* 0x000000e00300780c */ /* 0x000fe20003f44270 */
[----:B------:R-:W-:Y:S02]  /*17e0*/  IMAD.MOV.U32 R4, RZ, RZ, R0 ;  /* 0x000000ffff047224 */ /* 0x000fe400078e0000 */
[----:B------:R-:W-:-:S06]  /*17f0*/  IMAD.MOV.U32 R5, RZ, RZ, R13 ;  /* 0x000000ffff057224 */ /* 0x000fcc00078e000d */
[----:B------:R-:W-:-:S06]  /*1800*/  DSETP.GEU.AND P3, PT, R4, R6, PT ;  /* 0x000000060400722a */ /* 0x000fcc0003f6e000 */
[----:B------:R-:W-:Y:S02]  /*1810*/  @P1 FSEL R0, R6, R0, !P3 ;  /* 0x0000000006001208 */ /* 0x000fe40005800000 */
[----:B------:R-:W-:-:S03]  /*1820*/  @P1 FSEL R13, R7, R13, !P3 ;  /* 0x0000000d070d1208 */ /* 0x000fc60005800000 */
[----:B------:R-:W-:Y:S02]  /*1830*/  IMAD.MOV.U32 R2, RZ, RZ, R0 ;  /* 0x000000ffff027224 */ /* 0x000fe400078e0000 */
[----:B------:R-:W-:-:S06]  /*1840*/  IMAD.MOV.U32 R3, RZ, RZ, R13 ;  /* 0x000000ffff037224 */ /* 0x000fcc00078e000d */
[----:B-1----:R-:W-:-:S06]  /*1850*/  DSETP.GEU.AND P1, PT, R2, R8, PT ;  /* 0x000000080200722a */ /* 0x002fcc0003f2e000 */
[----:B------:R-:W-:Y:S02]  /*1860*/  @P2 FSEL R0, R8, R0, !P1 ;  /* 0x0000000008002208 */ /* 0x000fe40004800000 */
[----:B------:R-:W-:-:S03]  /*1870*/  @P2 FSEL R13, R9, R13, !P1 ;  /* 0x0000000d090d2208 */ /* 0x000fc60004800000 */
[----:B------:R-:W-:Y:S02]  /*1880*/  IMAD.MOV.U32 R4, RZ, RZ, R0 ;  /* 0x000000ffff047224 */ /* 0x000fe400078e0000 */
[----:B------:R-:W-:Y:S01]  /*1890*/  IMAD.MOV.U32 R5, RZ, RZ, R13 ;  /* 0x000000ffff057224 */ /* 0x000fe200078e000d */
[----:B------:R-:W-:Y:S06]  /*18a0*/  BRA `(.L_x_72) ;  /* 0x00000018000c7947 */ /* 0x000fec0003800000 */
.L_x_58:
[----:B------:R-:W0:Y:S01]  /*18b0*/  S2R R0, SR_TID.X ;  /* 0x0000000000007919 */ /* 0x000e220000002100 */
[----:B------:R-:W1:Y:S01]  /*18c0*/  LDC.64 R6, c[0x0][0x380] ;  /* 0x0000e000ff067b82 */ /* 0x000e620000000a00 */
[----:B0-----:R-:W-:-:S04]  /*18d0*/  VIADD R23, R0, UR7 ;  /* 0x0000000700177c36 */ /* 0x001fc80008000000 */
[----:B-1----:R-:W-:-:S05]  /*18e0*/  IMAD.WIDE.U32 R22, R23, 0x8, R6 ;  /* 0x0000000817167825 */ /* 0x002fca00078e0006 */
[----:B------:R-:W2:Y:S04]  /*18f0*/  LDG.E.64 R18, desc[UR14][R22.64] ;  /* 0x0000000e16127981 */ /* 0x000ea8000c1e1b00 */
[----:B------:R-:W2:Y:S04]  /*1900*/  LDG.E.64 R20, desc[UR14][R22.64+0x800] ;  /* 0x0008000e16147981 */ /* 0x000ea8000c1e1b00 */
[----:B------:R-:W3:Y:S04]  /*1910*/  LDG.E.64 R16, desc[UR14][R22.64+0x1000] ;  /* 0x0010000e16107981 */ /* 0x000ee8000c1e1b00 */
[----:B------:R-:W4:Y:S04]  /*1920*/  LDG.E.64 R14, desc[UR14][R22.64+0x1800] ;  /* 0x0018000e160e7981 */ /* 0x000f28000c1e1b00 */
[----:B------:R-:W5:Y:S04]  /*1930*/  LDG.E.64 R12, desc[UR14][R22.64+0x2000] ;  /* 0x0020000e160c7981 */ /* 0x000f68000c1e1b00 */
[----:B------:R-:W5:Y:S04]  /*1940*/  LDG.E.64 R10, desc[UR14][R22.64+0x2800] ;  /* 0x0028000e160a7981 */ /* 0x000f68000c1e1b00 */
[----:B------:R-:W5:Y:S04]  /*1950*/  LDG.E.64 R8, desc[UR14][R22.64+0x3000] ;  /* 0x0030000e16087981 */ /* 0x000f68000c1e1b00 */
[----:B------:R-:W5:Y:S01]  /*1960*/  LDG.E.64 R6, desc[UR14][R22.64+0x3800] ;  /* 0x0038000e16067981 */ /* 0x000f62000c1e1b00 */
        /* <DEDUP_REMOVED lines=18> */
[----:B------:R-:W-:-:S04]  /*1a90*/  ISETP.GE.U32.AND P0, PT, R5, UR5, PT ;  /* 0x0000000505007c0c */ /* 0x000fc8000bf06070 */
[----:B------:R-:W-:Y:S01]  /*1aa0*/  ISETP.GE.U32.AND.EX P0, PT, R2, UR4, PT, P0 ;  /* 0x0000000402007c0c */ /* 0x000fe2000bf06100 */
[----:B------:R-:W-:-:S06]  /*1ab0*/  DSETP.GEU.AND P1, PT, R8, R6, PT ;  /* 0x000000060800722a */ /* 0x000fcc0003f2e000 */
[----:B------:R-:W-:Y:S02]  /*1ac0*/  FSEL R10, R6, R8, !P1 ;  /* 0x00000008060a7208 */ /* 0x000fe40004800000 */
[----:B------:R-:W-:-:S04]  /*1ad0*/  FSEL R11, R7, R9, !P1 ;  /* 0x00000009070b7208 */ /* 0x000fc80004800000 */
[----:B------:R-:W-:Y:S05]  /*1ae0*/  @!P0 BRA `(.L_x_73) ;  /* 0x0000001000408947 */ /* 0x000fea0003800000 */
[----:B------:R-:W-:Y:S01]  /*1af0*/  UIADD3 UR8, UP0, UPT, UR5, UR7, URZ ;  /* 0x0000000705087290 */ /* 0x000fe2000ff1e0ff */
[----:B------:R-:W-:Y:S01]  /*1b00*/  IADD3 R27, P1, PT, R4, -0x800, RZ ;  /* 0xfffff800041b7810 */ /* 0x000fe20007f3e0ff */
[----:B------:R-:W0:Y:S01]  /*1b10*/  LDCU.64 UR12, c[0x0][0x380] ;  /* 0x00007000ff0c77ac */ /* 0x000e220008000a00 */
[----:B------:R-:W-:Y:S02]  /*1b20*/  LOP3.LUT R5, RZ, R0, RZ, 0x33, !PT ;  /* 0x00000000ff057212 */ /* 0x000fe400078e33ff */
[----:B------:R-:W-:Y:S01]  /*1b30*/  IADD3.X R26, PT, PT, R3, -0x1, RZ, P1, !PT ;  /* 0xffffffff031a7810 */ /* 0x000fe20000ffe4ff */
[----:B------:R-:W-:Y:S01]  /*1b40*/  UIADD3.X UR9, UPT, UPT, URZ, UR4, URZ, UP0, !UPT ;  /* 0x00000004ff097290 */ /* 0x000fe200087fe4ff */
[----:B------:R-:W-:Y:S01]  /*1b50*/  ISETP.LT.U32.AND P0, PT, R27, UR8, PT ;  /* 0x000000081b007c0c */ /* 0x000fe2000bf01070 */
[----:B------:R-:W-:Y:S01]  /*1b60*/  UMOV UR6, UR5 ;  /* 0x0000000500067c82 */ /* 0x000fe20008000000 */
[----:B------:R-:W-:Y:S01]  /*1b70*/  IADD3 R9, P2, PT, R0, UR8, RZ ;  /* 0x0000000800097c10 */ /* 0x000fe2000ff5e0ff */
[----:B------:R-:W-:Y:S01]  /*1b80*/  UMOV UR4, URZ ;  /* 0x000000ff00047c82 */ /* 0x000fe20008000000 */
[----:B------:R-:W-:Y:S01]  /*1b90*/  IADD3 R5, PT, PT, R4, -UR5, R5 ;  /* 0x8000000504057c10 */ /* 0x000fe2000fffe005 */
[----:B------:R-:W-:Y:S01]  /*1ba0*/  IMAD.U32 R7, RZ, RZ, UR9 ;  /* 0x00000009ff077e24 */ /* 0x000fe2000f8e00ff */
[----:B------:R-:W-:Y:S01]  /*1bb0*/  UMOV UR10, UR8 ;  /* 0x00000008000a7c82 */ /* 0x000fe20008000000 */
[----:B------:R-:W-:-:S03]  /*1bc0*/  IMAD.X R0, RZ, RZ, UR9, P2 ;  /* 0x00000009ff007e24 */ /* 0x000fc600090e06ff */
[----:B------:R-:W-:Y:S02]  /*1bd0*/  ISETP.GT.U32.AND.EX P0, PT, R7, R26, PT, P0 ;  /* 0x0000001a0700720c */ /* 0x000fe40003f04100 */
[----:B0-----:R-:W-:-:S04]  /*1be0*/  LEA R8, P1, R9, UR12, 0x3 ;  /* 0x0000000c09087c11 */ /* 0x001fc8000f8218ff */
[----:B------:R-:W-:Y:S02]  /*1bf0*/  IADD3 R8, P2, PT, R8, 0x4000, RZ ;  /* 0x0000400008087810 */ /* 0x000fe40007f5e0ff */
[----:B------:R-:W-:Y:S01]  /*1c00*/  LEA.HI.X R9, R9, UR13, R0, 0x3, P1 ;  /* 0x0000000d09097c11 */ /* 0x000fe200088f1c00 */
[----:B------:R-:W-:Y:S01]  /*1c10*/  VIADD R0, R5, -UR7 ;  /* 0x8000000705007c36 */ /* 0x000fe20008000000 */
[----:B------:R-:W-:-:S03]  /*1c20*/  UMOV UR7, UR9 ;  /* 0x0000000900077c82 */ /* 0x000fc60008000000 */
[----:B------:R-:W-:Y:S01]  /*1c30*/  IMAD.X R9, RZ, RZ, R9, P2 ;  /* 0x000000ffff097224 */ /* 0x000fe200010e0609 */
[----:B------:R-:W-:Y:S06]  /*1c40*/  @P0 BRA `(.L_x_74) ;  /* 0x0000000000f40947 */ /* 0x000fec0003800000 */
[----:B------:R-:W0:Y:S01]  /*1c50*/  LDC.64 R2, c[0x0][0x3b8] ;  /* 0x0000ee00ff027b82 */ /* 0x000e220000000a00 */
[----:B------:R-:W1:Y:S01]  /*1c60*/  LDCU.64 UR12, c[0x0][0x380] ;  /* 0x00007000ff0c77ac */ /* 0x000e620008000a00 */
[----:B------:R-:W-:Y:S01]  /*1c70*/  NOP ;  /* 0x0000000000007918 */ /* 0x000fe20000000000 */
.L_x_75:
[----:B------:R-:W2:Y:S02]  /*1c80*/  S2R R4, SR_TID.X ;  /* 0x0000000000047919 */ /* 0x000ea40000002100 */
[----:B--2---:R-:W-:-:S05]  /*1c90*/  IADD3 R4, P0, PT, R4, UR8, RZ ;  /* 0x0000000804047c10 */ /* 0x004fca000ff1e0ff */
[----:B------:R-:W-:Y:S01]  /*1ca0*/  IMAD.X R5, RZ, RZ, UR9, P0 ;  /* 0x00000009ff057e24 */ /* 0x000fe200080e06ff */
[----:B-1----:R-:W-:-:S04]  /*1cb0*/  LEA R24, P0, R4, UR12, 0x3 ;  /* 0x0000000c04187c11 */ /* 0x002fc8000f8018ff */
[----:B------:R-:W-:-:S05]  /*1cc0*/  LEA.HI.X R25, R4, UR13, R5, 0x3, P0 ;  /* 0x0000000d04197c11 */ /* 0x000fca00080f1c05 */
[----:B------:R-:W2:Y:S04]  /*1cd0*/  LDG.E.64 R4, desc[UR14][R24.64] ;  /* 0x0000000e18047981 */ /* 0x000ea8000c1e1b00 */
[----:B------:R-:W3:Y:S04]  /*1ce0*/  LDG.E.64 R6, desc[UR14][R24.64+0x800] ;  /* 0x0008000e18067981 */ /* 0x000ee8000c1e1b00 */
[----:B------:R-:W4:Y:S04]  /*1cf0*/  LDG.E.64 R12, desc[UR14][R24.64+0x1000] ;  /* 0x0010000e180c7981 */ /* 0x000f28000c1e1b00 */
[----:B------:R-:W5:Y:S04]  /*1d00*/  LDG.E.64 R14, desc[UR14][R24.64+0x1800] ;  /* 0x0018000e180e7981 */ /* 0x000f68000c1e1b00 */
[----:B------:R-:W5:Y:S04]  /*1d10*/  LDG.E.64 R16, desc[UR14][R24.64+0x2000] ;  /* 0x0020000e18107981 */ /* 0x000f68000c1e1b00 */
[----:B------:R-:W5:Y:S04]  /*1d20*/  LDG.E.64 R18, desc[UR14][R24.64+0x2800] ;  /* 0x0028000e18127981 */ /* 0x000f68000c1e1b00 */
[----:B------:R-:W5:Y:S04]  /*1d30*/  LDG.E.64 R20, desc[UR14][R24.64+0x3000] ;  /* 0x0030000e18147981 */ /* 0x000f68000c1e1b00 */
[----:B------:R-:W5:Y:S01]  /*1d40*/  LDG.E.64 R22, desc[UR14][R24.64+0x3800] ;  /* 0x0038000e18167981 */ /* 0x000f62000c1e1b00 */
[----:B------:R-:W-:-:S02]  /*1d50*/  USHF.R.S32.HI UR11, URZ, 0x1f, UR5 ;  /* 0x0000001fff0b7899 */ /* 0x000fc40008011405 */
[----:B------:R-:W-:-:S04]  /*1d60*/  UIADD3 UR6, UP0, UPT, UR5, UR10, URZ ;  /* 0x0000000a05067290 */ /* 0x000fc8000ff1e0ff */
[----:B------:R-:W-:Y:S01]  /*1d70*/  UIADD3.X UR7, UPT, UPT, UR11, UR7, URZ, UP0, !UPT ;  /* 0x000000070b077290 */ /* 0x000fe200087fe4ff */
        /* <DEDUP_REMOVED lines=16> */
[----:B------:R-:W-:Y:S01]  /*1e80*/  FSEL R6, R18, R4, !P0 ;  /* 0x0000000412067208 */ /* 0x000fe20004000000 */
[----:B0-----:R-:W-:Y:S01]  /*1e90*/  IMAD.MOV.U32 R4, RZ, RZ, R2 ;  /* 0x000000ffff047224 */ /* 0x001fe200078e0002 */
[----:B------:R-:W-:-:S04]  /*1ea0*/  FSEL R7, R19, R5, !P0 ;  /* 0x0000000513077208 */ /* 0x000fc80004000000 */
[----:B------:R-:W-:Y:S02]  /*1eb0*/  IADD3 R5, P2, PT, R4, -UR8, RZ ;  /* 0x8000000804057c10 */ /* 0x000fe4000ff5e0ff */
[----:B------:R-:W-:-:S06]  /*1ec0*/  DSETP.GEU.AND P0, PT, R6, R20, PT ;  /* 0x000000140600722a */ /* 0x000fcc0003f0e000 */
[----:B------:R-:W-:Y:S02]  /*1ed0*/  FSEL R6, R20, R6, !P0 ;  /* 0x0000000614067208 */ /* 0x000fe40004000000 */
[----:B------:R-:W-:Y:S02]  /*1ee0*/  FSEL R7, R21, R7, !P0 ;  /* 0x0000000715077208 */ /* 0x000fe40004000000 */
[----:B------:R-:W-:Y:S02]  /*1ef0*/  ISETP.GE.U32.AND P0, PT, R5, UR5, PT ;  /* 0x0000000505007c0c */ /* 0x000fe4000bf06070 */
[----:B------:R-:W-:Y:S02]  /*1f00*/  IADD3.X R5, PT, PT, R3, ~UR9, RZ, P2, !PT ;  /* 0x8000000903057c10 */ /* 0x000fe400097fe4ff */
[----:B------:R-:W-:Y:S02]  /*1f10*/  DSETP.GEU.AND P1, PT, R6, R22, PT ;  /* 0x000000160600722a */ /* 0x000fe40003f2e000 */
[----:B------:R-:W-:-:S04]  /*1f20*/  ISETP.GE.U32.AND.EX P0, PT, R5, UR11, PT, P0 ;  /* 0x0000000b05007c0c */ /* 0x000fc8000bf06100 */
[----:B------:R-:W-:Y:S02]  /*1f30*/  FSEL R10, R22, R6, !P1 ;  /* 0x00000006160a7208 */ /* 0x000fe40004800000 */
[----:B------:R-:W-:-:S07]  /*1f40*/  FSEL R11, R23, R7, !P1 ;  /* 0x00000007170b7208 */ /* 0x000fce0004800000 */
[----:B------:R-:W-:Y:S05]  /*1f50*/  @!P0 BRA `(.L_x_73) ;  /* 0x0000000c00248947 */ /* 0x000fea0003800000 */
[----:B------:R-:W-:Y:S02]  /*1f60*/  UIADD3 UR8, UP0, UPT, UR5, UR8, URZ ;  /* 0x0000000805087290 */ /* 0x000fe4000ff1e0ff */
[----:B------:R-:W-:Y:S01]  /*1f70*/  IMAD.U32 R5, RZ, RZ, UR5 ;  /* 0x00000005ff057e24 */ /* 0x000fe2000f8e00ff */
[----:B------:R-:W-:Y:S01]  /*1f80*/  UIADD3 UR4, UPT, UPT, UR4, 0x1, URZ ;  /* 0x0000000104047890 */ /* 0x000fe2000fffe0ff */
[----:B------:R-:W-:Y:S01]  /*1f90*/  VIADD R0, R0, -UR5 ;  /* 0x8000000500007c36 */ /* 0x000fe20008000000 */
[----:B------:R-:W-:Y:S01]  /*1fa0*/  UIADD3.X UR9, UPT, UPT, UR11, UR9, URZ, UP0, !UPT ;  /* 0x000000090b097290 */ /* 0x000fe200087fe4ff */
[----:B------:R-:W-:Y:S01]  /*1fb0*/  IMAD.WIDE R8, R5, 0x8, R8 ;  /* 0x0000000805087825 */ /* 0x000fe200078e0208 */
[----:B------:R-:W-:Y:S01]  /*1fc0*/  ISETP.LT.U32.AND P0, PT, R27, UR8, PT ;  /* 0x000000081b007c0c */ /* 0x000fe2000bf01070 */
[----:B------:R-:W-:-:S03]  /*1fd0*/  UMOV UR10, UR6 ;  /* 0x00000006000a7c82 */ /* 0x000fc60008000000 */
[----:B------:R-:W-:-:S05]  /*1fe0*/  IMAD.U32 R7, RZ, RZ, UR9 ;  /* 0x00000009ff077e24 */ /* 0x000fca000f8e00ff */
[----:B------:R-:W-:-:S13]  /*1ff0*/  ISETP.GT.U32.AND.EX P0, PT, R7, R26, PT, P0 ;  /* 0x0000001a0700720c */ /* 0x000fda0003f04100 */
[----:B------:R-:W-:Y:S05]  /*2000*/  @!P0 BRA `(.L_x_75) ;  /* 0xfffffffc001c8947 */ /* 0x000fea000383ffff */
[----:B------:R-:W-:-:S05]  /*2010*/  UMOV UR6, UR5 ;  /* 0x0000000500067c82 */ /* 0x000fca0008000000 */
.L_x_74:
[----:B------:R-:W0:Y:S01]  /*2020*/  S2R R7, SR_TID.X ;  /* 0x0000000000077919 */ /* 0x000e220000002100 */
[C---:B------:R-:W-:Y:S01]  /*2030*/  VIADD R2, R4.reuse, -UR8 ;  /* 0x8000000804027c36 */ /* 0x040fe20008000000 */
[----:B------:R-:W-:Y:S01]  /*2040*/  ISETP.LE.U32.AND P1, PT, R4, UR8, PT ;  /* 0x0000000804007c0c */ /* 0x000fe2000bf23070 */
[----:B------:R-:W-:Y:S01]  /*2050*/  IMAD.U32 R6, RZ, RZ, UR9 ;  /* 0x00000009ff067e24 */ /* 0x000fe2000f8e00ff */
[----:B------:R-:W-:Y:S02]  /*2060*/  BSSY.RECONVERGENT B1, `(.L_x_73) ;  /* 0x00000b8000017945 */ /* 0x000fe40003800200 */
[----:B0-----:R-:W-:-:S04]  /*2070*/  ISETP.GE.AND P0, PT, R7, R2, PT ;  /* 0x000000020700720c */ /* 0x001fc80003f06270 */
[----:B------:R-:W-:-:S13]  /*2080*/  ISETP.GE.U32.OR.EX P0, PT, R6, R3, P0, P1 ;  /* 0x000000030600720c */ /* 0x000fda0000706510 */
[----:B------:R-:W-:Y:S05]  /*2090*/  @P0 BRA `(.L_x_76) ;  /* 0x0000000800d00947 */ /* 0x000fea0003800000 */
[----:B------:R-:W0:Y:S01]  /*20a0*/  LDC R2, c[0x0][0x3c0] ;  /* 0x0000f000ff027b82 */ /* 0x000e220000000800 */
[----:B------:R-:W-:Y:S01]  /*20b0*/  USHF.L.U32 UR5, UR16, 0xb, URZ ;  /* 0x0000000b10057899 */ /* 0x000fe200080006ff */
[----:B------:R-:W-:Y:S01]  /*20c0*/  LOP3.LUT R3, RZ, R7, RZ, 0x33, !PT ;  /* 0x00000007ff037212 */ /* 0x000fe200078e33ff */
[----:B------:R-:W-:Y:S02]  /*20d0*/  BSSY.RECONVERGENT B2, `(.L_x_77) ;  /* 0x0000055000027945 */ /* 0x000fe40003800200 */
[----:B------:R-:W-:-:S06]  /*20e0*/  UIADD3 UR5, UPT, UPT, UR5, UR6, URZ ;  /* 0x0000000605057290 */ /* 0x000fcc000fffe0ff */
[----:B------:R-:W-:Y:S01]  /*20f0*/  IADD3 R4, PT, PT, R4, -UR5, R3 ;  /* 0x8000000504047c10 */ /* 0x000fe2000fffe003 */
[----:B0-----:R-:W-:-:S04]  /*2100*/  IMAD R3, R2, UR4, RZ ;  /* 0x0000000402037c24 */ /* 0x001fc8000f8e02ff */
[----:B------:R-:W-:-:S05]  /*2110*/  IMAD R2, R3, -0x800, R4 ;  /* 0xfffff80003027824 */ /* 0x000fca00078e0204 */
[C---:B------:R-:W-:Y:S02]  /*2120*/  ISETP.GE.U32.AND P1, PT, R2.reuse, 0xf00, PT ;  /* 0x00000f000200780c */ /* 0x040fe40003f26070 */
[----:B------:R-:W-:Y:S01]  /*2130*/  LEA.HI R3, R2, 0x1, RZ, 0x18 ;  /* 0x0000000102037811 */ /* 0x000fe200078fc0ff */
[----:B------:R-:W-:-:S03]  /*2140*/  IMAD.MOV.U32 R2, RZ, RZ, R7 ;  /* 0x000000ffff027224 */ /* 0x000fc600078e0007 */
[----:B------:R-:W-:-:S04]  /*2150*/  LOP3.LUT R4, R3, 0xf, RZ, 0xc0, !PT ;  /* 0x0000000f03047812 */ /* 0x000fc800078ec0ff */
[----:B------:R-:W-:-:S03]  /*2160*/  ISETP.NE.AND P0, PT, R4, RZ, PT ;  /* 0x000000ff0400720c */ /* 0x000fc60003f05270 */
[----:B------:R-:W-:Y:S10]  /*2170*/  @!P1 BRA `(.L_x_78) ;  /* 0x0000000400289947 */ /* 0x000ff40003800000 */
[----:B------:R-:W-:-:S04]  /*2180*/  LEA.HI R2, R0, 0x1, RZ, 0x18 ;  /* 0x0000000100027811 */ /* 0x000fc800078fc0ff */
[----:B------:R-:W-:Y:S01]  /*2190*/  LOP3.LUT R5, R2, 0x1fffff0, RZ, 0xc0, !PT ;  /* 0x01fffff002057812 */ /* 0x000fe200078ec0ff */
[----:B------:R-:W-:-:S04]  /*21a0*/  IMAD.MOV.U32 R2, RZ, RZ, R7 ;  /* 0x000000ffff027224 */ /* 0x000fc800078e0007 */
[----:B------:R-:W-:-:S07]  /*21b0*/  IMAD.MOV R5, RZ, RZ, -R5 ;  /* 0x000000ffff057224 */ /* 0x000fce00078e0a05 */
.L_x_79:
        /* <DEDUP_REMOVED lines=8> */
[----:B--2---:R-:W-:-:S06]  /*2240*/  DSETP.GEU.AND P1, PT, R10, R6, PT ;  /* 0x000000060a00722a */ /* 0x004fcc0003f2e000 */
        /* <DEDUP_REMOVED lines=11> */
[----:B-----5:R-:W-:-:S06]  /*2300*/  DSETP.GEU.AND P1, PT, R10, R16, PT ;  /* 0x000000100a00722a */ /* 0x020fcc0003f2e000 */
[----:B------:R-:W-:Y:S02]  /*2310*/  FSEL R10, R16, R10, !P1 ;  /* 0x0000000a100a7208 */ /* 0x000fe40004800000 */
[----:B------:R-:W-:Y:S02]  /*2320*/  FSEL R11, R17, R11, !P1 ;  /* 0x0000000b110b7208 */ /* 0x000fe40004800000 */
[----:B------:R-:W5:Y:S04]  /*2330*/  LDG.E.64 R16, desc[UR14][R8.64+0x1800] ;  /* 0x0018000e08107981 */ /* 0x000f68000c1e1b00 */
[----:B------:R-:W-:-:S06]  /*2340*/  DSETP.GEU.AND P1, PT, R10, R14, PT ;  /* 0x0000000e0a00722a */ /* 0x000fcc0003f2e000 */
        /* <DEDUP_REMOVED lines=14> */
[----:B------:R0:W5:Y:S01]  /*2430*/  LDG.E.64 R24, desc[UR14][R8.64+0x3800] ;  /* 0x0038000e08187981 */ /* 0x000162000c1e1b00 */
        /* <DEDUP_REMOVED lines=30> */
.L_x_78:
[----:B------:R-:W-:Y:S05]  /*2620*/  BSYNC.RECONVERGENT B2 ;  /* 0x0000000000027941 */ /* 0x000fea0003800200 */
.L_x_77:
[----:B------:R-:W-:Y:S05]  /*2630*/  @!P0 BRA `(.L_x_76) ;  /* 0x0000000400688947 */ /* 0x000fea0003800000 */
[----:B------:R-:W-:Y:S01]  /*2640*/  ISETP.GE.U32.AND P1, PT, R4, 0x8, PT ;  /* 0x000000080400780c */ /* 0x000fe20003f26070 */
[----:B------:R-:W-:Y:S01]  /*2650*/  BSSY.RECONVERGENT B2, `(.L_x_80) ;  /* 0x0000029000027945 */ /* 0x000fe20003800200 */
[----:B------:R-:W-:-:S04]  /*2660*/  LOP3.LUT R24, R3, 0x7, RZ, 0xc0, !PT ;  /* 0x0000000703187812 */ /* 0x000fc800078ec0ff */
[----:B------:R-:W-:-:S07]  /*2670*/  ISETP.NE.AND P0, PT, R24, RZ, PT ;  /* 0x000000ff1800720c */ /* 0x000fce0003f05270 */
[----:B------:R-:W-:Y:S06]  /*2680*/  @!P1 BRA `(.L_x_81) ;  /* 0x0000000000949947 */ /* 0x000fec0003800000 */
[----:B------:R-:W-:-:S05]  /*2690*/  IADD3 R4, P1, PT, R2, UR8, RZ ;  /* 0x0000000802047c10 */ /* 0x000fca000ff3e0ff */
[----:B------:R-:W-:Y:S01]  /*26a0*/  IMAD.X R5, RZ, RZ, UR9, P1 ;  /* 0x00000009ff057e24 */ /* 0x000fe200088e06ff */
[----:B------:R-:W-:-:S04]  /*26b0*/  LEA R20, P1, R4, UR12, 0x3 ;  /* 0x0000000c04147c11 */ /* 0x000fc8000f8218ff */
        /* <DEDUP_REMOVED lines=9> */
[----:B------:R-:W-:Y:S01]  /*2750*/  VIADD R2, R2, 0x800 ;  /* 0x0000080002027836 */ /* 0x000fe20000000000 */
        /* <DEDUP_REMOVED lines=24> */
.L_x_81:
[----:B------:R-:W-:Y:S05]  /*28e0*/  BSYNC.RECONVERGENT B2 ;  /* 0x0000000000027941 */ /* 0x000fea0003800200 */
.L_x_80:
[----:B------:R-:W-:Y:S05]  /*28f0*/  @!P0 BRA `(.L_x_76) ;  /* 0x0000000000b88947 */ /* 0x000fea0003800000 */
[----:B------:R-:W-:Y:S01]  /*2900*/  ISETP.GE.U32.AND P1, PT, R24, 0x4, PT ;  /* 0x000000041800780c */ /* 0x000fe20003f26070 */
[----:B------:R-:W-:Y:S01]  /*2910*/  BSSY.RECONVERGENT B2, `(.L_x_82) ;  /* 0x0000018000027945 */ /* 0x000fe20003800200 */
[----:B------:R-:W-:-:S11]  /*2920*/  LOP3.LUT P0, RZ, R3, 0x3, RZ, 0xc0, !PT ;  /* 0x0000000303ff7812 */ /* 0x000fd6000780c0ff */
[----:B------:R-:W-:Y:S05]  /*2930*/  @!P1 BRA `(.L_x_83) ;  /* 0x0000000000549947 */ /* 0x000fea0003800000 */
[----:B------:R-:W-:-:S05]  /*2940*/  IADD3 R3, P1, PT, R2, UR8, RZ ;  /* 0x0000000802037c10 */ /* 0x000fca000ff3e0ff */
[----:B------:R-:W-:Y:S01]  /*2950*/  IMAD.X R6, RZ, RZ, UR9, P1 ;  /* 0x00000009ff067e24 */ /* 0x000fe200088e06ff */
[----:B------:R-:W-:-:S04]  /*2960*/  LEA R4, P1, R3, UR12, 0x3 ;  /* 0x0000000c03047c11 */ /* 0x000fc8000f8218ff */
[----:B------:R-:W-:-:S05]  /*2970*/  LEA.HI.X R5, R3, UR13, R6, 0x3, P1 ;  /* 0x0000000d03057c11 */ /* 0x000fca00088f1c06 */
[----:B------:R-:W2:Y:S04]  /*2980*/  LDG.E.64 R6, desc[UR14][R4.64] ;  /* 0x0000000e04067981 */ /* 0x000ea8000c1e1b00 */
[----:B------:R-:W3:Y:S04]  /*2990*/  LDG.E.64 R8, desc[UR14][R4.64+0x800] ;  /* 0x0008000e04087981 */ /* 0x000ee8000c1e1b00 */
[----:B------:R-:W4:Y:S04]  /*29a0*/  LDG.E.64 R12, desc[UR14][R4.64+0x1000] ;  /* 0x0010000e040c7981 */ /* 0x000f28000c1e1b00 */
        /* <DEDUP_REMOVED lines=13> */
[----:B------:R-:W-:-:S07]  /*2a80*/  FSEL R11, R15, R7, !P1 ;  /* 0x000000070f0b7208 */ /* 0x000fce0004800000 */
.L_x_83:
[----:B------:R-:W-:Y:S05]  /*2a90*/  BSYNC.RECONVERGENT B2 ;  /* 0x0000000000027941 */ /* 0x000fea0003800200 */
.L_x_82:
[----:B------:R-:W-:Y:S05]  /*2aa0*/  @!P0 BRA `(.L_x_76) ;  /* 0x00000000004c8947 */ /* 0x000fea0003800000 */
[----:B------:R-:W-:Y:S02]  /*2ab0*/  LOP3.LUT R0, R0, 0xffff, RZ, 0xc0, !PT ;  /* 0x0000ffff00007812 */ /* 0x000fe400078ec0ff */
[----:B------:R-:W-:Y:S02]  /*2ac0*/  IADD3 R2, P0, PT, R2, UR10, RZ ;  /* 0x0000000a02027c10 */ /* 0x000fe4000ff1e0ff */
[----:B------:R-:W-:Y:S02]  /*2ad0*/  LEA.HI R0, R0, 0x1, RZ, 0x18 ;  /* 0x0000000100007811 */ /* 0x000fe400078fc0ff */
[----:B------:R-:W-:Y:S01]  /*2ae0*/  LEA R4, P1, R2, UR12, 0x3 ;  /* 0x0000000c02047c11 */ /* 0x000fe2000f8218ff */
[----:B------:R-:W-:Y:S01]  /*2af0*/  IMAD.X R5, RZ, RZ, UR7, P0 ;  /* 0x00000007ff057e24 */ /* 0x000fe200080e06ff */
[----:B------:R-:W-:-:S04]  /*2b00*/  LOP3.LUT R0, R0, 0x3, RZ, 0xc0, !PT ;  /* 0x0000000300007812 */ /* 0x000fc800078ec0ff */
[----:B------:R-:W-:Y:S01]  /*2b10*/  LEA.HI.X R5, R2, UR13, R5, 0x3, P1 ;  /* 0x0000000d02057c11 */ /* 0x000fe200088f1c05 */
[----:B------:R-:W-:-:S07]  /*2b20*/  IMAD.MOV R0, RZ, RZ, -R0 ;  /* 0x000000ffff007224 */ /* 0x000fce00078e0a00 */
.L_x_84:
[----:B------:R-:W-:Y:S02]  /*2b30*/  IMAD.MOV.U32 R2, RZ, RZ, R4 ;  /* 0x000000ffff027224 */ /* 0x000fe400078e0004 */
[----:B------:R-:W-:-:S06]  /*2b40*/  IMAD.MOV.U32 R3, RZ, RZ, R5 ;  /* 0x000000ffff037224 */ /* 0x000fcc00078e0005 */
[----:B------:R-:W2:Y:S01]  /*2b50*/  LDG.E.64 R2, desc[UR14][R2.64] ;  /* 0x0000000e02027981 */ /* 0x000ea2000c1e1b00 */
[----:B------:R-:W-:Y:S01]  /*2b60*/  VIADD R0, R0, 0x1 ;  /* 0x0000000100007836 */ /* 0x000fe20000000000 */
[----:B------:R-:W-:-:S05]  /*2b70*/  IADD3 R4, P1, PT, R4, 0x800, RZ ;  /* 0x0000080004047810 */ /* 0x000fca0007f3e0ff */
[----:B------:R-:W-:Y:S01]  /*2b80*/  IMAD.X R5, RZ, RZ, R5, P1 ;  /* 0x000000ffff057224 */ /* 0x000fe200008e0605 */
[----:B--2---:R-:W-:-:S06]  /*2b90*/  DSETP.GEU.AND P0, PT, R10, R2, PT ;  /* 0x000000020a00722a */ /* 0x004fcc0003f0e000 */
[----:B------:R-:W-:Y:S02]  /*2ba0*/  FSEL R10, R2, R10, !P0 ;  /* 0x0000000a020a7208 */ /* 0x000fe40004000000 */
[----:B------:R-:W-:Y:S02]  /*2bb0*/  FSEL R11, R3, R11, !P0 ;  /* 0x0000000b030b7208 */ /* 0x000fe40004000000 */
[----:B------:R-:W-:-:S13]  /*2bc0*/  ISETP.NE.AND P0, PT, R0, RZ, PT ;  /* 0x000000ff0000720c */ /* 0x000fda0003f05270 */
[----:B------:R-:W-:Y:S05]  /*2bd0*/  @P0 BRA `(.L_x_84) ;  /* 0xfffffffc00d40947 */ /* 0x000fea000383ffff */
.L_x_76:
[----:B------:R-:W-:Y:S05]  /*2be0*/  BSYNC.RECONVERGENT B1 ;  /* 0x0000000000017941 */ /* 0x000fea0003800200 */
.L_x_73:
[----:B------:R-:W0:Y:S01]  /*2bf0*/  S2R R6, SR_LANEID ;  /* 0x0000000000067919 */ /* 0x000e220000000000 */
[----:B------:R-:W-:Y:S04]  /*2c00*/  SHFL.DOWN PT, R2, R10, 0x1, 0x1f ;  /* 0x08201f000a027f89 */ /* 0x000fe800000e0000 */
[----:B------:R-:W1:Y:S01]  /*2c10*/  SHFL.DOWN PT, R3, R11, 0x1, 0x1f ;  /* 0x08201f000b037f89 */ /* 0x000e6200000e0000 */
[----:B------:R-:W2:Y:S01]  /*2c20*/  S2R R9, SR_TID.X ;  /* 0x0000000000097919 */ /* 0x000ea20000002100 */
        /* <DEDUP_REMOVED lines=10> */
[----:B------:R-:W-:-:S02]  /*2cd0*/  @!P2 MOV R7, 0x400 ;  /* 0x000004000007a802 */ /* 0x000fc40000000f00 */
[----:B------:R-:W0:Y:S01]  /*2ce0*/  SHFL.DOWN PT, R3, R5, 0x2, 0x1f ;  /* 0x08401f0005037f89 */ /* 0x000e2200000e0000 */
[----:B------:R-:W1:Y:S02]  /*2cf0*/  @!P2 S2R R8, SR_CgaCtaId ;  /* 0x000000000008a919 */ /* 0x000e640000008800 */
[----:B0-----:R-:W-:-:S06]  /*2d00*/  DSETP.GEU.AND P0, PT, R4, R2, PT ;  /* 0x000000020400722a */ /* 0x001fcc0003f0e000 */
[----:B------:R-:W-:Y:S02]  /*2d10*/  @!P1 FSEL R0, R2, R0, !P0 ;  /* 0x0000000002009208 */ /* 0x000fe40004000000 */
[----:B------:R-:W-:Y:S02]  /*2d20*/  @!P1 FSEL R5, R3, R5, !P0 ;  /* 0x0000000503059208 */ /* 0x000fe40004000000 */
[----:B------:R-:W-:Y:S01]  /*2d30*/  ISETP.GT.AND P1, PT, R6, 0x1b, PT ;  /* 0x0000001b0600780c */ /* 0x000fe20003f24270 */
[----:B------:R-:W-:Y:S01]  /*2d40*/  SHFL.DOWN PT, R2, R0, 0x4, 0x1f ;  /* 0x08801f0000027f89 */ /* 0x000fe200000e0000 */
[----:B------:R-:W-:Y:S01]  /*2d50*/  IMAD.MOV.U32 R4, RZ, RZ, R0 ;  /* 0x000000ffff047224 */ /* 0x000fe200078e0000 */
[----:B-1----:R-:W-:Y:S02]  /*2d60*/  @!P2 LEA R7, R8, R7, 0x18 ;  /* 0x000000070807a211 */ /* 0x002fe400078ec0ff */
[----:B------:R-:W0:Y:S03]  /*2d70*/  SHFL.DOWN PT, R3, R5, 0x4, 0x1f ;  /* 0x08801f0005037f89 */ /* 0x000e2600000e0000 */
[----:B0-----:R-:W-:-:S06]  /*2d80*/  DSETP.GEU.AND P0, PT, R4, R2, PT ;  /* 0x000000020400722a */ /* 0x001fcc0003f0e000 */
[----:B------:R-:W-:Y:S02]  /*2d90*/  @!P1 FSEL R0, R2, R0, !P0 ;  /* 0x0000000002009208 */ /* 0x000fe40004000000 */
[----:B------:R-:W-:Y:S02]  /*2da0*/  @!P1 FSEL R5, R3, R5, !P0 ;  /* 0x0000000503059208 */ /* 0x000fe40004000000 */
[----:B------:R-:W-:Y:S01]  /*2db0*/  ISETP.GT.AND P1, PT, R6, 0x17, PT ;  /* 0x000000170600780c */ /* 0x000fe20003f24270 */
[----:B------:R-:W-:Y:S01]  /*2dc0*/  SHFL.DOWN PT, R2, R0, 0x8, 0x1f ;  /* 0x09001f0000027f89 */ /* 0x000fe200000e0000 */
[----:B------:R-:W-:-:S03]  /*2dd0*/  IMAD.MOV.U32 R4, RZ, RZ, R0 ;  /* 0x000000ffff047224 */ /* 0x000fc600078e0000 */
        /* <DEDUP_REMOVED lines=8> */
[----:B0-----:R-:W-:Y:S01]  /*2e60*/  DSETP.GEU.AND P0, PT, R4, R2, PT ;  /* 0x000000020400722a */ /* 0x001fe20003f0e000 */
[----:B--2---:R-:W-:-:S05]  /*2e70*/  @!P2 SHF.R.U32.HI R4, RZ, 0x2, R9 ;  /* 0x00000002ff04a819 */ /* 0x004fca0000011609 */
[----:B------:R-:W-:Y:S02]  /*2e80*/  FSEL R2, R2, R0, !P0 ;  /* 0x0000000002027208 */ /* 0x000fe40004000000 */
[----:B------:R-:W-:Y:S02]  /*2e90*/  FSEL R3, R3, R5, !P0 ;  /* 0x0000000503037208 */ /* 0x000fe40004000000 */
[----:B------:R-:W-:Y:S02]  /*2ea0*/  ISETP.NE.AND P0, PT, R9, RZ, PT ;  /* 0x000000ff0900720c */ /* 0x000fe40003f05270 */
[----:B------:R-:W-:Y:S02]  /*2eb0*/  @!P2 LOP3.LUT R4, R4, 0xf8, RZ, 0xc0, !PT ;  /* 0x000000f80404a812 */ /* 0x000fe400078ec0ff */
[----:B------:R-:W-:-:S03]  /*2ec0*/  FSEL R5, R5, R3, P1 ;  /* 0x0000000305057208 */ /* 0x000fc60000800000 */
[----:B------:R-:W-:Y:S01]  /*2ed0*/  @!P2 IMAD.IADD R7, R4, 0x1, R7 ;  /* 0x000000010407a824 */ /* 0x000fe200078e0207 */
[----:B------:R-:W-:-:S04]  /*2ee0*/  FSEL R4, R0, R2, P1 ;  /* 0x0000000200047208 */ /* 0x000fc80000800000 */
[----:B------:R0:W-:Y:S01]  /*2ef0*/  @!P2 STS.64 [R7+0x8], R2 ;  /* 0x000008020700a388 */ /* 0x0001e20000000a00 */
[----:B------:R-:W-:Y:S06]  /*2f00*/  BAR.SYNC.DEFER_BLOCKING 0x0 ;  /* 0x0000000000007b1d */ /* 0x000fec0000010000 */
[----:B------:R-:W-:Y:S05]  /*2f10*/  @P0 BRA `(.L_x_72) ;  /* 0x0000000000700947 */ /* 0x000fea0003800000 */
[----:B------:R-:W1:Y:S01]  /*2f20*/  S2UR UR5, SR_CgaCtaId ;  /* 0x00000000000579c3 */ /* 0x000e620000008800 */
[----:B------:R-:W-:Y:S02]  /*2f30*/  UMOV UR4, 0x400 ;  /* 0x0000040000047882 */ /* 0x000fe40000000000 */
[----:B-1----:R-:W-:-:S09]  /*2f40*/  ULEA UR4, UR5, UR4, 0x18 ;  /* 0x0000000405047291 */ /* 0x002fd2000f8ec0ff */
[----:B------:R-:W1:Y:S04]  /*2f50*/  LDS.128 R12, [UR4+0x10] ;  /* 0x00001004ff0c7984 */ /* 0x000e680008000c00 */
[----:B------:R-:W2:Y:S01]  /*2f60*/  LDS.128 R8, [UR4+0x20] ;  /* 0x00002004ff087984 */ /* 0x000ea20008000c00 */
[----:B-1----:R-:W-:-:S06]  /*2f70*/  DSETP.GEU.AND P1, PT, R4, R12, PT ;  /* 0x0000000c0400722a */ /* 0x002fcc0003f2e000 */
[----:B0-----:R-:W-:Y:S02]  /*2f80*/  FSEL R2, R12, R4, !P1 ;  /* 0x000000040c027208 */ /* 0x001fe40004800000 */
[----:B------:R-:W-:Y:S02]  /*2f90*/  FSEL R3, R13, R5, !P1 ;  /* 0x000000050d037208 */ /* 0x000fe40004800000 */
[----:B------:R-:W0:Y:S04]  /*2fa0*/  LDS.128 R4, [UR4+0x30] ;  /* 0x00003004ff047984 */ /* 0x000e280008000c00 */
[----:B------:R-:W-:-:S06]  /*2fb0*/  DSETP.GEU.AND P1, PT, R2, R14, PT ;  /* 0x0000000e0200722a */ /* 0x000fcc0003f2e000 */
[----:B------:R-:W-:Y:S02]  /*2fc0*/  FSEL R2, R14, R2, !P1 ;  /* 0x000000020e027208 */ /* 0x000fe40004800000 */
[----:B------:R-:W-:-:S06]  /*2fd0*/  FSEL R3, R15, R3, !P1 ;  /* 0x000000030f037208 */ /* 0x000fcc0004800000 */
[----:B--2---:R-:W-:-:S06]  /*2fe0*/  DSETP.GEU.AND P1, PT, R2, R8, PT ;  /* 0x000000080200722a */ /* 0x004fcc0003f2e000 */
        /* <DEDUP_REMOVED lines=15> */
.L_x_72:
[----:B------:R-:W-:Y:S05]  /*30e0*/  BSYNC.RECONVERGENT B0 ;  /* 0x0000000000007941 */ /* 0x000fea0003800200 */
.L_x_57:
[----:B------:R-:W-:Y:S05]  /*30f0*/  @P0 EXIT ;  /* 0x000000000000094d */ /* 0x000fea0003800000 */
[----:B------:R-:W2:Y:S02]  /*3100*/  LDCU.64 UR4, c[0x0][0x388] ;  /* 0x00007100ff0477ac */ /* 0x000ea40008000a00 */
[----:B--2---:R-:W-:-:S06]  /*3110*/  UIMAD.WIDE.U32 UR4, UR16, 0x8, UR4 ;  /* 0x00000008100478a5 */ /* 0x004fcc000f8e0004 */
[----:B0-----:R-:W-:Y:S02]  /*3120*/  IMAD.U32 R2, RZ, RZ, UR4 ;  /* 0x00000004ff027e24 */ /* 0x001fe4000f8e00ff */
[----:B------:R-:W-:-:S05]  /*3130*/  IMAD.U32 R3, RZ, RZ, UR5 ;  /* 0x00000005ff037e24 */ /* 0x000fca000f8e00ff */
[----:B------:R-:W-:Y:S01]  /*3140*/  STG.E.64 desc[UR14][R2.64], R4 ;  /* 0x0000000402007986 */ /* 0x000fe2000c101b0e */
[----:B------:R-:W-:Y:S05]  /*3150*/  EXIT ;  /* 0x000000000000794d */ /* 0x000fea0003800000 */
.L_x_85:
        /* <DEDUP_REMOVED lines=10> */
.L_x_249:


//--------------------- .text._ZN3cub18CUB_300001_SM_10006detail6reduce28DeviceReduceSingleTileKernelINS2_10policy_hubIdyN4cuda3__47maximumIdEEE10Policy1000EN6thrust24THRUST_300001_SM_1000_NS6detail15normal_iteratorINSC_10device_ptrIdEEEEPdyS8_ddNS5_3std3__410__identityEEEvT0_T1_T2_T3_T4_T6_ --------------------------
	.section	.text._ZN3cub18CUB_300001_SM_10006detail6reduce28DeviceReduceSingleTileKernelINS2_10policy_hubIdyN4cuda3__47maximumIdEEE10Policy1000EN6thrust24THRUST_300001_SM_1000_NS6detail15normal_iteratorINSC_10device_ptrIdEEEEPdyS8_ddNS5_3std3__410__identityEEEvT0_T1_T2_T3_T4_T6_,"ax",@progbits
	.align	128
        .global         _ZN3cub18CUB_300001_SM_10006detail6reduce28DeviceReduceSingleTileKernelINS2_10policy_hubIdyN4cuda3__47maximumIdEEE10Policy1000EN6thrust24THRUST_300001_SM_1000_NS6detail15normal_iteratorINSC_10device_ptrIdEEEEPdyS8_ddNS5_3std3__410__identityEEEvT0_T1_T2_T3_T4_T6_
        .type           _ZN3cub18CUB_300001_SM_10006detail6reduce28DeviceReduceSingleTileKernelINS2_10policy_hubIdyN4cuda3__47maximumIdEEE10Policy1000EN6thrust24THRUST_300001_SM_1000_NS6detail15normal_iteratorINSC_10device_ptrIdEEEEPdyS8_ddNS5_3std3__410__identityEEEvT0_T1_T2_T3_T4_T6_,@function
        .size           _ZN3cub18CUB_300001_SM_10006detail6reduce28DeviceReduceSingleTileKernelINS2_10policy_hubIdyN4cuda3__47maximumIdEEE10Policy1000EN6thrust24THRUST_300001_SM_1000_NS6detail15normal_iteratorINSC_10device_ptrIdEEEEPdyS8_ddNS5_3std3__410__identityEEEvT0_T1_T2_T3_T4_T6_,(.L_x_250 - _ZN3cub18CUB_300001_SM_10006detail6reduce28DeviceReduceSingleTileKernelINS2_10policy_hubIdyN4cuda3__47maximumIdEEE10Policy1000EN6thrust24THRUST_300001_SM_1000_NS6detail15normal_iteratorINSC_10device_ptrIdEEEEPdyS8_ddNS5_3std3__410__identityEEEvT0_T1_T2_T3_T4_T6_)
        .other          _ZN3cub18CUB_300001_SM_10006detail6reduce28DeviceReduceSingleTileKernelINS2_10policy_hubIdyN4cuda3__47maximumIdEEE10Policy1000EN6thrust24THRUST_300001_SM_1000_NS6detail15normal_iteratorINSC_10device_ptrIdEEEEPdyS8_ddNS5_3std3__410__identityEEEvT0_T1_T2_T3_T4_T6_,@"STO_CUDA_ENTRY STV_DEFAULT"
_ZN3cub18CUB_300001_SM_10006detail6reduce28DeviceReduceSingleTileKernelINS2_10policy_hubIdyN4cuda3__47maximumIdEEE10Policy1000EN6thrust24THRUST_300001_SM_1000_NS6detail15normal_iteratorINSC_10device_ptrIdEEEEPdyS8_ddNS5_3std3__410__identityEEEvT0_T1_T2_T3_T4_T6_:
.text._ZN3cub18CUB_300001_SM_10006detail6reduce28DeviceReduceSingleTileKernelINS2_10policy_hubIdyN4cuda3__47maximumIdEEE10Policy1000EN6thrust24THRUST_300001_SM_1000_NS6detail15normal_iteratorINSC_10device_ptrIdEEEEPdyS8_ddNS5_3std3__410__identityEEEvT0_T1_T2_T3_T4_T6_:
[----:B------:R-:W-:Y:S01]  /*0000*/  LDC R1, c[0x0][0x37c] ;  /* 0x0000df00ff017b82 */ /* 0x000fe20000000800 */
[----:B------:R-:W0:Y:S01]  /*0010*/  LDCU.64 UR4, c[0x0][0x390] ;  /* 0x00007200ff0477ac */ /* 0x000e220008000a00 */
[----:B------:R-:W1:Y:S01]  /*0020*/  LDCU.64 UR6, c[0x0][0x358] ;  /* 0x00006b00ff0677ac */ /* 0x000e620008000a00 */
[----:B0-----:R-:W-:Y:S02]  /*0030*/  IMAD.U32 R8, RZ, RZ, UR4 ;  /* 0x00000004ff087e24 */ /* 0x001fe4000f8e00ff */
[----:B------:R-:W-:-:S03]  /*0040*/  IMAD.U32 R9, RZ, RZ, UR5 ;  /* 0x00000005ff097e24 */ /* 0x000fc6000f8e00ff */
[----:B------:R-:W-:-:S04]  /*0050*/  ISETP.NE.U32.AND P0, PT, R8, RZ, PT ;  /* 0x000000ff0800720c */ /* 0x000fc80003f05070 */
[----:B------:R-:W-:-:S13]  /*0060*/  ISETP.NE.AND.EX P0, PT, R9, RZ, PT, P0 ;  /* 0x000000ff0900720c */ /* 0x000fda0003f05300 */
        /* <DEDUP_REMOVED lines=8> */
.L_x_86:
[----:B------:R-:W-:Y:S01]  /*00f0*/  ISETP.GT.U32.AND P0, PT, R8, 0x7ff, PT ;  /* 0x000007ff0800780c */ /* 0x000fe20003f04070 */
[----:B------:R-:W-:Y:S03]  /*0100*/  BSSY.RECONVERGENT B0, `(.L_x_87) ;  /* 0x00002df000007945 */ /* 0x000fe60003800200 */
[----:B------:R-:W-:-:S13]  /*0110*/  ISETP.GT.U32.AND.EX P0, PT, R9, RZ, PT, P0 ;  /* 0x000000ff0900720c */ /* 0x000fda0003f04100 */
[----:B------:R-:W-:Y:S05]  /*0120*/  @P0 BRA `(.L_x_88) ;  /* 0x0000001400f40947 */ /* 0x000fea0003800000 */
[----:B------:R-:W0:Y:S01]  /*0130*/  S2R R0, SR_TID.X ;  /* 0x0000000000007919 */ /* 0x000e220000002100 */
[----:B------:R-:W-:Y:S01]  /*0140*/  BSSY.RECONVERGENT B1, `(.L_x_89) ;  /* 0x0000009000017945 */ /* 0x000fe20003800200 */
[----:B------:R-:W-:Y:S02]  /*0150*/  CS2R R4, SRZ ;  /* 0x0000000000047805 */ /* 0x000fe4000001ff00 */
[----:B0-----:R-:W-:Y:S01]  /*0160*/  ISETP.GE.U32.AND P0, PT, R0, R8, PT ;  /* 0x000000080000720c */ /* 0x001fe20003f06070 */
[----:B------:R-:W-:-:S12]  /*0170*/  IMAD.MOV.U32 R2, RZ, RZ, R0 ;  /* 0x000000ffff027224 */ /* 0x000fd800078e0000 */
[----:B------:R-:W-:Y:S05]  /*0180*/  @P0 BRA `(.L_x_90) ;  /* 0x0000000000100947 */ /* 0x000fea0003800000 */
[----:B------:R-:W0:Y:S02]  /*0190*/  LDC.64 R4, c[0x0][0x380] ;  /* 0x0000e000ff047b82 */ /* 0x000e240000000a00 */
[----:B0-----:R-:W-:-:S06]  /*01a0*/  IMAD.WIDE.U32 R4, R0, 0x8, R4 ;  /* 0x0000000800047825 */ /* 0x001fcc00078e0004 */
[----:B------:R-:W5:Y:S01]  /*01b0*/  LDG.E.64 R4, desc[UR6][R4.64] ;  /* 0x0000000604047981 */ /* 0x000f62000c1e1b00 */
[----:B------:R-:W-:-:S07]  /*01c0*/  VIADD R2, R0, 0x100 ;  /* 0x0000010000027836 */ /* 0x000fce0000000000 */
.L_x_90:
[----:B------:R-:W-:Y:S05]  /*01d0*/  BSYNC.RECONVERGENT B1 ;  /* 0x0000000000017941 */ /* 0x000fea0003800200 */
.L_x_89:
[----:B------:R-:W-:Y:S01]  /*01e0*/  ISETP.GE.U32.AND P0, PT, R2, R8, PT ;  /* 0x000000080200720c */ /* 0x000fe20003f06070 */
[----:B------:R-:W-:-:S12]  /*01f0*/  BSSY.RECONVERGENT B1, `(.L_x_91) ;  /* 0x00000a7000017945 */ /* 0x000fd80003800200 */
[----:B------:R-:W-:Y:S05]  /*0200*/  @P0 BRA `(.L_x_92) ;  /* 0x0000000800940947 */ /* 0x000fea0003800000 */
[----:B------:R-:W-:Y:S01]  /*0210*/  LOP3.LUT R3, RZ, R2, RZ, 0x33, !PT ;  /* 0x00000002ff037212 */ /* 0x000fe200078e33ff */
[----:B------:R-:W-:Y:S04]  /*0220*/  BSSY.RECONVERGENT B2, `(.L_x_93) ;  /* 0x0000053000027945 */ /* 0x000fe80003800200 */
[----:B------:R-:W-:-:S05]  /*0230*/  IMAD.IADD R6, R3, 0x1, R8 ;  /* 0x0000000103067824 */ /* 0x000fca00078e0208 */
[C---:B------:R-:W-:Y:S02]  /*0240*/  ISETP.GE.U32.AND P1, PT, R6.reuse, 0xf00, PT ;  /* 0x00000f000600780c */ /* 0x040fe40003f26070 */
[----:B------:R-:W-:-:S04]  /*0250*/  LEA.HI R3, R6, 0x1, RZ, 0x18 ;  /* 0x0000000106037811 */ /* 0x000fc800078fc0ff */
[----:B------:R-:W-:-:S04]  /*0260*/  LOP3.LUT R43, R3, 0xf, RZ, 0xc0, !PT ;  /* 0x0000000f032b7812 */ /* 0x000fc800078ec0ff */
[----:B------:R-:W-:-:S03]  /*0270*/  ISETP.NE.AND P0, PT, R43, RZ, PT ;  /* 0x000000ff2b00720c */ /* 0x000fc60003f05270 */
[----:B------:R-:W-:Y:S10]  /*0280*/  @!P1 BRA `(.L_x_94) ;  /* 0x0000000400309947 */ /* 0x000ff40003800000 */
[----:B------:R-:W0:Y:S01]  /*0290*/  LDC.64 R6, c[0x0][0x380] ;  /* 0x0000e000ff067b82 */ /* 0x000e220000000a00 */
[----:B------:R-:W-:-:S05]  /*02a0*/  LOP3.LUT R42, R3, 0x1fffff0, RZ, 0xc0, !PT ;  /* 0x01fffff0032a7812 */ /* 0x000fca00078ec0ff */
[----:B------:R-:W-:Y:S02]  /*02b0*/  IMAD.MOV R42, RZ, RZ, -R42 ;  /* 0x000000ffff2a7224 */ /* 0x000fe400078e0a2a */
[----:B0-----:R-:W-:-:S03]  /*02c0*/  IMAD.WIDE.U32 R6, R2, 0x8, R6 ;  /* 0x0000000802067825 */ /* 0x001fc600078e0006 */
[----:B------:R-:W-:-:S05]  /*02d0*/  IADD3 R6, P1, PT, R6, 0x4000, RZ ;  /* 0x0000400006067810 */ /* 0x000fca0007f3e0ff */
[----:B------:R-:W-:-:S08]  /*02e0*/  IMAD.X R7, RZ, RZ, R7, P1 ;  /* 0x000000ffff077224 */ /* 0x000fd000008e0607 */
.L_x_95:
[----:B------:R-:W2:Y:S04]  /*02f0*/  LDG.E.64 R10, desc[UR6][R6.64+-0x4000] ;  /* 0xffc00006060a7981 */ /* 0x000ea8000c1e1b00 */
[----:B------:R-:W3:Y:S04]  /*0300*/  LDG.E.64 R12, desc[UR6][R6.64+-0x3800] ;  /* 0xffc80006060c7981 */ /* 0x000ee8000c1e1b00 */
[----:B------:R-:W4:Y:S04]  /*0310*/  LDG.E.64 R14, desc[UR6][R6.64+-0x3000] ;  /* 0xffd00006060e7981 */ /* 0x000f28000c1e1b00 */
        /* <DEDUP_REMOVED lines=12> */
[----:B------:R0:W4:Y:S01]  /*03e0*/  LDG.E.64 R40, desc[UR6][R6.64+0x3800] ;  /* 0x0038000606287981 */ /* 0x000122000c1e1b00 */
[----:B------:R-:W-:-:S02]  /*03f0*/  VIADD R42, R42, 0x10 ;  /* 0x000000102a2a7836 */ /* 0x000fc40000000000 */
[----:B------:R-:W-:-:S03]  /*0400*/  VIADD R2, R2, 0x1000 ;  /* 0x0000100002027836 */ /* 0x000fc60000000000 */
[----:B------:R-:W-:Y:S02]  /*0410*/  ISETP.NE.AND P2, PT, R42, RZ, PT ;  /* 0x000000ff2a00720c */ /* 0x000fe40003f45270 */
[----:B0-----:R-:W-:-:S05]  /*0420*/  IADD3 R6, P3, PT, R6, 0x8000, RZ ;  /* 0x0000800006067810 */ /* 0x001fca0007f7e0ff */
[----:B------:R-:W-:Y:S01]  /*0430*/  IMAD.X R7, RZ, RZ, R7, P3 ;  /* 0x000000ffff077224 */ /* 0x000fe200018e0607 */
        /* <DEDUP_REMOVED lines=49> */
.L_x_94:
[----:B------:R-:W-:Y:S05]  /*0750*/  BSYNC.RECONVERGENT B2 ;  /* 0x0000000000027941 */ /* 0x000fea0003800200 */
.L_x_93:
[----:B------:R-:W-:Y:S05]  /*0760*/  @!P0 BRA `(.L_x_92) ;  /* 0x00000004003c8947 */ /* 0x000fea0003800000 */
[----:B------:R-:W-:Y:S01]  /*0770*/  ISETP.GE.U32.AND P1, PT, R43, 0x8, PT ;  /* 0x000000082b00780c */ /* 0x000fe20003f26070 */
[----:B------:R-:W-:Y:S01]  /*0780*/  BSSY.RECONVERGENT B2, `(.L_x_96) ;  /* 0x0000027000027945 */ /* 0x000fe20003800200 */
[----:B------:R-:W-:-:S04]  /*0790*/  LOP3.LUT R26, R3, 0x7, RZ, 0xc0, !PT ;  /* 0x00000007031a7812 */ /* 0x000fc800078ec0ff */
[----:B------:R-:W-:-:S07]  /*07a0*/  ISETP.NE.AND P0, PT, R26, RZ, PT ;  /* 0x000000ff1a00720c */ /* 0x000fce0003f05270 */
[----:B------:R-:W-:Y:S06]  /*07b0*/  @!P1 BRA `(.L_x_97) ;  /* 0x00000000008c9947 */ /* 0x000fec0003800000 */
[----:B------:R-:W0:Y:S02]  /*07c0*/  LDC.64 R10, c[0x0][0x380] ;  /* 0x0000e000ff0a7b82 */ /* 0x000e240000000a00 */
[----:B0-----:R-:W-:-:S05]  /*07d0*/  IMAD.WIDE R10, R2, 0x8, R10 ;  /* 0x00000008020a7825 */ /* 0x001fca00078e020a */
        /* <DEDUP_REMOVED lines=33> */
.L_x_97:
[----:B------:R-:W-:Y:S05]  /*09f0*/  BSYNC.RECONVERGENT B2 ;  /* 0x0000000000027941 */ /* 0x000fea0003800200 */
.L_x_96:
        /* <DEDUP_REMOVED lines=25> */
.L_x_99:
[----:B------:R-:W-:Y:S05]  /*0b90*/  BSYNC.RECONVERGENT B2 ;  /* 0x0000000000027941 */ /* 0x000fea0003800200 */
.L_x_98:
[----:B------:R-:W-:Y:S05]  /*0ba0*/  @!P0 BRA `(.L_x_92) ;  /* 0x00000000002c8947 */ /* 0x000fea0003800000 */
[----:B------:R-:W0:Y:S01]  /*0bb0*/  LDC.64 R10, c[0x0][0x380] ;  /* 0x0000e000ff0a7b82 */ /* 0x000e220000000a00 */
[----:B------:R-:W-:-:S07]  /*0bc0*/  IMAD.MOV R3, RZ, RZ, -R3 ;  /* 0x000000ffff037224 */ /* 0x000fce00078e0a03 */
.L_x_100:
[----:B0-----:R-:W-:-:S06]  /*0bd0*/  IMAD.WIDE R6, R2, 0x8, R10 ;  /* 0x0000000802067825 */ /* 0x001fcc00078e020a */
        /* <DEDUP_REMOVED lines=8> */
.L_x_92:
[----:B------:R-:W-:Y:S05]  /*0c60*/  BSYNC.RECONVERGENT B1 ;  /* 0x0000000000017941 */ /* 0x000fea0003800200 */
.L_x_91:
[----:B------:R-:W-:-:S04]  /*0c70*/  ISETP.GE.U32.AND P0, PT, R8, 0x100, PT ;  /* 0x000001000800780c */ /* 0x000fc80003f06070 */
[----:B------:R-:W-:-:S13]  /*0c80*/  ISETP.GE.U32.AND.EX P0, PT, R9, RZ, PT, P0 ;  /* 0x000000ff0900720c */ /* 0x000fda0003f06100 */
        /* <DEDUP_REMOVED lines=17> */
[----:B------:R-:W1:Y:S04]  /*0da0*/  @!P2 S2R R7, SR_CgaCtaId ;  /* 0x000000000007a919 */ /* 0x000e680000008800 */
        /* <DEDUP_REMOVED lines=19> */
[----:B------:R-:W-:-:S03]  /*0ee0*/  @!P0 FSEL R11, R3, R11, !P1 ;  /* 0x0000000b030b8208 */ /* 0x000fc60004800000 */
[----:B------:R-:W-:Y:S01]  /*0ef0*/  SHFL.DOWN PT, R2, R9, 0x10, 0x1f ;  /* 0x0a001f0009027f89 */ /* 0x000fe200000e0000 */
[----:B------:R-:W-:Y:S02]  /*0f00*/  IMAD.MOV.U32 R4, RZ, RZ, R9 ;  /* 0x000000ffff047224 */ /* 0x000fe400078e0009 */
[----:B------:R-:W-:Y:S01]  /*0f10*/  IMAD.MOV.U32 R5, RZ, RZ, R11 ;  /* 0x000000ffff057224 */ /* 0x000fe200078e000b */
[----:B------:R-:W0:Y:S05]  /*0f20*/  SHFL.DOWN PT, R3, R11, 0x10, 0x1f ;  /* 0x0a001f000b037f89 */ /* 0x000e2a00000e0000 */
[----:B0-----:R-:W-:Y:S01]  /*0f30*/  DSETP.GEU.AND P0, PT, R4, R2, PT ;  /* 0x000000020400722a */ /* 0x001fe20003f0e000 */
[----:B------:R-:W-:-:S04]  /*0f40*/  @!P2 SHF.R.U32.HI R4, RZ, 0x2, R0 ;  /* 0x00000002ff04a819 */ /* 0x000fc80000011600 */
[----:B------:R-:W-:Y:S02]  /*0f50*/  @!P2 LOP3.LUT R6, R4, 0xf8, RZ, 0xc0, !PT ;  /* 0x000000f80406a812 */ /* 0x000fe400078ec0ff */
[----:B------:R-:W-:Y:S02]  /*0f60*/  FSEL R4, R2, R9, !P0 ;  /* 0x0000000902047208 */ /* 0x000fe40004000000 */
[----:B------:R-:W-:Y:S01]  /*0f70*/  FSEL R5, R3, R11, !P0 ;  /* 0x0000000b03057208 */ /* 0x000fe20004000000 */
[----:B------:R-:W-:Y:S01]  /*0f80*/  @!P2 IMAD.IADD R7, R6, 0x1, R7 ;  /* 0x000000010607a824 */ /* 0x000fe200078e0207 */
[----:B------:R-:W-:-:S04]  /*0f90*/  ISETP.GT.AND P0, PT, R8, 0xf, PT ;  /* 0x0000000f0800780c */ /* 0x000fc80003f04270 */
[----:B------:R1:W-:Y:S01]  /*0fa0*/  @!P2 STS.64 [R7+0x8], R4 ;  /* 0x000008040700a388 */ /* 0x0003e20000000a00 */
[----:B------:R-:W-:Y:S01]  /*0fb0*/  BAR.SYNC.DEFER_BLOCKING 0x0 ;  /* 0x0000000000007b1d */ /* 0x000fe20000010000 */
[----:B------:R-:W-:Y:S02]  /*0fc0*/  ISETP.NE.AND P2, PT, R0, RZ, PT ;  /* 0x000000ff0000720c */ /* 0x000fe40003f45270 */
[----:B------:R-:W-:Y:S02]  /*0fd0*/  FSEL R2, R9, R4, P0 ;  /* 0x0000000409027208 */ /* 0x000fe40000000000 */
[----:B------:R-:W-:-:S09]  /*0fe0*/  FSEL R3, R11, R5, P0 ;  /* 0x000000050b037208 */ /* 0x000fd20000000000 */
[----:B-1----:R-:W-:Y:S05]  /*0ff0*/  @P2 BRA `(.L_x_102) ;  /* 0x0000001c00bc2947 */ /* 0x002fea0003800000 */
[----:B------:R-:W0:Y:S01]  /*1000*/  S2UR UR5, SR_CgaCtaId ;  /* 0x00000000000579c3 */ /* 0x000e220000008800 */
[----:B------:R-:W-:Y:S02]  /*1010*/  UMOV UR4, 0x400 ;  /* 0x0000040000047882 */ /* 0x000fe40000000000 */
[----:B0-----:R-:W-:-:S09]  /*1020*/  ULEA UR4, UR5, UR4, 0x18 ;  /* 0x0000000405047291 */ /* 0x001fd2000f8ec0ff */
[----:B------:R-:W0:Y:S04]  /*1030*/  LDS.128 R4, [UR4+0x10] ;  /* 0x00001004ff047984 */ /* 0x000e280008000c00 */
[----:B------:R-:W1:Y:S04]  /*1040*/  LDS.128 R8, [UR4+0x20] ;  /* 0x00002004ff087984 */ /* 0x000e680008000c00 */
[----:B------:R-:W2:Y:S01]  /*1050*/  LDS.128 R12, [UR4+0x30] ;  /* 0x00003004ff0c7984 */ /* 0x000ea20008000c00 */
        /* <DEDUP_REMOVED lines=8> */
[----:B------:R-:W-:Y:S02]  /*10e0*/  FSEL R5, R9, R3, !P0 ;  /* 0x0000000309057208 */ /* 0x000fe40004000000 */
[----:B------:R-:W0:Y:S04]  /*10f0*/  LDS.64 R2, [UR4+0x40] ;  /* 0x00004004ff027984 */ /* 0x000e280008000a00 */
[----:B------:R-:W-:-:S06]  /*1100*/  DSETP.GEU.AND P0, PT, R4, R10, PT ;  /* 0x0000000a0400722a */ /* 0x000fcc0003f0e000 */
[----:B------:R-:W-:Y:S02]  /*1110*/  FSEL R4, R10, R4, !P0 ;  /* 0x000000040a047208 */ /* 0x000fe40004000000 */
[----:B------:R-:W-:-:S06]  /*1120*/  FSEL R5, R11, R5, !P0 ;  /* 0x000000050b057208 */ /* 0x000fcc0004000000 */
[----:B--2---:R-:W-:-:S06]  /*1130*/  DSETP.GEU.AND P0, PT, R4, R12, PT ;  /* 0x0000000c0400722a */ /* 0x004fcc0003f0e000 */
[----:B------:R-:W-:Y:S02]  /*1140*/  FSEL R4, R12, R4, !P0 ;  /* 0x000000040c047208 */ /* 0x000fe40004000000 */
[----:B------:R-:W-:-:S06]  /*1150*/  FSEL R5, R13, R5, !P0 ;  /* 0x000000050d057208 */ /* 0x000fcc0004000000 */
[----:B------:R-:W-:-:S06]  /*1160*/  DSETP.GEU.AND P0, PT, R4, R14, PT ;  /* 0x0000000e0400722a */ /* 0x000fcc0003f0e000 */
[----:B------:R-:W-:Y:S02]  /*1170*/  FSEL R4, R14, R4, !P0 ;  /* 0x000000040e047208 */ /* 0x000fe40004000000 */
[----:B------:R-:W-:-:S06]  /*1180*/  FSEL R5, R15, R5, !P0 ;  /* 0x000000050f057208 */ /* 0x000fcc0004000000 */
[----:B0-----:R-:W-:-:S06]  /*1190*/  DSETP.GEU.AND P0, PT, R4, R2, PT ;  /* 0x000000020400722a */ /* 0x001fcc0003f0e000 */
[----:B------:R-:W-:Y:S02]  /*11a0*/  FSEL R2, R2, R4, !P0 ;  /* 0x0000000402027208 */ /* 0x000fe40004000000 */
[----:B------:R-:W-:Y:S01]  /*11b0*/  FSEL R3, R3, R5, !P0 ;  /* 0x0000000503037208 */ /* 0x000fe20004000000 */
[----:B------:R-:W-:Y:S06]  /*11c0*/  BRA `(.L_x_102) ;  /* 0x0000001c00487947 */ /* 0x000fec0003800000 */
.L_x_101:
[----:B------:R-:W-:Y:S01]  /*11d0*/  LOP3.LUT R2, R0, 0x3e0, RZ, 0xc0, !PT ;  /* 0x000003e000027812 */ /* 0x000fe200078ec0ff */
[----:B------:R-:W0:Y:S03]  /*11e0*/  S2R R12, SR_LANEID ;  /* 0x00000000000c7919 */ /* 0x000e260000000000 */
[----:B------:R-:W-:Y:S01]  /*11f0*/  LOP3.LUT R7, RZ, R2, RZ, 0x33, !PT ;  /* 0x00000002ff077212 */ /* 0x000fe200078e33ff */
[----:B------:R-:W-:-:S04]  /*1200*/  VIADD R3, R2, 0x20 ;  /* 0x0000002002037836 */ /* 0x000fc80000000000 */
[----:B------:R-:W-:Y:S01]  /*1210*/  IMAD.IADD R7, R7, 0x1, R8 ;  /* 0x0000000107077824 */ /* 0x000fe200078e0208 */
[----:B------:R-:W-:-:S04]  /*1220*/  ISETP.GT.U32.AND P0, PT, R3, R8, PT ;  /* 0x000000080300720c */ /* 0x000fc80003f04070 */
        /* <DEDUP_REMOVED lines=29> */
[C---:B------:R-:W-:Y:S02]  /*1400*/  ISETP.NE.AND P0, PT, R12.reuse, RZ, PT ;  /* 0x000000ff0c00720c */ /* 0x040fe40003f05270 */
[----:B------:R-:W0:Y:S11]  /*1410*/  SHFL.DOWN PT, R3, R5, 0x8, R7 ;  /* 0x0900000005037989 */ /* 0x000e3600000e0007 */
[----:B------:R-:W1:Y:S01]  /*1420*/  @!P0 S2R R11, SR_CgaCtaId ;  /* 0x00000000000b8919 */ /* 0x000e620000008800 */
[----:B------:R-:W-:Y:S01]  /*1430*/  @!P0 MOV R6, 0x400 ;  /* 0x0000040000068802 */ /* 0x000fe20000000f00 */
[----:B0-----:R-:W-:Y:S01]  /*1440*/  DSETP.GEU.AND P2, PT, R4, R2, PT ;  /* 0x000000020400722a */ /* 0x001fe20003f4e000 */
[----:B------:R-:W-:-:S05]  /*1450*/  VIADD R4, R12, 0x10 ;  /* 0x000000100c047836 */ /* 0x000fca0000000000 */
[----:B------:R-:W-:Y:S02]  /*1460*/  @!P1 FSEL R10, R2, R10, !P2 ;  /* 0x0000000a020a9208 */ /* 0x000fe40005000000 */
[----:B------:R-:W-:Y:S02]  /*1470*/  @!P1 FSEL R5, R3, R5, !P2 ;  /* 0x0000000503059208 */ /* 0x000fe40005000000 */
[----:B------:R-:W-:Y:S01]  /*1480*/  ISETP.GT.AND P1, PT, R4, R7, PT ;  /* 0x000000070400720c */ /* 0x000fe20003f24270 */
[----:B------:R-:W-:Y:S01]  /*1490*/  SHFL.DOWN PT, R2, R10, 0x10, R7 ;  /* 0x0a0000000a027989 */ /* 0x000fe200000e0007 */
[----:B------:R-:W-:-:S03]  /*14a0*/  IMAD.MOV.U32 R4, RZ, RZ, R10 ;  /* 0x000000ffff047224 */ /* 0x000fc600078e000a */
[----:B------:R-:W0:Y:S01]  /*14b0*/  SHFL.DOWN PT, R3, R5, 0x10, R7 ;  /* 0x0a00000005037989 */ /* 0x000e2200000e0007 */
[----:B-1----:R-:W-:Y:S02]  /*14c0*/  @!P0 LEA R11, R11, R6, 0x18 ;  /* 0x000000060b0b8211 */ /* 0x002fe400078ec0ff */
[----:B0-----:R-:W-:Y:S01]  /*14d0*/  DSETP.GEU.AND P2, PT, R4, R2, PT ;  /* 0x000000020400722a */ /* 0x001fe20003f4e000 */
[----:B------:R-:W-:-:S05]  /*14e0*/  @!P0 SHF.R.U32.HI R4, RZ, 0x2, R0 ;  /* 0x00000002ff048819 */ /* 0x000fca0000011600 */
[----:B------:R-:W-:Y:S02]  /*14f0*/  @!P1 FSEL R10, R2, R10, !P2 ;  /* 0x0000000a020a9208 */ /* 0x000fe40005000000 */
[----:B------:R-:W-:Y:S02]  /*1500*/  @!P1 FSEL R5, R3, R5, !P2 ;  /* 0x0000000503059208 */ /* 0x000fe40005000000 */
[----:B------:R-:W-:Y:S01]  /*1510*/  ISETP.NE.AND P2, PT, R0, RZ, PT ;  /* 0x000000ff0000720c */ /* 0x000fe20003f45270 */
[----:B------:R-:W-:Y:S01]  /*1520*/  IMAD.MOV.U32 R2, RZ, RZ, R10 ;  /* 0x000000ffff027224 */ /* 0x000fe200078e000a */
[----:B------:R-:W-:Y:S01]  /*1530*/  @!P0 LOP3.LUT R4, R4, 0xf8, RZ, 0xc0, !PT ;  /* 0x000000f804048812 */ /* 0x000fe200078ec0ff */
[----:B------:R-:W-:-:S04]  /*1540*/  IMAD.MOV.U32 R3, RZ, RZ, R5 ;  /* 0x000000ffff037224 */ /* 0x000fc800078e0005 */
[----:B------:R-:W-:-:S05]  /*1550*/  @!P0 IMAD.IADD R11, R4, 0x1, R11 ;  /* 0x00000001040b8824 */ /* 0x000fca00078e020b */
[----:B------:R0:W-:Y:S01]  /*1560*/  @!P0 STS.64 [R11+0x8], R2 ;  /* 0x000008020b008388 */ /* 0x0001e20000000a00 */
[----:B------:R-:W-:Y:S06]  /*1570*/  BAR.SYNC.DEFER_BLOCKING 0x0 ;  /* 0x0000000000007b1d */ /* 0x000fec0000010000 */
[----:B------:R-:W-:Y:S05]  /*1580*/  @P2 BRA `(.L_x_102) ;  /* 0x0000001800582947 */ /* 0x000fea0003800000 */
[----:B------:R-:W1:Y:S01]  /*1590*/  S2UR UR5, SR_CgaCtaId ;  /* 0x00000000000579c3 */ /* 0x000e620000008800 */
[----:B------:R-:W-:Y:S01]  /*15a0*/  UMOV UR4, 0x400 ;  /* 0x0000040000047882 */ /* 0x000fe20000000000 */
[C---:B------:R-:W-:Y:S02]  /*15b0*/  ISETP.GT.U32.AND P0, PT, R8.reuse, 0x20, PT ;  /* 0x000000200800780c */ /* 0x040fe40003f04070 */
[----:B------:R-:W-:Y:S02]  /*15c0*/  ISETP.GT.U32.AND P1, PT, R8, 0x40, PT ;  /* 0x000000400800780c */ /* 0x000fe40003f24070 */
[C---:B------:R-:W-:Y:S02]  /*15d0*/  ISETP.GT.U32.AND.EX P0, PT, R9.reuse, RZ, PT, P0 ;  /* 0x000000ff0900720c */ /* 0x040fe40003f04100 */
[----:B------:R-:W-:Y:S01]  /*15e0*/  ISETP.GT.U32.AND.EX P1, PT, R9, RZ, PT, P1 ;  /* 0x000000ff0900720c */ /* 0x000fe20003f24110 */
[----:B-1----:R-:W-:-:S09]  /*15f0*/  ULEA UR4, UR5, UR4, 0x18 ;  /* 0x0000000405047291 */ /* 0x002fd2000f8ec0ff */
[----:B------:R-:W1:Y:S04]  /*1600*/  LDS.128 R16, [UR4+0x10] ;  /* 0x00001004ff107984 */ /* 0x000e680008000c00 */
[----:B------:R-:W2:Y:S01]  /*1610*/  LDS.128 R12, [UR4+0x20] ;  /* 0x00002004ff0c7984 */ /* 0x000ea20008000c00 */
[----:B-1----:R-:W-:-:S06]  /*1620*/  DSETP.GEU.AND P3, PT, R2, R16, PT ;  /* 0x000000100200722a */ /* 0x002fcc0003f6e000 */
[-C--:B------:R-:W-:Y:S02]  /*1630*/  FSEL R5, R16, R2.reuse, !P3 ;  /* 0x0000000210057208 */ /* 0x080fe40005800000 */
[-C--:B0-----:R-:W-:Y:S02]  /*1640*/  FSEL R11, R17, R3.reuse, !P3 ;  /* 0x00000003110b7208 */ /* 0x081fe40005800000 */
[----:B------:R-:W-:Y:S02]  /*1650*/  FSEL R10, R5, R2, P0 ;  /* 0x00000002050a7208 */ /* 0x000fe40000000000 */
[----:B------:R-:W-:Y:S01]  /*1660*/  FSEL R11, R11, R3, P0 ;  /* 0x000000030b0b7208 */ /* 0x000fe20000000000 */
[----:B------:R-:W0:Y:S01]  /*1670*/  LDS.128 R4, [UR4+0x30] ;  /* 0x00003004ff047984 */ /* 0x000e220008000c00 */
[----:B------:R-:W-:Y:S01]  /*1680*/  ISETP.GT.U32.AND P0, PT, R8, 0x60, PT ;  /* 0x000000600800780c */ /* 0x000fe20003f04070 */
[----:B------:R-:W-:Y:S02]  /*1690*/  IMAD.MOV.U32 R2, RZ, RZ, R10 ;  /* 0x000000ffff027224 */ /* 0x000fe400078e000a */
[----:B------:R-:W-:Y:S01]  /*16a0*/  IMAD.MOV.U32 R3, RZ, RZ, R11 ;  /* 0x000000ffff037224 */ /* 0x000fe200078e000b */
[----:B------:R-:W-:-:S05]  /*16b0*/  ISETP.GT.U32.AND.EX P0, PT, R9, RZ, PT, P0 ;  /* 0x000000ff0900720c */ /* 0x000fca0003f04100 */
[----:B------:R-:W-:-:S06]  /*16c0*/  DSETP.GEU.AND P3, PT, R2, R18, PT ;  /* 0x000000120200722a */ /* 0x000fcc0003f6e000 */
[----:B------:R-:W-:Y:S02]  /*16d0*/  @P1 FSEL R10, R18, R10, !P3 ;  /* 0x0000000a120a1208 */ /* 0x000fe40005800000 */
[----:B------:R-:W-:Y:S02]  /*16e0*/  @P1 FSEL R11, R19, R11, !P3 ;  /* 0x0000000b130b1208 */ /* 0x000fe40005800000 */
[----:B------:R-:W-:Y:S01]  /*16f0*/  ISETP.GT.U32.AND P1, PT, R8, 0x80, PT ;  /* 0x000000800800780c */ /* 0x000fe20003f24070 */
[----:B------:R-:W-:Y:S02]  /*1700*/  IMAD.MOV.U32 R2, RZ, RZ, R10 ;  /* 0x000000ffff027224 */ /* 0x000fe400078e000a */
[----:B------:R-:W-:Y:S01]  /*1710*/  IMAD.MOV.U32 R3, RZ, RZ, R11 ;  /* 0x000000ffff037224 */ /* 0x000fe200078e000b */
[----:B------:R-:W-:-:S05]  /*1720*/  ISETP.GT.U32.AND.EX P1, PT, R9, RZ, PT, P1 ;  /* 0x000000ff0900720c */ /* 0x000fca0003f24110 */
[----:B--2---:R-:W-:Y:S01]  /*1730*/  DSETP.GEU.AND P3, PT, R2, R12, PT ;  /* 0x0000000c0200722a */ /* 0x004fe20003f6e000 */
[----:B------:R-:W1:Y:S05]  /*1740*/  LDS.64 R2, [UR4+0x40] ;  /* 0x00004004ff027984 */ /* 0x000e6a0008000a00 */
[----:B------:R-:W-:Y:S02]  /*1750*/  @P0 FSEL R10, R12, R10, !P3 ;  /* 0x0000000a0c0a0208 */ /* 0x000fe40005800000 */
[----:B------:R-:W-:Y:S02]  /*1760*/  @P0 FSEL R11, R13, R11, !P3 ;  /* 0x0000000b0d0b0208 */ /* 0x000fe40005800000 */
[----:B------:R-:W-:-:S04]  /*1770*/  ISETP.GT.U32.AND P0, PT, R8, 0xa0, PT ;  /* 0x000000a00800780c */ /* 0x000fc80003f04070 */
[----:B------:R-:W-:Y:S01]  /*1780*/  DSETP.GEU.AND P3, PT, R10, R14, PT ;  /* 0x0000000e0a00722a */ /* 0x000fe20003f6e000 */
[----:B------:R-:W-:-:S05]  /*1790*/  ISETP.GT.U32.AND.EX P0, PT, R9, RZ, PT, P0 ;  /* 0x000000ff0900720c */ /* 0x000fca0003f04100 */
[----:B------:R-:W-:Y:S02]  /*17a0*/  @P1 FSEL R10, R14, R10, !P3 ;  /* 0x0000000a0e0a1208 */ /* 0x000fe40005800000 */
[----:B------:R-:W-:Y:S02]  /*17b0*/  @P1 FSEL R11, R15, R11, !P3 ;  /* 0x0000000b0f0b1208 */ /* 0x000fe40005800000 */
[----:B------:R-:W-:-:S04]  /*17c0*/  ISETP.GT.U32.AND P1, PT, R8, 0xc0, PT ;  /* 0x000000c00800780c */ /* 0x000fc80003f24070 */
[----:B0-----:R-:W-:Y:S01]  /*17d0*/  DSETP.GEU.AND P3, PT, R10, R4, PT ;  /* 0x000000040a00722a */ /* 0x001fe20003f6e000 */
[----:B------:R-:W-:-:S05]  /*17e0*/  ISETP.GT.U32.AND.EX P1, PT, R9, RZ, PT, P1 ;  /* 0x000000ff0900720c */ /* 0x000fca0003f24110 */
[----:B------:R-:W-:Y:S02]  /*17f0*/  @P0 FSEL R10, R4, R10, !P3 ;  /* 0x0000000a040a0208 */ /* 0x000fe40005800000 */
[----:B------:R-:W-:Y:S02]  /*1800*/  @P0 FSEL R11, R5, R11, !P3 ;  /* 0x0000000b050b0208 */ /* 0x000fe40005800000 */
[----:B------:R-:W-:Y:S01]  /*1810*/  ISETP.GT.U32.AND P0, PT, R8, 0xe0, PT ;  /* 0x000000e00800780c */ /* 0x000fe20003f04070 */
[----:B------:R-:W-:Y:S02]  /*1820*/  IMAD.MOV.U32 R4, RZ, RZ, R10 ;  /* 0x000000ffff047224 */ /* 0x000fe400078e000a */
[----:B------:R-:W-:Y:S01]  /*1830*/  IMAD.MOV.U32 R5, RZ, RZ, R11 ;  /* 0x000000ffff057224 */ /* 0x000fe200078e000b */
[----:B------:R-:W-:-:S05]  /*1840*/  ISETP.GT.U32.AND.EX P0, PT, R9, RZ, PT, P0 ;  /* 0x000000ff0900720c */ /* 0x000fca0003f04100 */
        /* <DEDUP_REMOVED lines=11> */
.L_x_88:
[----:B------:R-:W0:Y:S01]  /*1900*/  S2R R0, SR_TID.X ;  /* 0x0000000000007919 */ /* 0x000e220000002100 */
[----:B------:R-:W0:Y:S02]  /*1910*/  LDC.64 R10, c[0x0][0x380] ;  /* 0x0000e000ff0a7b82 */ /* 0x000e240000000a00 */
[----:B0-----:R-:W-:-:S05]  /*1920*/  IMAD.WIDE.U32 R10, R0, 0x8, R10 ;  /* 0x00000008000a7825 */ /* 0x001fca00078e000a */
        /* <DEDUP_REMOVED lines=23> */
[----:B------:R-:W-:Y:S01]  /*1aa0*/  IMAD.MOV.U32 R3, RZ, RZ, 0x800 ;  /* 0x00000800ff037424 */ /* 0x000fe200078e00ff */
[----:B------:R-:W-:-:S04]  /*1ab0*/  IADD3 R2, P1, PT, R8, -0x800, RZ ;  /* 0xfffff80008027810 */ /* 0x000fc80007f3e0ff */
[----:B------:R-:W-:-:S06]  /*1ac0*/  DSETP.GEU.AND P0, PT, R4, R18, PT ;  /* 0x000000120400722a */ /* 0x000fcc0003f0e000 */
[----:B------:R-:W-:Y:S01]  /*1ad0*/  FSEL R6, R18, R4, !P0 ;  /* 0x0000000412067208 */ /* 0x000fe20004000000 */
[----:B------:R-:W-:Y:S01]  /*1ae0*/  IMAD.MOV.U32 R4, RZ, RZ, RZ ;  /* 0x000000ffff047224 */ /* 0x000fe200078e00ff */
[----:B------:R-:W-:Y:S02]  /*1af0*/  FSEL R7, R19, R5, !P0 ;  /* 0x0000000513077208 */ /* 0x000fe40004000000 */
[----:B------:R-:W-:Y:S02]  /*1b00*/  ISETP.GE.U32.AND P0, PT, R2, 0x800, PT ;  /* 0x000008000200780c */ /* 0x000fe40003f06070 */
[----:B------:R-:W-:Y:S02]  /*1b10*/  IADD3.X R5, PT, PT, R9, -0x1, RZ, P1, !PT ;  /* 0xffffffff09057810 */ /* 0x000fe40000ffe4ff */
[----:B------:R-:W-:Y:S02]  /*1b20*/  DSETP.GEU.AND P1, PT, R6, R20, PT ;  /* 0x000000140600722a */ /* 0x000fe40003f2e000 */
[----:B------:R-:W-:-:S04]  /*1b30*/  ISETP.GE.U32.AND.EX P0, PT, R5, RZ, PT, P0 ;  /* 0x000000ff0500720c */ /* 0x000fc80003f06100 */
[----:B------:R-:W-:Y:S02]  /*1b40*/  FSEL R6, R20, R6, !P1 ;  /* 0x0000000614067208 */ /* 0x000fe40004800000 */
[----:B------:R-:W-:-:S07]  /*1b50*/  FSEL R7, R21, R7, !P1 ;  /* 0x0000000715077208 */ /* 0x000fce0004800000 */
[----:B------:R-:W-:Y:S05]  /*1b60*/  @!P0 BRA `(.L_x_103) ;  /* 0x0000000000bc8947 */ /* 0x000fea0003800000 */
[----:B------:R-:W0:Y:S01]  /*1b70*/  LDC.64 R8, c[0x0][0x390] ;  /* 0x0000e400ff087b82 */ /* 0x000e220000000a00 */
[----:B------:R-:W-:Y:S02]  /*1b80*/  IMAD.MOV.U32 R3, RZ, RZ, 0x800 ;  /* 0x00000800ff037424 */ /* 0x000fe400078e00ff */
[----:B------:R-:W-:-:S07]  /*1b90*/  IMAD.MOV.U32 R4, RZ, RZ, RZ ;  /* 0x000000ffff047224 */ /* 0x000fce00078e00ff */
.L_x_105:
[----:B------:R-:W-:-:S04]  /*1ba0*/  LEA R16, P0, R3, R10, 0x3 ;  /* 0x0000000a03107211 */ /* 0x000fc800078018ff */
[----:B------:R-:W-:-:S05]  /*1bb0*/  LEA.HI.X R17, R3, R11, R4, 0x3, P0 ;  /* 0x0000000b03117211 */ /* 0x000fca00000f1c04 */
        /* <DEDUP_REMOVED lines=28> */
[----:B0-----:R-:W-:Y:S02]  /*1d80*/  IADD3 R12, P1, PT, -R3, R8, RZ ;  /* 0x00000008030c7210 */ /* 0x001fe40007f3e1ff */
[----:B------:R-:W-:Y:S02]  /*1d90*/  FSEL R7, R13, R7, !P0 ;  /* 0x000000070d077208 */ /* 0x000fe40004000000 */
[----:B------:R-:W-:Y:S01]  /*1da0*/  ISETP.GE.U32.AND P0, PT, R12, 0x800, PT ;  /* 0x000008000c00780c */ /* 0x000fe20003f06070 */
[----:B------:R-:W-:-:S03]  /*1db0*/  IMAD.X R12, R9, 0x1, ~R4, P1 ;  /* 0x00000001090c7824 */ /* 0x000fc600008e0e04 */
[----:B------:R-:W-:Y:S02]  /*1dc0*/  DSETP.GEU.AND P1, PT, R6, R14, PT ;  /* 0x0000000e0600722a */ /* 0x000fe40003f2e000 */
[----:B------:R-:W-:-:S04]  /*1dd0*/  ISETP.GE.U32.AND.EX P0, PT, R12, RZ, PT, P0 ;  /* 0x000000ff0c00720c */ /* 0x000fc80003f06100 */
[----:B------:R-:W-:Y:S02]  /*1de0*/  FSEL R6, R14, R6, !P1 ;  /* 0x000000060e067208 */ /* 0x000fe40004800000 */
[----:B------:R-:W-:-:S07]  /*1df0*/  FSEL R7, R15, R7, !P1 ;  /* 0x000000070f077208 */ /* 0x000fce0004800000 */
[----:B------:R-:W-:Y:S05]  /*1e00*/  @!P0 BRA `(.L_x_104) ;  /* 0x0000000c00088947 */ /* 0x000fea0003800000 */
[----:B------:R-:W-:-:S05]  /*1e10*/  IADD3 R3, P0, PT, R3, 0x800, RZ ;  /* 0x0000080003037810 */ /* 0x000fca0007f1e0ff */
[----:B------:R-:W-:Y:S01]  /*1e20*/  IMAD.X R4, RZ, RZ, R4, P0 ;  /* 0x000000ffff047224 */ /* 0x000fe200000e0604 */
[----:B------:R-:W-:-:S04]  /*1e30*/  ISETP.GT.U32.AND P0, PT, R3, R2, PT ;  /* 0x000000020300720c */ /* 0x000fc80003f04070 */
[----:B------:R-:W-:-:S13]  /*1e40*/  ISETP.GT.U32.AND.EX P0, PT, R4, R5, PT, P0 ;  /* 0x000000050400720c */ /* 0x000fda0003f04100 */
[----:B------:R-:W-:Y:S05]  /*1e50*/  @!P0 BRA `(.L_x_105) ;  /* 0xfffffffc00508947 */ /* 0x000fea000383ffff */
.L_x_103:
[----:B------:R-:W-:Y:S01]  /*1e60*/  IMAD.IADD R5, R8, 0x1, -R3 ;  /* 0x0000000108057824 */ /* 0x000fe200078e0a03 */
[----:B------:R-:W-:Y:S01]  /*1e70*/  ISETP.GE.U32.AND P1, PT, R3, R8, PT ;  /* 0x000000080300720c */ /* 0x000fe20003f26070 */
[----:B------:R-:W-:Y:S03]  /*1e80*/  BSSY.RECONVERGENT B1, `(.L_x_104) ;  /* 0x00000ba000017945 */ /* 0x000fe60003800200 */
[----:B------:R-:W-:-:S04]  /*1e90*/  ISETP.GE.AND P0, PT, R0, R5, PT ;  /* 0x000000050000720c */ /* 0x000fc80003f06270 */
[----:B------:R-:W-:-:S13]  /*1ea0*/  ISETP.GE.U32.OR.EX P0, PT, R4, R9, P0, P1 ;  /* 0x000000090400720c */ /* 0x000fda0000706510 */
[----:B------:R-:W-:Y:S05]  /*1eb0*/  @P0 BRA `(.L_x_106) ;  /* 0x0000000800d80947 */ /* 0x000fea0003800000 */
[----:B------:R-:W-:Y:S01]  /*1ec0*/  LOP3.LUT R2, RZ, R0, RZ, 0x33, !PT ;  /* 0x00000000ff027212 */ /* 0x000fe200078e33ff */
[----:B------:R-:W-:Y:S03]  /*1ed0*/  BSSY.RECONVERGENT B2, `(.L_x_107) ;  /* 0x0000058000027945 */ /* 0x000fe60003800200 */
[----:B------:R-:W-:-:S04]  /*1ee0*/  IADD3 R2, PT, PT, -R3, R8, R2 ;  /* 0x0000000803027210 */ /* 0x000fc80007ffe102 */
[C---:B------:R-:W-:Y:S02]  /*1ef0*/  ISETP.GE.U32.AND P1, PT, R2.reuse, 0xf00, PT ;  /* 0x00000f000200780c */ /* 0x040fe40003f26070 */
[----:B------:R-:W-:Y:S01]  /*1f00*/  LEA.HI R5, R2, 0x1, RZ, 0x18 ;  /* 0x0000000102057811 */ /* 0x000fe200078fc0ff */
[----:B------:R-:W-:-:S03]  /*1f10*/  IMAD.MOV.U32 R2, RZ, RZ, R0 ;  /* 0x000000ffff027224 */ /* 0x000fc600078e0000 */
[----:B------:R-:W-:-:S04]  /*1f20*/  LOP3.LUT R42, R5, 0xf, RZ, 0xc0, !PT ;  /* 0x0000000f052a7812 */ /* 0x000fc800078ec0ff */
[----:B------:R-:W-:-:S03]  /*1f30*/  ISETP.NE.AND P0, PT, R42, RZ, PT ;  /* 0x000000ff2a00720c */ /* 0x000fc60003f05270 */
[----:B------:R-:W-:Y:S10]  /*1f40*/  @!P1 BRA `(.L_x_108) ;  /* 0x0000000400409947 */ /* 0x000ff40003800000 */
[----:B------:R-:W0:Y:S01]  /*1f50*/  LDCU.64 UR4, c[0x0][0x380] ;  /* 0x00007000ff0477ac */ /* 0x000e220008000a00 */
[----:B------:R-:W-:Y:S02]  /*1f60*/  IADD3 R9, P1, PT, R0, R3, RZ ;  /* 0x0000000300097210 */ /* 0x000fe40007f3e0ff */
[----:B------:R-:W-:-:S03]  /*1f70*/  LOP3.LUT R43, R5, 0x1fffff0, RZ, 0xc0, !PT ;  /* 0x01fffff0052b7812 */ /* 0x000fc600078ec0ff */
[----:B------:R-:W-:Y:S02]  /*1f80*/  IMAD.X R2, RZ, RZ, R4, P1 ;  /* 0x000000ffff027224 */ /* 0x000fe400008e0604 */
[----:B------:R-:W-:Y:S01]  /*1f90*/  IMAD.MOV R43, RZ, RZ, -R43 ;  /* 0x000000ffff2b7224 */ /* 0x000fe200078e0a2b */
[----:B0-----:R-:W-:-:S04]  /*1fa0*/  LEA R8, P2, R9, UR4, 0x3 ;  /* 0x0000000409087c11 */ /* 0x001fc8000f8418ff */
[----:B------:R-:W-:Y:S02]  /*1fb0*/  IADD3 R8, P1, PT, R8, 0x4000, RZ ;  /* 0x0000400008087810 */ /* 0x000fe40007f3e0ff */
[----:B------:R-:W-:Y:S01]  /*1fc0*/  LEA.HI.X R9, R9, UR5, R2, 0x3, P2 ;  /* 0x0000000509097c11 */ /* 0x000fe200090f1c02 */
[----:B------:R-:W-:-:S04]  /*1fd0*/  IMAD.MOV.U32 R2, RZ, RZ, R0 ;  /* 0x000000ffff027224 */ /* 0x000fc800078e0000 */
[----:B------:R-:W-:-:S07]  /*1fe0*/  IMAD.X R9, RZ, RZ, R9, P1 ;  /* 0x000000ffff097224 */ /* 0x000fce00008e0609 */
.L_x_109:
[----:B------:R-:W2:Y:S04]  /*1ff0*/  LDG.E.64 R10, desc[UR6][R8.64+-0x4000] ;  /* 0xffc00006080a7981 */ /* 0x000ea8000c1e1b00 */
[----:B------:R-:W3:Y:S04]  /*2000*/  LDG.E.64 R12, desc[UR6][R8.64+-0x3800] ;  /* 0xffc80006080c7981 */ /* 0x000ee8000c1e1b00 */
[----:B------:R-:W4:Y:S04]  /*2010*/  LDG.E.64 R14, desc[UR6][R8.64+-0x3000] ;  /* 0xffd00006080e7981 */ /* 0x000f28000c1e1b00 */
[----:B------:R-:W5:Y:S04]  /*2020*/  LDG.E.64 R16, desc[UR6][R8.64+-0x2800] ;  /* 0xffd8000608107981 */ /* 0x000f68000c1e1b00 */
        /* <DEDUP_REMOVED lines=11> */
[----:B------:R0:W5:Y:S01]  /*20e0*/  LDG.E.64 R40, desc[UR6][R8.64+0x3800] ;  /* 0x0038000608287981 */ /* 0x000162000c1e1b00 */
[----:B------:R-:W-:-:S02]  /*20f0*/  VIADD R43, R43, 0x10 ;  /* 0x000000102b2b7836 */ /* 0x000fc40000000000 */
[----:B------:R-:W-:-:S03]  /*2100*/  VIADD R2, R2, 0x1000 ;  /* 0x0000100002027836 */ /* 0x000fc60000000000 */
[----:B------:R-:W-:Y:S02]  /*2110*/  ISETP.NE.AND P2, PT, R43, RZ, PT ;  /* 0x000000ff2b00720c */ /* 0x000fe40003f45270 */
[----:B0-----:R-:W-:-:S05]  /*2120*/  IADD3 R8, P3, PT, R8, 0x8000, RZ ;  /* 0x0000800008087810 */ /* 0x001fca0007f7e0ff */
        /* <DEDUP_REMOVED lines=50> */
.L_x_108:
[----:B------:R-:W-:Y:S05]  /*2450*/  BSYNC.RECONVERGENT B2 ;  /* 0x0000000000027941 */ /* 0x000fea0003800200 */
.L_x_107:
[----:B------:R-:W-:Y:S05]  /*2460*/  @!P0 BRA `(.L_x_106) ;  /* 0x00000004006c8947 */ /* 0x000fea0003800000 */
[----:B------:R-:W-:Y:S01]  /*2470*/  ISETP.GE.U32.AND P1, PT, R42, 0x8, PT ;  /* 0x000000082a00780c */ /* 0x000fe20003f26070 */
[----:B------:R-:W-:Y:S01]  /*2480*/  BSSY.RECONVERGENT B2, `(.L_x_110) ;  /* 0x000002a000027945 */ /* 0x000fe20003800200 */
[----:B------:R-:W-:-:S04]  /*2490*/  LOP3.LUT R26, R5, 0x7, RZ, 0xc0, !PT ;  /* 0x00000007051a7812 */ /* 0x000fc800078ec0ff */
[----:B------:R-:W-:-:S07]  /*24a0*/  ISETP.NE.AND P0, PT, R26, RZ, PT ;  /* 0x000000ff1a00720c */ /* 0x000fce0003f05270 */
[----:B------:R-:W-:Y:S06]  /*24b0*/  @!P1 BRA `(.L_x_111) ;  /* 0x0000000000989947 */ /* 0x000fec0003800000 */
[----:B------:R-:W0:Y:S01]  /*24c0*/  LDCU.64 UR4, c[0x0][0x380] ;  /* 0x00007000ff0477ac */ /* 0x000e220008000a00 */
[----:B------:R-:W-:-:S05]  /*24d0*/  IADD3 R8, P1, PT, R2, R3, RZ ;  /* 0x0000000302087210 */ /* 0x000fca0007f3e0ff */
[----:B------:R-:W-:Y:S01]  /*24e0*/  IMAD.X R9, RZ, RZ, R4, P1 ;  /* 0x000000ffff097224 */ /* 0x000fe200008e0604 */
[----:B0-----:R-:W-:-:S04]  /*24f0*/  LEA R10, P1, R8, UR4, 0x3 ;  /* 0x00000004080a7c11 */ /* 0x001fc8000f8218ff */
        /* <DEDUP_REMOVED lines=34> */
.L_x_111:
[----:B------:R-:W-:Y:S05]  /*2720*/  BSYNC.RECONVERGENT B2 ;  /* 0x0000000000027941 */ /* 0x000fea0003800200 */
.L_x_110:
        /* <DEDUP_REMOVED lines=28> */
.L_x_113:
[----:B------:R-:W-:Y:S05]  /*28f0*/  BSYNC.RECONVERGENT B2 ;  /* 0x0000000000027941 */ /* 0x000fea0003800200 */
.L_x_112:
[----:B------:R-:W-:Y:S05]  /*2900*/  @!P0 BRA `(.L_x_106) ;  /* 0x0000000000448947 */ /* 0x000fea0003800000 */
[----:B------:R-:W0:Y:S01]  /*2910*/  LDCU.64 UR4, c[0x0][0x380] ;  /* 0x00007000ff0477ac */ /* 0x000e220008000a00 */
[----:B------:R-:W-:-:S05]  /*2920*/  IADD3 R3, P0, PT, R2, R3, RZ ;  /* 0x0000000302037210 */ /* 0x000fca0007f1e0ff */
[----:B------:R-:W-:Y:S02]  /*2930*/  IMAD.X R8, RZ, RZ, R4, P0 ;  /* 0x000000ffff087224 */ /* 0x000fe400000e0604 */
[----:B------:R-:W-:Y:S01]  /*2940*/  IMAD.MOV R4, RZ, RZ, -R18 ;  /* 0x000000ffff047224 */ /* 0x000fe200078e0a12 */
[----:B0-----:R-:W-:-:S04]  /*2950*/  LEA R5, P1, R3, UR4, 0x3 ;  /* 0x0000000403057c11 */ /* 0x001fc8000f8218ff */
[----:B------:R-:W-:-:S09]  /*2960*/  LEA.HI.X R8, R3, UR5, R8, 0x3, P1 ;  /* 0x0000000503087c11 */ /* 0x000fd200088f1c08 */
.L_x_114:
[----:B------:R-:W-:Y:S02]  /*2970*/  IMAD.MOV.U32 R2, RZ, RZ, R5 ;  /* 0x000000ffff027224 */ /* 0x000fe400078e0005 */
[----:B------:R-:W-:-:S06]  /*2980*/  IMAD.MOV.U32 R3, RZ, RZ, R8 ;  /* 0x000000ffff037224 */ /* 0x000fcc00078e0008 */
[----:B------:R-:W2:Y:S01]  /*2990*/  LDG.E.64 R2, desc[UR6][R2.64] ;  /* 0x0000000602027981 */ /* 0x000ea2000c1e1b00 */
[----:B------:R-:W-:Y:S01]  /*29a0*/  VIADD R4, R4, 0x1 ;  /* 0x0000000104047836 */ /* 0x000fe20000000000 */
[----:B------:R-:W-:-:S04]  /*29b0*/  IADD3 R5, P2, PT, R5, 0x800, RZ ;  /* 0x0000080005057810 */ /* 0x000fc80007f5e0ff */
[----:B------:R-:W-:Y:S01]  /*29c0*/  ISETP.NE.AND P1, PT, R4, RZ, PT ;  /* 0x000000ff0400720c */ /* 0x000fe20003f25270 */
[----:B------:R-:W-:Y:S01]  /*29d0*/  IMAD.X R8, RZ, RZ, R8, P2 ;  /* 0x000000ffff087224 */ /* 0x000fe200010e0608 */
[----:B--2---:R-:W-:-:S06]  /*29e0*/  DSETP.GEU.AND P0, PT, R6, R2, PT ;  /* 0x000000020600722a */ /* 0x004fcc0003f0e000 */
[----:B------:R-:W-:Y:S02]  /*29f0*/  FSEL R6, R2, R6, !P0 ;  /* 0x0000000602067208 */ /* 0x000fe40004000000 */
[----:B------:R-:W-:-:S03]  /*2a00*/  FSEL R7, R3, R7, !P0 ;  /* 0x0000000703077208 */ /* 0x000fc60004000000 */
[----:B------:R-:W-:Y:S05]  /*2a10*/  @P1 BRA `(.L_x_114) ;  /* 0xfffffffc00d41947 */ /* 0x000fea000383ffff */
.L_x_106:
[----:B------:R-:W-:Y:S05]  /*2a20*/  BSYNC.RECONVERGENT B1 ;  /* 0x0000000000017941 */ /* 0x000fea0003800200 */
.L_x_104:
        /* <DEDUP_REMOVED lines=33> */
[----:B------:R-:W-:-:S03]  /*2c40*/  @!P1 FSEL R5, R3, R5, !P0 ;  /* 0x0000000503059208 */ /* 0x000fc60004000000 */
[----:B------:R-:W-:Y:S04]  /*2c50*/  SHFL.DOWN PT, R2, R4, 0x10, 0x1f ;  /* 0x0a001f0004027f89 */ /* 0x000fe800000e0000 */
[----:B------:R-:W0:Y:S02]  /*2c60*/  SHFL.DOWN PT, R3, R5, 0x10, 0x1f ;  /* 0x0a001f0005037f89 */ /* 0x000e2400000e0000 */
[----:B0-----:R-:W-:-:S06]  /*2c70*/  DSETP.GEU.AND P0, PT, R4, R2, PT ;  /* 0x000000020400722a */ /* 0x001fcc0003f0e000 */
[----:B------:R-:W-:Y:S02]  /*2c80*/  FSEL R2, R2, R4, !P0 ;  /* 0x0000000402027208 */ /* 0x000fe40004000000 */
[----:B------:R-:W-:Y:S02]  /*2c90*/  FSEL R3, R3, R5, !P0 ;  /* 0x0000000503037208 */ /* 0x000fe40004000000 */
[----:B------:R-:W-:-:S03]  /*2ca0*/  ISETP.GT.AND P0, PT, R9, 0xf, PT ;  /* 0x0000000f0900780c */ /* 0x000fc60003f04270 */
[----:B------:R0:W-:Y:S01]  /*2cb0*/  @!P2 STS.64 [R7+0x8], R2 ;  /* 0x000008020700a388 */ /* 0x0001e20000000a00 */
[----:B------:R-:W-:Y:S01]  /*2cc0*/  BAR.SYNC.DEFER_BLOCKING 0x0 ;  /* 0x0000000000007b1d */ /* 0x000fe20000010000 */
[----:B------:R-:W-:Y:S02]  /*2cd0*/  ISETP.NE.AND P2, PT, R0, RZ, PT ;  /* 0x000000ff0000720c */ /* 0x000fe40003f45270 */
[----:B------:R-:W-:Y:S02]  /*2ce0*/  FSEL R0, R4, R2, P0 ;  /* 0x0000000204007208 */ /* 0x000fe40000000000 */
[----:B------:R-:W-:-:S03]  /*2cf0*/  FSEL R5, R5, R3, P0 ;  /* 0x0000000305057208 */ /* 0x000fc60000000000 */
[----:B0-----:R-:W-:Y:S02]  /*2d00*/  IMAD.MOV.U32 R2, RZ, RZ, R0 ;  /* 0x000000ffff027224 */ /* 0x001fe400078e0000 */
[----:B------:R-:W-:-:S04]  /*2d10*/  IMAD.MOV.U32 R3, RZ, RZ, R5 ;  /* 0x000000ffff037224 */ /* 0x000fc800078e0005 */
[----:B------:R-:W-:Y:S05]  /*2d20*/  @P2 BRA `(.L_x_102) ;  /* 0x0000000000702947 */ /* 0x000fea0003800000 */
        /* <DEDUP_REMOVED lines=27> */
[----:B------:R-:W-:-:S07]  /*2ee0*/  FSEL R3, R3, R5, !P0 ;  /* 0x0000000503037208 */ /* 0x000fce0004000000 */
.L_x_102:
[----:B------:R-:W-:Y:S05]  /*2ef0*/  BSYNC.RECONVERGENT B0 ;  /* 0x0000000000007941 */ /* 0x000fea0003800200 */
.L_x_87:
[----:B------:R-:W-:Y:S05]  /*2f00*/  @P2 EXIT ;  /* 0x000000000000294d */ /* 0x000fea0003800000 */
[----:B------:R-:W1:Y:S01]  /*2f10*/  LDCU.64 UR8, c[0x0][0x3a0] ;  /* 0x00007400ff0877ac */ /* 0x000e620008000a00 */
[----:B------:R-:W2:Y:S01]  /*2f20*/  LDC.64 R4, c[0x0][0x388] ;  /* 0x0000e200ff047b82 */ /* 0x000ea20000000a00 */
[----:B------:R-:W0:Y:S01]  /*2f30*/  LDCU.64 UR4, c[0x0][0x3a0] ;  /* 0x00007400ff0477ac */ /* 0x000e220008000a00 */
[----:B-1----:R-:W-:-:S06]  /*2f40*/  DSETP.GT.AND P0, PT, R2, UR8, PT ;  /* 0x0000000802007e2a */ /* 0x002fcc000bf04000 */
[----:B0-----:R-:W-:Y:S02]  /*2f50*/  FSEL R2, R2, UR4, P0 ;  /* 0x0000000402027c08 */ /* 0x001fe40008000000 */
[----:B------:R-:W-:-:S05]  /*2f60*/  FSEL R3, R3, UR5, P0 ;  /* 0x0000000503037c08 */ /* 0x000fca0008000000 */
[----:B--2---:R-:W-:Y:S01]  /*2f70*/  STG.E.64 desc[UR6][R4.64], R2 ;  /* 0x0000000204007986 */ /* 0x004fe2000c101b06 */
[----:B------:R-:W-:Y:S05]  /*2f80*/  EXIT ;  /* 0x000000000000794d */ /* 0x000fea0003800000 */
.L_x_115:
        /* <DEDUP_REMOVED lines=15> */
.L_x_250:


//--------------------- .text._ZN3cub18CUB_300001_SM_10006detail6reduce28DeviceReduceSingleTileKernelINS2_10policy_hubIdjN4cuda3__47maximumIdEEE10Policy1000EPdSB_iS8_ddNS5_3std3__410__identityEEEvT0_T1_T2_T3_T4_T6_ --------------------------
	.section	.text._ZN3cub18CUB_300001_SM_10006detail6reduce28DeviceReduceSingleTileKernelINS2_10policy_hubIdjN4cuda3__47maximumIdEEE10Policy1000EPdSB_iS8_ddNS5_3std3__410__identityEEEvT0_T1_T2_T3_T4_T6_,"ax",@progbits
	.align	128
        .global         _ZN3cub18CUB_300001_SM_10006detail6reduce28DeviceReduceSingleTileKernelINS2_10policy_hubIdjN4cuda3__47maximumIdEEE10Policy1000EPdSB_iS8_ddNS5_3std3__410__identityEEEvT0_T1_T2_T3_T4_T6_
        .type           _ZN3cub18CUB_300001_SM_10006detail6reduce28DeviceReduceSingleTileKernelINS2_10policy_hubIdjN4cuda3__47maximumIdEEE10Policy1000EPdSB_iS8_ddNS5_3std3__410__identityEEEvT0_T1_T2_T3_T4_T6_,@function
        .size           _ZN3cub18CUB_300001_SM_10006detail6reduce28DeviceReduceSingleTileKernelINS2_10policy_hubIdjN4cuda3__47maximumIdEEE10Policy1000EPdSB_iS8_ddNS5_3std3__410__identityEEEvT0_T1_T2_T3_T4_T6_,(.L_x_251 - _ZN3cub18CUB_300001_SM_10006detail6reduce28DeviceReduceSingleTileKernelINS2_10policy_hubIdjN4cuda3__47maximumIdEEE10Policy1000EPdSB_iS8_ddNS5_3std3__410__identityEEEvT0_T1_T2_T3_T4_T6_)
        .other          _ZN3cub18CUB_300001_SM_10006detail6reduce28DeviceReduceSingleTileKernelINS2_10policy_hubIdjN4cuda3__47maximumIdEEE10Policy1000EPdSB_iS8_ddNS5_3std3__410__identityEEEvT0_T1_T2_T3_T4_T6_,@"STO_CUDA_ENTRY STV_DEFAULT"
_ZN3cub18CUB_300001_SM_10006detail6reduce28DeviceReduceSingleTileKernelINS2_10policy_hubIdjN4cuda3__47maximumIdEEE10Policy1000EPdSB_iS8_ddNS5_3std3__410__identityEEEvT0_T1_T2_T3_T4_T6_:
.text._ZN3cub18CUB_300001_SM_10006detail6reduce28DeviceReduceSingleTileKernelINS2_10policy_hubIdjN4cuda3__47maximumIdEEE10Policy1000EPdSB_iS8_ddNS5_3std3__410__identityEEEvT0_T1_T2_T3_T4_T6_:
        /* <DEDUP_REMOVED lines=13> */
.L_x_116:
        /* <DEDUP_REMOVED lines=16> */
.L_x_121:
[----:B------:R-:W-:Y:S05]  /*01d0*/  BSYNC.RECONVERGENT B1 ;  /* 0x0000000000017941 */ /* 0x000fea0003800200 */
.L_x_120:
        /* <DEDUP_REMOVED lines=17> */
.L_x_126:
        /* <DEDUP_REMOVED lines=12> */
.L_x_125:
[----:B------:R-:W-:Y:S05]  /*03b0*/  BSYNC.RECONVERGENT B2 ;  /* 0x0000000000027941 */ /* 0x000fea0003800200 */
.L_x_124:
        /* <DEDUP_REMOVED lines=9> */
.L_x_129:
        /* <DEDUP_REMOVED lines=74> */
.L_x_128:
[----:B------:R-:W-:Y:S05]  /*08f0*/  BSYNC.RECONVERGENT B2 ;  /* 0x0000000000027941 */ /* 0x000fea0003800200 */
.L_x_127:
        /* <DEDUP_REMOVED lines=42> */
.L_x_131:
[----:B------:R-:W-:Y:S05]  /*0ba0*/  BSYNC.RECONVERGENT B2 ;  /* 0x0000000000027941 */ /* 0x000fea0003800200 */
.L_x_130:
        /* <DEDUP_REMOVED lines=20> */
.L_x_123:
[----:B------:R-:W-:Y:S05]  /*0cf0*/  BSYNC.RECONVERGENT B1 ;  /* 0x0000000000017941 */ /* 0x000fea0003800200 */
.L_x_122:
        /* <DEDUP_REMOVED lines=81> */
.L_x_132:
        /* <DEDUP_REMOVED lines=108> */
.L_x_119:
        /* <DEDUP_REMOVED lines=38> */
.L_x_136:
        /* <DEDUP_REMOVED lines=37> */
.L_x_134:
        /* <DEDUP_REMOVED lines=19> */
.L_x_140:
        /* <DEDUP_REMOVED lines=10> */
.L_x_139:
[----:B------:R-:W-:Y:S05]  /*1f50*/  BSYNC.RECONVERGENT B2 ;  /* 0x0000000000027941 */ /* 0x000fea0003800200 */
.L_x_138:
        /* <DEDUP_REMOVED lines=16> */
.L_x_143:
        /* <DEDUP_REMOVED lines=77> */
.L_x_142:
[----:B------:R-:W-:Y:S05]  /*2530*/  BSYNC.RECONVERGENT B2 ;  /* 0x0000000000027941 */ /* 0x000fea0003800200 */
.L_x_141:
        /* <DEDUP_REMOVED lines=44> */
.L_x_145:
[----:B------:R-:W-:Y:S05]  /*2800*/  BSYNC.RECONVERGENT B2 ;  /* 0x0000000000027941 */ /* 0x000fea0003800200 */
.L_x_144:
        /* <DEDUP_REMOVED lines=19> */
.L_x_137:
[----:B------:R-:W-:Y:S05]  /*2940*/  BSYNC.RECONVERGENT B1 ;  /* 0x0000000000017941 */ /* 0x000fea0003800200 */
.L_x_135:
        /* <DEDUP_REMOVED lines=75> */
.L_x_118:
        /* <DEDUP_REMOVED lines=12> */
.L_x_148:
[----:B------:R-:W-:Y:S05]  /*2ec0*/  BSYNC.RECONVERGENT B1 ;  /* 0x0000000000017941 */ /* 0x000fea0003800200 */
.L_x_147:
        /* <DEDUP_REMOVED lines=17> */
.L_x_153:
        /* <DEDUP_REMOVED lines=12> */
.L_x_152:
[----:B------:R-:W-:Y:S05]  /*30a0*/  BSYNC.RECONVERGENT B2 ;  /* 0x0000000000027941 */ /* 0x000fea0003800200 */
.L_x_151:
        /* <DEDUP_REMOVED lines=9> */
.L_x_156:
        /* <DEDUP_REMOVED lines=74> */
.L_x_155:
[----:B------:R-:W-:Y:S05]  /*35e0*/  BSYNC.RECONVERGENT B2 ;  /* 0x0000000000027941 */ /* 0x000fea0003800200 */
.L_x_154:
        /* <DEDUP_REMOVED lines=42> */
.L_x_158:
[----:B------:R-:W-:Y:S05]  /*3890*/  BSYNC.RECONVERGENT B2 ;  /* 0x0000000000027941 */ /* 0x000fea0003800200 */
.L_x_157:
        /* <DEDUP_REMOVED lines=20> */
.L_x_150:
[----:B------:R-:W-:Y:S05]  /*39e0*/  BSYNC.RECONVERGENT B1 ;  /* 0x0000000000017941 */ /* 0x000fea0003800200 */
.L_x_149:
        /* <DEDUP_REMOVED lines=85> */
.L_x_159:
        /* <DEDUP_REMOVED lines=108> */
.L_x_146:
        /* <DEDUP_REMOVED lines=38> */
.L_x_162:
        /* <DEDUP_REMOVED lines=40> */
.L_x_160:
        /* <DEDUP_REMOVED lines=20> */
.L_x_166:
        /* <DEDUP_REMOVED lines=10> */
.L_x_165:
[----:B------:R-:W-:Y:S05]  /*4cc0*/  BSYNC.RECONVERGENT B2 ;  /* 0x0000000000027941 */ /* 0x000fea0003800200 */
.L_x_164:
        /* <DEDUP_REMOVED lines=17> */
.L_x_169:
        /* <DEDUP_REMOVED lines=77> */
.L_x_168:
[----:B------:R-:W-:Y:S05]  /*52b0*/  BSYNC.RECONVERGENT B2 ;  /* 0x0000000000027941 */ /* 0x000fea0003800200 */
.L_x_167:
        /* <DEDUP_REMOVED lines=45> */
.L_x_171:
[----:B------:R-:W-:Y:S05]  /*5590*/  BSYNC.RECONVERGENT B2 ;  /* 0x0000000000027941 */ /* 0x000fea0003800200 */
.L_x_170:
        /* <DEDUP_REMOVED lines=20> */
.L_x_163:
[----:B------:R-:W-:Y:S05]  /*56e0*/  BSYNC.RECONVERGENT B1 ;  /* 0x0000000000017941 */ /* 0x000fea0003800200 */
.L_x_161:
        /* <DEDUP_REMOVED lines=82> */
.L_x_133:
[----:B------:R-:W-:Y:S05]  /*5c10*/  BSYNC.RECONVERGENT B0 ;  /* 0x0000000000007941 */ /* 0x000fea0003800200 */
.L_x_117:
        /* <DEDUP_REMOVED lines=9> */
.L_x_172:
        /* <DEDUP_REMOVED lines=13> */
.L_x_251:


//--------------------- .text._ZN3cub18CUB_300001_SM_10006detail6reduce18DeviceReduceKernelINS2_10policy_hubIdjN4cuda3__47maximumIdEEE10Policy1000EN6thrust24THRUST_300001_SM_1000_NS6detail15normal_iteratorINSC_10device_ptrIdEEEEjS8_dNS5_3std3__410__identityEEEvT0_PT3_T1_NS0_13GridEvenShareISO_EET2_T4_ --------------------------
	.section	.text._ZN3cub18CUB_300001_SM_10006detail6reduce18DeviceReduceKernelINS2_10policy_hubIdjN4cuda3__47maximumIdEEE10Policy1000EN6thrust24THRUST_300001_SM_1000_NS6detail15normal_iteratorINSC_10device_ptrIdEEEEjS8_dNS5_3std3__410__identityEEEvT0_PT3_T1_NS0_13GridEvenShareISO_EET2_T4_,"ax",@progbits
	.align	128
        .global         _ZN3cub18CUB_300001_SM_10006detail6reduce18DeviceReduceKernelINS2_10policy_hubIdjN4cuda3__47maximumIdEEE10Policy1000EN6thrust24THRUST_300001_SM_1000_NS6detail15normal_iteratorINSC_10device_ptrIdEEEEjS8_dNS5_3std3__410__identityEEEvT0_PT3_T1_NS0_13GridEvenShareISO_EET2_T4_
        .type           _ZN3cub18CUB_300001_SM_10006detail6reduce18DeviceReduceKernelINS2_10policy_hubIdjN4cuda3__47maximumIdEEE10Policy1000EN6thrust24THRUST_300001_SM_1000_NS6detail15normal_iteratorINSC_10device_ptrIdEEEEjS8_dNS5_3std3__410__identityEEEvT0_PT3_T1_NS0_13GridEvenShareISO_EET2_T4_,@function
        .size           _ZN3cub18CUB_300001_SM_10006detail6reduce18DeviceReduceKernelINS2_10policy_hubIdjN4cuda3__47maximumIdEEE10Policy1000EN6thrust24THRUST_300001_SM_1000_NS6detail15normal_iteratorINSC_10device_ptrIdEEEEjS8_dNS5_3std3__410__identityEEEvT0_PT3_T1_NS0_13GridEvenShareISO_EET2_T4_,(.L_x_252 - _ZN3cub18CUB_300001_SM_10006detail6reduce18DeviceReduceKernelINS2_10policy_hubIdjN4cuda3__47maximumIdEEE10Policy1000EN6thrust24THRUST_300001_SM_1000_NS6detail15normal_iteratorINSC_10device_ptrIdEEEEjS8_dNS5_3std3__410__identityEEEvT0_PT3_T1_NS0_13GridEvenShareISO_EET2_T4_)
        .other          _ZN3cub18CUB_300001_SM_10006detail6reduce18DeviceReduceKernelINS2_10policy_hubIdjN4cuda3__47maximumIdEEE10Policy1000EN6thrust24THRUST_300001_SM_1000_NS6detail15normal_iteratorINSC_10device_ptrIdEEEEjS8_dNS5_3std3__410__identityEEEvT0_PT3_T1_NS0_13GridEvenShareISO_EET2_T4_,@"STO_CUDA_ENTRY STV_DEFAULT"
_ZN3cub18CUB_300001_SM_10006detail6reduce18DeviceReduceKernelINS2_10policy_hubIdjN4cuda3__47maximumIdEEE10Policy1000EN6thrust24THRUST_300001_SM_1000_NS6detail15normal_iteratorINSC_10device_ptrIdEEEEjS8_dNS5_3std3__410__identityEEEvT0_PT3_T1_NS0_13GridEvenShareISO_EET2_T4_:
.text._ZN3cub18CUB_300001_SM_10006detail6reduce18DeviceReduceKernelINS2_10policy_hubIdjN4cuda3__47maximumIdEEE10Policy1000EN6thrust24THRUST_300001_SM_1000_NS6detail15normal_iteratorINSC_10device_ptrIdEEEEjS8_dNS5_3std3__410__identityEEEvT0_PT3_T1_NS0_13GridEvenShareISO_EET2_T4_:
[----:B------:R-:W-:Y:S08]  /*0000*/  LDC R1, c[0x0][0x37c] ;  /* 0x0000df00ff017b82 */ /* 0x000ff00000000800 */
[----:B------:R-:W0:Y:S01]  /*0010*/  S2UR UR10, SR_CTAID.X ;  /* 0x00000000000a79c3 */ /* 0x000e220000002500 */
[----:B------:R-:W1:Y:S01]  /*0020*/  LDCU.64 UR12, c[0x0][0x3a8] ;  /* 0x00007500ff0c77ac */ /* 0x000e620008000a00 */
[----:B------:R-:W-:Y:S01]  /*0030*/  BSSY.RECONVERGENT B0, `(.L_x_173) ;  /* 0x000033f000007945 */ /* 0x000fe20003800200 */
[----:B------:R-:W2:Y:S01]  /*0040*/  LDCU.64 UR8, c[0x0][0x358] ;  /* 0x00006b00ff0877ac */ /* 0x000ea20008000a00 */
[----:B-1----:R-:W-:Y:S01]  /*0050*/  IMAD.U32 R4, RZ, RZ, UR12 ;  /* 0x0000000cff047e24 */ /* 0x002fe2000f8e00ff */
[----:B------:R-:W-:-:S02]  /*0060*/  USHF.L.U32 UR4, UR13, 0xb, URZ ;  /* 0x0000000b0d047899 */ /* 0x000fc400080006ff */
[----:B0-----:R-:W-:-:S06]  /*0070*/  USHF.L.U32 UR6, UR10, 0xb, URZ ;  /* 0x0000000b0a067899 */ /* 0x001fcc00080006ff */
[----:B------:R-:W-:-:S05]  /*0080*/  VIADD R2, R4, -UR6 ;  /* 0x8000000604027c36 */ /* 0x000fca0008000000 */
[----:B------:R-:W-:-:S13]  /*0090*/  ISETP.GT.U32.AND P0, PT, R2, 0x7ff, PT ;  /* 0x000007ff0200780c */ /* 0x000fda0003f04070 */
[----:B--2---:R-:W-:Y:S05]  /*00a0*/  @P0 BRA `(.L_x_174) ;  /* 0x0000001800940947 */ /* 0x004fea0003800000 */
[----:B------:R-:W0:Y:S01]  /*00b0*/  S2R R3, SR_TID.X ;  /* 0x0000000000037919 */ /* 0x000e220000002100 */
[----:B------:R-:W-:Y:S01]  /*00c0*/  BSSY.RECONVERGENT B1, `(.L_x_175) ;  /* 0x000000a000017945 */ /* 0x000fe20003800200 */
[----:B------:R-:W-:Y:S02]  /*00d0*/  CS2R R14, SRZ ;  /* 0x00000000000e7805 */ /* 0x000fe4000001ff00 */
[----:B0-----:R-:W-:Y:S01]  /*00e0*/  ISETP.GE.U32.AND P0, PT, R3, R2, PT ;  /* 0x000000020300720c */ /* 0x001fe20003f06070 */
[----:B------:R-:W-:-:S12]  /*00f0*/  IMAD.MOV.U32 R21, RZ, RZ, R3 ;  /* 0x000000ffff157224 */ /* 0x000fd800078e0003 */
[----:B------:R-:W-:Y:S05]  /*0100*/  @P0 BRA `(.L_x_176) ;  /* 0x0000000000140947 */ /* 0x000fea0003800000 */
[----:B------:R-:W0:Y:S01]  /*0110*/  LDC.64 R14, c[0x0][0x380] ;  /* 0x0000e000ff0e7b82 */ /* 0x000e220000000a00 */
[----:B------:R-:W-:-:S04]  /*0120*/  VIADD R5, R3, UR6 ;  /* 0x0000000603057c36 */ /* 0x000fc80008000000 */
[----:B0-----:R-:W-:-:S06]  /*0130*/  IMAD.WIDE.U32 R14, R5, 0x8, R14 ;  /* 0x00000008050e7825 */ /* 0x001fcc00078e000e */
[----:B------:R-:W5:Y:S01]  /*0140*/  LDG.E.64 R14, desc[UR8][R14.64] ;  /* 0x000000080e0e7981 */ /* 0x000f62000c1e1b00 */
[----:B------:R-:W-:-:S07]  /*0150*/  VIADD R21, R3, 0x100 ;  /* 0x0000010003157836 */ /* 0x000fce0000000000 */
.L_x_176:
[----:B------:R-:W-:Y:S05]  /*0160*/  BSYNC.RECONVERGENT B1 ;  /* 0x0000000000017941 */ /* 0x000fea0003800200 */
.L_x_175:
[----:B------:R-:W-:Y:S01]  /*0170*/  ISETP.GE.U32.AND P0, PT, R21, R2, PT ;  /* 0x000000021500720c */ /* 0x000fe20003f06070 */
[----:B------:R-:W-:-:S12]  /*0180*/  BSSY.RECONVERGENT B1, `(.L_x_177) ;  /* 0x00000de000017945 */ /* 0x000fd80003800200 */
[----:B------:R-:W-:Y:S05]  /*0190*/  @P0 BRA `(.L_x_178) ;  /* 0x0000000c00700947 */ /* 0x000fea0003800000 */
[----:B------:R-:W-:Y:S01]  /*01a0*/  LOP3.LUT R5, RZ, R21, RZ, 0x33, !PT ;  /* 0x00000015ff057212 */ /* 0x000fe200078e33ff */
[----:B------:R-:W-:Y:S03]  /*01b0*/  BSSY.RECONVERGENT B2, `(.L_x_179) ;  /* 0x0000072000027945 */ /* 0x000fe60003800200 */
[----:B------:R-:W-:-:S04]  /*01c0*/  IADD3 R5, PT, PT, R4, -UR6, R5 ;  /* 0x8000000604057c10 */ /* 0x000fc8000fffe005 */
[C---:B------:R-:W-:Y:S02]  /*01d0*/  ISETP.GE.U32.AND P0, PT, R5.reuse, 0xf00, PT ;  /* 0x00000f000500780c */ /* 0x040fe40003f06070 */
[----:B------:R-:W-:-:S04]  /*01e0*/  LEA.HI R0, R5, 0x1, RZ, 0x18 ;  /* 0x0000000105007811 */ /* 0x000fc800078fc0ff */
[----:B------:R-:W-:-:S07]  /*01f0*/  LOP3.LUT R4, R0, 0xf, RZ, 0xc0, !PT ;  /* 0x0000000f00047812 */ /* 0x000fce00078ec0ff */
[----:B------:R-:W-:Y:S05]  /*0200*/  @!P0 BRA `(.L_x_180) ;  /* 0x0000000400b08947 */ /* 0x000fea0003800000 */
[----:B------:R-:W0:Y:S01]  /*0210*/  LDC.64 R6, c[0x0][0x380] ;  /* 0x0000e000ff067b82 */ /* 0x000e220000000a00 */
[----:B------:R-:W-:Y:S01]  /*0220*/  LOP3.LUT R25, R0, 0x1fffff0, RZ, 0xc0, !PT ;  /* 0x01fffff000197812 */ /* 0x000fe200078ec0ff */
[----:B------:R-:W-:Y:S01]  /*0230*/  BSSY.RECONVERGENT B3, `(.L_x_181) ;  /* 0x0000068000037945 */ /* 0x000fe20003800200 */
[C---:B------:R-:W-:Y:S01]  /*0240*/  LOP3.LUT R24, R21.reuse, 0x800, RZ, 0xfc, !PT ;  /* 0x0000080015187812 */ /* 0x040fe200078efcff */
[----:B------:R-:W-:Y:S02]  /*0250*/  VIADD R5, R21, UR6 ;  /* 0x0000000615057c36 */ /* 0x000fe40008000000 */
[----:B------:R-:W-:-:S07]  /*0260*/  IMAD.MOV R25, RZ, RZ, -R25 ;  /* 0x000000ffff197224 */ /* 0x000fce00078e0a19 */
.L_x_182:
[----:B0-----:R-:W-:-:S04]  /*0270*/  IMAD.WIDE.U32 R8, R5, 0x8, R6 ;  /* 0x0000000805087825 */ /* 0x001fc800078e0006 */
[----:B------:R-:W-:Y:S02]  /*0280*/  VIADD R23, R5, 0x100 ;  /* 0x0000010005177836 */ /* 0x000fe40000000000 */
[----:B------:R-:W2:Y:S02]  /*0290*/  LDG.E.64 R8, desc[UR8][R8.64] ;  /* 0x0000000808087981 */ /* 0x000ea4000c1e1b00 */
[----:B------:R-:W-:-:S06]  /*02a0*/  IMAD.WIDE.U32 R22, R23, 0x8, R6 ;  /* 0x0000000817167825 */ /* 0x000fcc00078e0006 */
[----:B------:R-:W3:Y:S01]  /*02b0*/  LDG.E.64 R22, desc[UR8][R22.64] ;  /* 0x0000000816167981 */ /* 0x000ee2000c1e1b00 */
[----:B------:R-:W-:-:S04]  /*02c0*/  VIADD R21, R5, 0x200 ;  /* 0x0000020005157836 */ /* 0x000fc80000000000 */
[----:B------:R-:W-:-:S04]  /*02d0*/  IMAD.WIDE.U32 R20, R21, 0x8, R6 ;  /* 0x0000000815147825 */ /* 0x000fc800078e0006 */
[----:B------:R-:W-:Y:S02]  /*02e0*/  VIADD R19, R5, 0x300 ;  /* 0x0000030005137836 */ /* 0x000fe40000000000 */
[----:B------:R-:W4:Y:S02]  /*02f0*/  LDG.E.64 R20, desc[UR8][R20.64] ;  /* 0x0000000814147981 */ /* 0x000f24000c1e1b00 */
        /* <DEDUP_REMOVED lines=9> */
[----:B------:R-:W-:-:S06]  /*0390*/  IMAD.WIDE.U32 R10, R11, 0x8, R6 ;  /* 0x000000080b0a7825 */ /* 0x000fcc00078e0006 */
[----:B------:R-:W4:Y:S01]  /*03a0*/  LDG.E.64 R10, desc[UR8][R10.64] ;  /* 0x000000080a0a7981 */ /* 0x000f22000c1e1b00 */
[----:B--2--5:R-:W-:-:S06]  /*03b0*/  DSETP.GEU.AND P0, PT, R14, R8, PT ;  /* 0x000000080e00722a */ /* 0x024fcc0003f0e000 */
[----:B------:R-:W-:Y:S02]  /*03c0*/  FSEL R14, R8, R14, !P0 ;  /* 0x0000000e080e7208 */ /* 0x000fe40004000000 */
[----:B------:R-:W-:Y:S01]  /*03d0*/  FSEL R15, R9, R15, !P0 ;  /* 0x0000000f090f7208 */ /* 0x000fe20004000000 */
[----:B------:R-:W-:-:S04]  /*03e0*/  VIADD R9, R5, 0x700 ;  /* 0x0000070005097836 */ /* 0x000fc80000000000 */
[----:B------:R-:W-:Y:S01]  /*03f0*/  IMAD.WIDE.U32 R8, R9, 0x8, R6 ;  /* 0x0000000809087825 */ /* 0x000fe200078e0006 */
[----:B---3--:R-:W-:-:S05]  /*0400*/  DSETP.GEU.AND P0, PT, R14, R22, PT ;  /* 0x000000160e00722a */ /* 0x008fca0003f0e000 */
[----:B------:R-:W2:Y:S01]  /*0410*/  LDG.E.64 R8, desc[UR8][R8.64] ;  /* 0x0000000808087981 */ /* 0x000ea2000c1e1b00 */
[----:B------:R-:W-:Y:S01]  /*0420*/  FSEL R15, R23, R15, !P0 ;  /* 0x0000000f170f7208 */ /* 0x000fe20004000000 */
[----:B------:R-:W-:Y:S01]  /*0430*/  VIADD R23, R5, 0x800 ;  /* 0x0000080005177836 */ /* 0x000fe20000000000 */
[----:B------:R-:W-:-:S03]  /*0440*/  FSEL R14, R22, R14, !P0 ;  /* 0x0000000e160e7208 */ /* 0x000fc60004000000 */
[----:B------:R-:W-:-:S06]  /*0450*/  IMAD.WIDE.U32 R22, R23, 0x8, R6 ;  /* 0x0000000817167825 */ /* 0x000fcc00078e0006 */
[----:B------:R-:W3:Y:S01]  /*0460*/  LDG.E.64 R22, desc[UR8][R22.64] ;  /* 0x0000000816167981 */ /* 0x000ee2000c1e1b00 */
[----:B----4-:R-:W-:-:S06]  /*0470*/  DSETP.GEU.AND P0, PT, R14, R20, PT ;  /* 0x000000140e00722a */ /* 0x010fcc0003f0e000 */
[----:B------:R-:W-:Y:S02]  /*0480*/  FSEL R14, R20, R14, !P0 ;  /* 0x0000000e140e7208 */ /* 0x000fe40004000000 */
[----:B------:R-:W-:Y:S01]  /*0490*/  FSEL R15, R21, R15, !P0 ;  /* 0x0000000f150f7208 */ /* 0x000fe20004000000 */
[----:B------:R-:W-:-:S04]  /*04a0*/  VIADD R21, R5, 0x900 ;  /* 0x0000090005157836 */ /* 0x000fc80000000000 */
[----:B------:R-:W-:Y:S01]  /*04b0*/  IMAD.WIDE.U32 R20, R21, 0x8, R6 ;  /* 0x0000000815147825 */ /* 0x000fe200078e0006 */
[----:B------:R-:W-:-:S05]  /*04c0*/  DSETP.GEU.AND P0, PT, R14, R18, PT ;  /* 0x000000120e00722a */ /* 0x000fca0003f0e000 */
[----:B------:R-:W4:Y:S01]  /*04d0*/  LDG.E.64 R20, desc[UR8][R20.64] ;  /* 0x0000000814147981 */ /* 0x000f22000c1e1b00 */
        /* <DEDUP_REMOVED lines=21> */
[----:B------:R-:W-:-:S06]  /*0630*/  IMAD.WIDE.U32 R12, R13, 0x8, R6 ;  /* 0x000000080d0c7825 */ /* 0x000fcc00078e0006 */
[----:B------:R-:W4:Y:S01]  /*0640*/  LDG.E.64 R12, desc[UR8][R12.64] ;  /* 0x000000080c0c7981 */ /* 0x000f22000c1e1b00 */
[----:B--2---:R-:W-:-:S06]  /*0650*/  DSETP.GEU.AND P0, PT, R10, R8, PT ;  /* 0x000000080a00722a */ /* 0x004fcc0003f0e000 */
        /* <DEDUP_REMOVED lines=24> */
[----:B------:R-:W-:-:S05]  /*07e0*/  VIADD R25, R25, 0x10 ;  /* 0x0000001019197836 */ /* 0x000fca0000000000 */
[----:B------:R-:W-:Y:S02]  /*07f0*/  FSEL R8, R12, R8, !P0 ;  /* 0x000000080c087208 */ /* 0x000fe40004000000 */
[----:B------:R-:W-:Y:S02]  /*0800*/  FSEL R9, R13, R9, !P0 ;  /* 0x000000090d097208 */ /* 0x000fe40004000000 */
[----:B------:R-:W-:Y:S01]  /*0810*/  ISETP.NE.AND P1, PT, R25, RZ, PT ;  /* 0x000000ff1900720c */ /* 0x000fe20003f25270 */
[----:B------:R-:W-:Y:S02]  /*0820*/  VIADD R24, R24, 0x1000 ;  /* 0x0000100018187836 */ /* 0x000fe40000000000 */
[----:B------:R-:W-:Y:S01]  /*0830*/  VIADD R5, R5, 0x1000 ;  /* 0x0000100005057836 */ /* 0x000fe20000000000 */
[----:B--2---:R-:W-:-:S06]  /*0840*/  DSETP.GEU.AND P0, PT, R8, R10, PT ;  /* 0x0000000a0800722a */ /* 0x004fcc0003f0e000 */
[----:B------:R-:W-:Y:S02]  /*0850*/  FSEL R8, R10, R8, !P0 ;  /* 0x000000080a087208 */ /* 0x000fe40004000000 */
[----:B------:R-:W-:-:S06]  /*0860*/  FSEL R9, R11, R9, !P0 ;  /* 0x000000090b097208 */ /* 0x000fcc0004000000 */
[----:B---3--:R-:W-:-:S06]  /*0870*/  DSETP.GEU.AND P0, PT, R8, R22, PT ;  /* 0x000000160800722a */ /* 0x008fcc0003f0e000 */
[----:B------:R-:W-:Y:S02]  /*0880*/  FSEL R14, R22, R8, !P0 ;  /* 0x00000008160e7208 */ /* 0x000fe40004000000 */
[----:B------:R-:W-:Y:S01]  /*0890*/  FSEL R15, R23, R9, !P0 ;  /* 0x00000009170f7208 */ /* 0x000fe20004000000 */
[----:B------:R-:W-:Y:S06]  /*08a0*/  @P1 BRA `(.L_x_182) ;  /* 0xfffffff800701947 */ /* 0x000fec000383ffff */
[----:B------:R-:W-:Y:S05]  /*08b0*/  BSYNC.RECONVERGENT B3 ;  /* 0x0000000000037941 */ /* 0x000fea0003800200 */
.L_x_181:
[----:B------:R-:W-:-:S07]  /*08c0*/  VIADD R21, R24, 0xfffff800 ;  /* 0xfffff80018157836 */ /* 0x000fce0000000000 */
.L_x_180:
[----:B------:R-:W-:Y:S05]  /*08d0*/  BSYNC.RECONVERGENT B2 ;  /* 0x0000000000027941 */ /* 0x000fea0003800200 */
.L_x_179:
[----:B------:R-:W-:-:S13]  /*08e0*/  ISETP.NE.AND P0, PT, R4, RZ, PT ;  /* 0x000000ff0400720c */ /* 0x000fda0003f05270 */
[----:B------:R-:W-:Y:S05]  /*08f0*/  @!P0 BRA `(.L_x_178) ;  /* 0x0000000400988947 */ /* 0x000fea0003800000 */
[----:B------:R-:W-:Y:S01]  /*0900*/  ISETP.GE.U32.AND P1, PT, R4, 0x8, PT ;  /* 0x000000080400780c */ /* 0x000fe20003f26070 */
[----:B------:R-:W-:Y:S01]  /*0910*/  BSSY.RECONVERGENT B2, `(.L_x_183) ;  /* 0x0000036000027945 */ /* 0x000fe20003800200 */
[----:B------:R-:W-:-:S04]  /*0920*/  LOP3.LUT R20, R0, 0x7, RZ, 0xc0, !PT ;  /* 0x0000000700147812 */ /* 0x000fc800078ec0ff */
[----:B------:R-:W-:-:S07]  /*0930*/  ISETP.NE.AND P0, PT, R20, RZ, PT ;  /* 0x000000ff1400720c */ /* 0x000fce0003f05270 */
[----:B------:R-:W-:Y:S06]  /*0940*/  @!P1 BRA `(.L_x_184) ;  /* 0x0000000000c89947 */ /* 0x000fec0003800000 */
[----:B------:R-:W0:Y:S01]  /*0950*/  LDC.64 R4, c[0x0][0x380] ;  /* 0x0000e000ff047b82 */ /* 0x000e220000000a00 */
[----:B------:R-:W-:-:S04]  /*0960*/  VIADD R25, R21, UR6 ;  /* 0x0000000615197c36 */ /* 0x000fc80008000000 */
[C---:B------:R-:W-:Y:S02]  /*0970*/  VIADD R9, R25.reuse, 0x100 ;  /* 0x0000010019097836 */ /* 0x040fe40000000000 */
[----:B0-----:R-:W-:-:S06]  /*0980*/  IMAD.WIDE.U32 R6, R25, 0x8, R4 ;  /* 0x0000000819067825 */ /* 0x001fcc00078e0004 */
[----:B------:R-:W2:Y:S01]  /*0990*/  LDG.E.64 R6, desc[UR8][R6.64] ;  /* 0x0000000806067981 */ /* 0x000ea2000c1e1b00 */
[----:B------:R-:W-:-:S04]  /*09a0*/  IMAD.WIDE.U32 R8, R9, 0x8, R4 ;  /* 0x0000000809087825 */ /* 0x000fc800078e0004 */
[----:B------:R-:W-:Y:S02]  /*09b0*/  VIADD R11, R25, 0x200 ;  /* 0x00000200190b7836 */ /* 0x000fe40000000000 */
[----:B------:R-:W3:Y:S02]  /*09c0*/  LDG.E.64 R8, desc[UR8][R8.64] ;  /* 0x0000000808087981 */ /* 0x000ee4000c1e1b00 */
        /* <DEDUP_REMOVED lines=42> */
.L_x_184:
[----:B------:R-:W-:Y:S05]  /*0c70*/  BSYNC.RECONVERGENT B2 ;  /* 0x0000000000027941 */ /* 0x000fea0003800200 */
.L_x_183:
        /* <DEDUP_REMOVED lines=32> */
.L_x_186:
[----:B------:R-:W-:Y:S05]  /*0e80*/  BSYNC.RECONVERGENT B2 ;  /* 0x0000000000027941 */ /* 0x000fea0003800200 */
.L_x_185:
[----:B------:R-:W-:Y:S05]  /*0e90*/  @!P0 BRA `(.L_x_178) ;  /* 0x0000000000308947 */ /* 0x000fea0003800000 */
[----:B------:R-:W0:Y:S01]  /*0ea0*/  LDC.64 R6, c[0x0][0x380] ;  /* 0x0000e000ff067b82 */ /* 0x000e220000000a00 */
[----:B------:R-:W-:Y:S02]  /*0eb0*/  VIADD R9, R21, UR6 ;  /* 0x0000000615097c36 */ /* 0x000fe40008000000 */
[----:B------:R-:W-:-:S07]  /*0ec0*/  IMAD.MOV R0, RZ, RZ, -R0 ;  /* 0x000000ffff007224 */ /* 0x000fce00078e0a00 */
.L_x_187:
[----:B0-----:R-:W-:-:S06]  /*0ed0*/  IMAD.WIDE.U32 R4, R9, 0x8, R6 ;  /* 0x0000000809047825 */ /* 0x001fcc00078e0006 */
        /* <DEDUP_REMOVED lines=8> */
.L_x_178:
[----:B------:R-:W-:Y:S05]  /*0f60*/  BSYNC.RECONVERGENT B1 ;  /* 0x0000000000017941 */ /* 0x000fea0003800200 */
.L_x_177:
[----:B------:R-:W-:-:S13]  /*0f70*/  ISETP.GE.U32.AND P0, PT, R2, 0x100, PT ;  /* 0x000001000200780c */ /* 0x000fda0003f06070 */
        /* <DEDUP_REMOVED lines=50> */
[----:B------:R-:W1:Y:S04]  /*12a0*/  LDS.128 R12, [UR4+0x10] ;  /* 0x00001004ff0c7984 */ /* 0x000e680008000c00 */
[----:B0-----:R-:W0:Y:S01]  /*12b0*/  LDS.128 R8, [UR4+0x20] ;  /* 0x00002004ff087984 */ /* 0x001e220008000c00 */
[----:B-1----:R-:W-:-:S06]  /*12c0*/  DSETP.GEU.AND P1, PT, R4, R12, PT ;  /* 0x0000000c0400722a */ /* 0x002fcc0003f2e000 */
[----:B------:R-:W-:Y:S02]  /*12d0*/  FSEL R2, R12, R4, !P1 ;  /* 0x000000040c027208 */ /* 0x000fe40004800000 */
[----:B------:R-:W-:Y:S02]  /*12e0*/  FSEL R3, R13, R5, !P1 ;  /* 0x000000050d037208 */ /* 0x000fe40004800000 */
[----:B------:R-:W1:Y:S04]  /*12f0*/  LDS.128 R4, [UR4+0x30] ;  /* 0x00003004ff047984 */ /* 0x000e680008000c00 */
[----:B------:R-:W-:-:S06]  /*1300*/  DSETP.GEU.AND P1, PT, R2, R14, PT ;  /* 0x0000000e0200722a */ /* 0x000fcc0003f2e000 */
[----:B------:R-:W-:Y:S02]  /*1310*/  FSEL R2, R14, R2, !P1 ;  /* 0x000000020e027208 */ /* 0x000fe40004800000 */
[----:B------:R-:W-:-:S06]  /*1320*/  FSEL R3, R15, R3, !P1 ;  /* 0x000000030f037208 */ /* 0x000fcc0004800000 */
[----:B0-----:R-:W-:-:S06]  /*1330*/  DSETP.GEU.AND P1, PT, R2, R8, PT ;  /* 0x000000080200722a */ /* 0x001fcc0003f2e000 */
[----:B------:R-:W-:Y:S02]  /*1340*/  FSEL R8, R8, R2, !P1 ;  /* 0x0000000208087208 */ /* 0x000fe40004800000 */
[----:B------:R-:W-:Y:S02]  /*1350*/  FSEL R9, R9, R3, !P1 ;  /* 0x0000000309097208 */ /* 0x000fe40004800000 */
[----:B------:R-:W0:Y:S04]  /*1360*/  LDS.64 R2, [UR4+0x40] ;  /* 0x00004004ff027984 */ /* 0x000e280008000a00 */
[----:B------:R-:W-:-:S06]  /*1370*/  DSETP.GEU.AND P1, PT, R8, R10, PT ;  /* 0x0000000a0800722a */ /* 0x000fcc0003f2e000 */
[----:B------:R-:W-:Y:S02]  /*1380*/  FSEL R8, R10, R8, !P1 ;  /* 0x000000080a087208 */ /* 0x000fe40004800000 */
[----:B------:R-:W-:-:S06]  /*1390*/  FSEL R9, R11, R9, !P1 ;  /* 0x000000090b097208 */ /* 0x000fcc0004800000 */
[----:B-1----:R-:W-:-:S06]  /*13a0*/  DSETP.GEU.AND P1, PT, R8, R4, PT ;  /* 0x000000040800722a */ /* 0x002fcc0003f2e000 */
        /* <DEDUP_REMOVED lines=9> */
.L_x_188:
[----:B------:R-:W-:-:S04]  /*1440*/  LOP3.LUT R0, R3, 0x3e0, RZ, 0xc0, !PT ;  /* 0x000003e003007812 */ /* 0x000fc800078ec0ff */
[----:B------:R-:W-:Y:S01]  /*1450*/  LOP3.LUT R7, RZ, R0, RZ, 0x33, !PT ;  /* 0x00000000ff077212 */ /* 0x000fe200078e33ff */
[----:B------:R-:W-:Y:S02]  /*1460*/  VIADD R5, R0, 0x20 ;  /* 0x0000002000057836 */ /* 0x000fe40000000000 */
[----:B------:R-:W0:Y:S03]  /*1470*/  S2R R0, SR_LANEID ;  /* 0x0000000000007919 */ /* 0x000e260000000000 */
[----:B------:R-:W-:Y:S01]  /*1480*/  ISETP.GT.U32.AND P0, PT, R5, R2, PT ;  /* 0x000000020500720c */ /* 0x000fe20003f04070 */
[----:B------:R-:W-:-:S05]  /*1490*/  IMAD.IADD R5, R2, 0x1, R7 ;  /* 0x0000000102057824 */ /* 0x000fca00078e0207 */
[----:B------:R-:W-:-:S05]  /*14a0*/  SEL R5, R5, 0x1f, P0 ;  /* 0x0000001f05057807 */ /* 0x000fca0000000000 */
[----:B-----5:R-:W-:Y:S04]  /*14b0*/  SHFL.DOWN PT, R6, R14, 0x1, R5 ;  /* 0x082000000e067989 */ /* 0x020fe800000e0005 */
[----:B------:R-:W1:Y:S01]  /*14c0*/  SHFL.DOWN PT, R7, R15, 0x1, R5 ;  /* 0x082000000f077989 */ /* 0x000e6200000e0005 */
[----:B0-----:R-:W-:Y:S01]  /*14d0*/  ISETP.GE.AND P0, PT, R0, R5, PT ;  /* 0x000000050000720c */ /* 0x001fe20003f06270 */
[----:B-1----:R-:W-:-:S06]  /*14e0*/  DSETP.GEU.AND P1, PT, R14, R6, PT ;  /* 0x000000060e00722a */ /* 0x002fcc0003f2e000 */
        /* <DEDUP_REMOVED lines=47> */
[----:B0-----:R-:W-:Y:S05]  /*17e0*/  @P0 BRA `(.L_x_189) ;  /* 0x0000001c000c0947 */ /* 0x001fea0003800000 */
[----:B------:R-:W0:Y:S01]  /*17f0*/  S2UR UR5, SR_CgaCtaId ;  /* 0x00000000000579c3 */ /* 0x000e220000008800 */
[----:B------:R-:W-:Y:S01]  /*1800*/  UMOV UR4, 0x400 ;  /* 0x0000040000047882 */ /* 0x000fe20000000000 */
[----:B------:R-:W-:Y:S01]  /*1810*/  ISETP.GT.U32.AND P2, PT, R2, 0x20, PT ;  /* 0x000000200200780c */ /* 0x000fe20003f44070 */
[----:B0-----:R-:W-:-:S09]  /*1820*/  ULEA UR4, UR5, UR4, 0x18 ;  /* 0x0000000405047291 */ /* 0x001fd2000f8ec0ff */
[----:B------:R-:W0:Y:S04]  /*1830*/  LDS.128 R12, [UR4+0x10] ;  /* 0x00001004ff0c7984 */ /* 0x000e280008000c00 */
[----:B------:R-:W1:Y:S01]  /*1840*/  LDS.128 R8, [UR4+0x20] ;  /* 0x00002004ff087984 */ /* 0x000e620008000c00 */
[----:B0-----:R-:W-:-:S06]  /*1850*/  DSETP.GEU.AND P1, PT, R4, R12, PT ;  /* 0x0000000c0400722a */ /* 0x001fcc0003f2e000 */
[-C--:B------:R-:W-:Y:S02]  /*1860*/  FSEL R3, R12, R4.reuse, !P1 ;  /* 0x000000040c037208 */ /* 0x080fe40004800000 */
[-C--:B------:R-:W-:Y:S02]  /*1870*/  FSEL R13, R13, R5.reuse, !P1 ;  /* 0x000000050d0d7208 */ /* 0x080fe40004800000 */
[----:B------:R-:W-:Y:S02]  /*1880*/  FSEL R0, R3, R4, P2 ;  /* 0x0000000403007208 */ /* 0x000fe40001000000 */
[C---:B------:R-:W-:Y:S02]  /*1890*/  ISETP.GT.U32.AND P1, PT, R2.reuse, 0x40, PT ;  /* 0x000000400200780c */ /* 0x040fe40003f24070 */
[----:B------:R-:W-:Y:S01]  /*18a0*/  FSEL R13, R13, R5, P2 ;  /* 0x000000050d0d7208 */ /* 0x000fe20001000000 */
[----:B------:R-:W-:Y:S01]  /*18b0*/  IMAD.MOV.U32 R12, RZ, RZ, R0 ;  /* 0x000000ffff0c7224 */ /* 0x000fe200078e0000 */
[----:B------:R-:W-:Y:S01]  /*18c0*/  ISETP.GT.U32.AND P2, PT, R2, 0x60, PT ;  /* 0x000000600200780c */ /* 0x000fe20003f44070 */
[----:B------:R-:W0:Y:S04]  /*18d0*/  LDS.128 R4, [UR4+0x30] ;  /* 0x00003004ff047984 */ /* 0x000e280008000c00 */
[----:B------:R-:W-:-:S06]  /*18e0*/  DSETP.GEU.AND P3, PT, R12, R14, PT ;  /* 0x0000000e0c00722a */ /* 0x000fcc0003f6e000 */
[----:B------:R-:W-:Y:S02]  /*18f0*/  @P1 FSEL R0, R14, R0, !P3 ;  /* 0x000000000e001208 */ /* 0x000fe40005800000 */
[----:B------:R-:W-:Y:S02]  /*1900*/  @P1 FSEL R13, R15, R13, !P3 ;  /* 0x0000000d0f0d1208 */ /* 0x000fe40005800000 */
[----:B------:R-:W-:Y:S01]  /*1910*/  ISETP.GT.U32.AND P1, PT, R2, 0x80, PT ;  /* 0x000000800200780c */ /* 0x000fe20003f24070 */
[----:B------:R-:W-:-:S06]  /*1920*/  IMAD.MOV.U32 R12, RZ, RZ, R0 ;  /* 0x000000ffff0c7224 */ /* 0x000fcc00078e0000 */
[----:B-1----:R-:W-:-:S06]  /*1930*/  DSETP.GEU.AND P3, PT, R12, R8, PT ;  /* 0x000000080c00722a */ /* 0x002fcc0003f6e000 */
[----:B------:R-:W-:Y:S02]  /*1940*/  @P2 FSEL R0, R8, R0, !P3 ;  /* 0x0000000008002208 */ /* 0x000fe40005800000 */
[----:B------:R-:W-:Y:S02]  /*1950*/  @P2 FSEL R13, R9, R13, !P3 ;  /* 0x0000000d090d2208 */ /* 0x000fe40005800000 */
[----:B------:R-:W-:Y:S01]  /*1960*/  ISETP.GT.U32.AND P2, PT, R2, 0xa0, PT ;  /* 0x000000a00200780c */ /* 0x000fe20003f44070 */
[----:B------:R-:W-:Y:S01]  /*1970*/  IMAD.MOV.U32 R12, RZ, RZ, R0 ;  /* 0x000000ffff0c7224 */ /* 0x000fe200078e0000 */
[----:B------:R-:W1:Y:S05]  /*1980*/  LDS.64 R8, [UR4+0x40] ;  /* 0x00004004ff087984 */ /* 0x000e6a0008000a00 */
[----:B------:R-:W-:-:S06]  /*1990*/  DSETP.GEU.AND P3, PT, R12, R10, PT ;  /* 0x0000000a0c00722a */ /* 0x000fcc0003f6e000 */
[----:B------:R-:W-:Y:S02]  /*19a0*/  @P1 FSEL R0, R10, R0, !P3 ;  /* 0x000000000a001208 */ /* 0x000fe40005800000 */
[----:B------:R-:W-:Y:S02]  /*19b0*/  @P1 FSEL R13, R11, R13, !P3 ;  /* 0x0000000d0b0d1208 */ /* 0x000fe40005800000 */
[----:B------:R-:W-:Y:S01]  /*19c0*/  ISETP.GT.U32.AND P1, PT, R2, 0xc0, PT ;  /* 0x000000c00200780c */ /* 0x000fe20003f24070 */
[----:B------:R-:W-:Y:S02]  /*19d0*/  IMAD.MOV.U32 R10, RZ, RZ, R0 ;  /* 0x000000ffff0a7224 */ /* 0x000fe400078e0000 */
[----:B------:R-:W-:-:S06]  /*19e0*/  IMAD.MOV.U32 R11, RZ, RZ, R13 ;  /* 0x000000ffff0b7224 */ /* 0x000fcc00078e000d */
[----:B0-----:R-:W-:-:S06]  /*19f0*/  DSETP.GEU.AND P3, PT, R10, R4, PT ;  /* 0x000000040a00722a */ /* 0x001fcc0003f6e000 */
[----:B------:R-:W-:Y:S02]  /*1a00*/  @P2 FSEL R0, R4, R0, !P3 ;  /* 0x0000000004002208 */ /* 0x000fe40005800000 */
[----:B------:R-:W-:Y:S02]  /*1a10*/  @P2 FSEL R13, R5, R13, !P3 ;  /* 0x0000000d050d2208 */ /* 0x000fe40005800000 */
[----:B------:R-:W-:Y:S01]  /*1a20*/  ISETP.GT.U32.AND P2, PT, R2, 0xe0, PT ;  /* 0x000000e00200780c */ /* 0x000fe20003f44070 */
        /* <DEDUP_REMOVED lines=13> */
.L_x_174:
[----:B------:R-:W0:Y:S01]  /*1b00*/  S2R R0, SR_TID.X ;  /* 0x0000000000007919 */ /* 0x000e220000002100 */
[----:B------:R-:W1:Y:S02]  /*1b10*/  LDCU.64 UR14, c[0x0][0x380] ;  /* 0x00007000ff0e77ac */ /* 0x000e640008000a00 */
[----:B-1----:R-:W-:Y:S02]  /*1b20*/  IMAD.U32 R6, RZ, RZ, UR14 ;  /* 0x0000000eff067e24 */ /* 0x002fe4000f8e00ff */
[----:B------:R-:W-:Y:S02]  /*1b30*/  IMAD.U32 R7, RZ, RZ, UR15 ;  /* 0x0000000fff077e24 */ /* 0x000fe4000f8e00ff */
[----:B0-----:R-:W-:-:S04]  /*1b40*/  VIADD R25, R0, UR6 ;  /* 0x0000000600197c36 */ /* 0x001fc80008000000 */
[----:B------:R-:W-:-:S05]  /*1b50*/  IMAD.WIDE.U32 R24, R25, 0x8, R6 ;  /* 0x0000000819187825 */ /* 0x000fca00078e0006 */
        /* <DEDUP_REMOVED lines=8> */
[----:B------:R-:W-:Y:S01]  /*1be0*/  ISETP.GE.U32.AND P1, PT, R2, UR4, PT ;  /* 0x0000000402007c0c */ /* 0x000fe2000bf26070 */
        /* <DEDUP_REMOVED lines=22> */
[----:B------:R-:W-:Y:S01]  /*1d50*/  ULEA UR11, UR13, UR6, 0xb ;  /* 0x000000060d0b7291 */ /* 0x000fe2000f8e58ff */
[----:B------:R-:W-:Y:S01]  /*1d60*/  VIADD R3, R4, 0xfffff800 ;  /* 0xfffff80004037836 */ /* 0x000fe20000000000 */
[----:B------:R-:W-:Y:S01]  /*1d70*/  LOP3.LUT R5, RZ, R0, RZ, 0x33, !PT ;  /* 0x00000000ff057212 */ /* 0x000fe200078e33ff */
[----:B------:R-:W-:-:S03]  /*1d80*/  UIADD3 UR5, UPT, UPT, UR4, UR6, URZ ;  /* 0x0000000604057290 */ /* 0x000fc6000fffe0ff */
[----:B------:R-:W-:Y:S02]  /*1d90*/  ISETP.LT.U32.AND P0, PT, R3, UR11, PT ;  /* 0x0000000b03007c0c */ /* 0x000fe4000bf01070 */
[----:B------:R-:W-:Y:S01]  /*1da0*/  IADD3 R5, PT, PT, R4, -UR4, R5 ;  /* 0x8000000404057c10 */ /* 0x000fe2000fffe005 */
[----:B------:R-:W-:Y:S01]  /*1db0*/  IMAD.U32 R25, RZ, RZ, UR5 ;  /* 0x00000005ff197e24 */ /* 0x000fe2000f8e00ff */
[----:B------:R-:W-:-:S03]  /*1dc0*/  UMOV UR4, URZ ;  /* 0x000000ff00047c82 */ /* 0x000fc60008000000 */
[----:B------:R-:W-:Y:S01]  /*1dd0*/  VIADD R2, R5, -UR6 ;  /* 0x8000000605027c36 */ /* 0x000fe20008000000 */
[----:B------:R-:W-:Y:S01]  /*1de0*/  UMOV UR6, UR5 ;  /* 0x0000000500067c82 */ /* 0x000fe20008000000 */
[----:B------:R-:W-:-:S04]  /*1df0*/  IADD3 R25, PT, PT, R25, 0x800, R0 ;  /* 0x0000080019197810 */ /* 0x000fc80007ffe000 */
[----:B------:R-:W-:Y:S05]  /*1e00*/  @P0 BRA `(.L_x_191) ;  /* 0x0000000000c40947 */ /* 0x000fea0003800000 */
[----:B------:R-:W0:Y:S01]  /*1e10*/  LDC.64 R6, c[0x0][0x380] ;  /* 0x0000e000ff067b82 */ /* 0x000e220000000a00 */
[----:B------:R-:W1:Y:S01]  /*1e20*/  LDCU.64 UR12, c[0x0][0x3a8] ;  /* 0x00007500ff0c77ac */ /* 0x000e620008000a00 */
[----:B------:R-:W-:Y:S01]  /*1e30*/  NOP ;  /* 0x0000000000007918 */ /* 0x000fe20000000000 */
.L_x_192:
[----:B------:R-:W-:-:S04]  /*1e40*/  VIADD R19, R0, UR11 ;  /* 0x0000000b00137c36 */ /* 0x000fc80008000000 */
[----:B0-----:R-:W-:-:S05]  /*1e50*/  IMAD.WIDE.U32 R18, R19, 0x8, R6 ;  /* 0x0000000813127825 */ /* 0x001fca00078e0006 */
        /* <DEDUP_REMOVED lines=26> */
[----:B-1----:R-:W-:-:S04]  /*2000*/  USHF.L.U32 UR7, UR13, 0xb, URZ ;  /* 0x0000000b0d077899 */ /* 0x002fc800080006ff */
[----:B------:R-:W-:Y:S02]  /*2010*/  UIADD3 UR6, UPT, UPT, UR7, UR6, URZ ;  /* 0x0000000607067290 */ /* 0x000fe4000fffe0ff */
[----:B------:R-:W-:Y:S02]  /*2020*/  VIADD R2, R2, -UR7 ;  /* 0x8000000702027c36 */ /* 0x000fe40008000000 */
[----:B------:R-:W-:Y:S01]  /*2030*/  VIADD R25, R25, UR7 ;  /* 0x0000000719197c36 */ /* 0x000fe20008000000 */
[----:B--2---:R-:W-:-:S06]  /*2040*/  DSETP.GEU.AND P0, PT, R4, R20, PT ;  /* 0x000000140400722a */ /* 0x004fcc0003f0e000 */
[----:B------:R-:W-:Y:S01]  /*2050*/  FSEL R8, R20, R4, !P0 ;  /* 0x0000000414087208 */ /* 0x000fe20004000000 */
[----:B------:R-:W-:Y:S01]  /*2060*/  IMAD.U32 R4, RZ, RZ, UR12 ;  /* 0x0000000cff047e24 */ /* 0x000fe2000f8e00ff */
[----:B------:R-:W-:-:S03]  /*2070*/  FSEL R9, R21, R5, !P0 ;  /* 0x0000000515097208 */ /* 0x000fc60004000000 */
[----:B------:R-:W-:-:S05]  /*2080*/  VIADD R5, R4, -UR11 ;  /* 0x8000000b04057c36 */ /* 0x000fca0008000000 */
[----:B------:R-:W-:Y:S01]  /*2090*/  ISETP.GE.U32.AND P1, PT, R5, UR7, PT ;  /* 0x0000000705007c0c */ /* 0x000fe2000bf26070 */
[----:B------:R-:W-:-:S06]  /*20a0*/  DSETP.GEU.AND P0, PT, R8, R22, PT ;  /* 0x000000160800722a */ /* 0x000fcc0003f0e000 */
[----:B------:R-:W-:Y:S02]  /*20b0*/  FSEL R14, R22, R8, !P0 ;  /* 0x00000008160e7208 */ /* 0x000fe40004000000 */
[----:B------:R-:W-:-:S04]  /*20c0*/  FSEL R15, R23, R9, !P0 ;  /* 0x00000009170f7208 */ /* 0x000fc80004000000 */
[----:B------:R-:W-:Y:S05]  /*20d0*/  @!P1 BRA `(.L_x_190) ;  /* 0x0000000c00a09947 */ /* 0x000fea0003800000 */
[----:B------:R-:W-:Y:S02]  /*20e0*/  ULEA UR11, UR13, UR11, 0xb ;  /* 0x0000000b0d0b7291 */ /* 0x000fe4000f8e58ff */
[----:B------:R-:W-:-:S04]  /*20f0*/  UIADD3 UR4, UPT, UPT, UR4, 0x1, URZ ;  /* 0x0000000104047890 */ /* 0x000fc8000fffe0ff */
[----:B------:R-:W-:-:S13]  /*2100*/  ISETP.LT.U32.AND P0, PT, R3, UR11, PT ;  /* 0x0000000b03007c0c */ /* 0x000fda000bf01070 */
[----:B------:R-:W-:Y:S05]  /*2110*/  @!P0 BRA `(.L_x_192) ;  /* 0xfffffffc00488947 */ /* 0x000fea000383ffff */
.L_x_191:
[----:B------:R-:W-:Y:S01]  /*2120*/  VIADD R3, R4, -UR11 ;  /* 0x8000000b04037c36 */ /* 0x000fe20008000000 */
[----:B------:R-:W-:Y:S04]  /*2130*/  BSSY.RECONVERGENT B1, `(.L_x_190) ;  /* 0x00000e2000017945 */ /* 0x000fe80003800200 */
[----:B------:R-:W-:-:S04]  /*2140*/  ISETP.GE.AND P0, PT, R0, R3, PT ;  /* 0x000000030000720c */ /* 0x000fc80003f06270 */
[----:B------:R-:W-:-:S13]  /*2150*/  ISETP.LE.U32.OR P0, PT, R4, UR11, P0 ;  /* 0x0000000b04007c0c */ /* 0x000fda0008703470 */
[----:B------:R-:W-:Y:S05]  /*2160*/  @P0 BRA `(.L_x_193) ;  /* 0x0000000c00780947 */ /* 0x000fea0003800000 */
[----:B------:R-:W-:Y:S01]  /*2170*/  UIMAD UR7, UR4, UR13, URZ ;  /* 0x0000000d040772a4 */ /* 0x000fe2000f8e02ff */
[----:B------:R-:W-:Y:S01]  /*2180*/  LOP3.LUT R3, RZ, R0, RZ, 0x33, !PT ;  /* 0x00000000ff037212 */ /* 0x000fe200078e33ff */
[----:B------:R-:W-:Y:S03]  /*2190*/  BSSY.RECONVERGENT B2, `(.L_x_194) ;  /* 0x0000074000027945 */ /* 0x000fe60003800200 */
[----:B------:R-:W-:Y:S01]  /*21a0*/  IADD3 R4, PT, PT, R4, -UR5, R3 ;  /* 0x8000000504047c10 */ /* 0x000fe2000fffe003 */
[----:B------:R-:W-:-:S04]  /*21b0*/  IMAD.U32 R3, RZ, RZ, UR7 ;  /* 0x00000007ff037e24 */ /* 0x000fc8000f8e00ff */
[----:B------:R-:W-:Y:S02]  /*21c0*/  IMAD R4, R3, -0x800, R4 ;  /* 0xfffff80003047824 */ /* 0x000fe400078e0204 */
[----:B------:R-:W-:-:S03]  /*21d0*/  IMAD.MOV.U32 R3, RZ, RZ, R0 ;  /* 0x000000ffff037224 */ /* 0x000fc600078e0000 */
[C---:B------:R-:W-:Y:S02]  /*21e0*/  ISETP.GE.U32.AND P0, PT, R4.reuse, 0xf00, PT ;  /* 0x00000f000400780c */ /* 0x040fe40003f06070 */
[----:B------:R-:W-:-:S04]  /*21f0*/  LEA.HI R4, R4, 0x1, RZ, 0x18 ;  /* 0x0000000104047811 */ /* 0x000fc800078fc0ff */
[----:B------:R-:W-:-:S07]  /*2200*/  LOP3.LUT R5, R4, 0xf, RZ, 0xc0, !PT ;  /* 0x0000000f04057812 */ /* 0x000fce00078ec0ff */
[----:B------:R-:W-:Y:S05]  /*2210*/  @!P0 BRA `(.L_x_195) ;  /* 0x0000000400ac8947 */ /* 0x000fea0003800000 */
[----:B------:R-:W-:Y:S01]  /*2220*/  LEA.HI R3, R2, 0x1, RZ, 0x18 ;  /* 0x0000000102037811 */ /* 0x000fe200078fc0ff */
[----:B------:R-:W-:Y:S03]  /*2230*/  BSSY.RECONVERGENT B3, `(.L_x_196) ;  /* 0x0000068000037945 */ /* 0x000fe60003800200 */
[----:B------:R-:W-:Y:S02]  /*2240*/  LOP3.LUT R24, R3, 0x1fffff0, RZ, 0xc0, !PT ;  /* 0x01fffff003187812 */ /* 0x000fe400078ec0ff */
[----:B------:R-:W-:-:S03]  /*2250*/  LOP3.LUT R3, R0, 0x800, RZ, 0xfc, !PT ;  /* 0x0000080000037812 */ /* 0x000fc600078efcff */
[----:B------:R-:W-:-:S07]  /*2260*/  IMAD.MOV R24, RZ, RZ, -R24 ;  /* 0x000000ffff187224 */ /* 0x000fce00078e0a18 */
.L_x_197:
[----:B------:R-:W-:-:S04]  /*2270*/  VIADD R9, R25, 0xfffff800 ;  /* 0xfffff80019097836 */ /* 0x000fc80000000000 */
[----:B------:R-:W-:-:S06]  /*2280*/  IMAD.WIDE.U32 R8, R9, 0x8, R6 ;  /* 0x0000000809087825 */ /* 0x000fcc00078e0006 */
[----:B------:R-:W2:Y:S01]  /*2290*/  LDG.E.64 R8, desc[UR8][R8.64] ;  /* 0x0000000808087981 */ /* 0x000ea2000c1e1b00 */
[----:B------:R-:W-:-:S04]  /*22a0*/  VIADD R23, R25, 0xfffff900 ;  /* 0xfffff90019177836 */ /* 0x000fc80000000000 */
        /* <DEDUP_REMOVED lines=8> */
[----:B------:R-:W5:Y:S02]  /*2330*/  LDG.E.64 R18, desc[UR8][R18.64] ;  /* 0x0000000812127981 */ /* 0x000f64000c1e1b00 */
[----:B------:R-:W-:-:S04]  /*2340*/  IMAD.WIDE.U32 R16, R17, 0x8, R6 ;  /* 0x0000000811107825 */ /* 0x000fc800078e0006 */
[----:B------:R-:W-:Y:S02]  /*2350*/  VIADD R13, R25, 0xfffffd00 ;  /* 0xfffffd00190d7836 */ /* 0x000fe40000000000 */
[----:B------:R-:W5:Y:S02]  /*2360*/  LDG.E.64 R16, desc[UR8][R16.64] ;  /* 0x0000000810107981 */ /* 0x000f64000c1e1b00 */
[----:B------:R-:W-:-:S04]  /*2370*/  IMAD.WIDE.U32 R12, R13, 0x8, R6 ;  /* 0x000000080d0c7825 */ /* 0x000fc800078e0006 */
[----:B------:R-:W-:Y:S02]  /*2380*/  VIADD R11, R25, 0xfffffe00 ;  /* 0xfffffe00190b7836 */ /* 0x000fe40000000000 */
[----:B------:R-:W5:Y:S02]  /*2390*/  LDG.E.64 R12, desc[UR8][R12.64] ;  /* 0x000000080c0c7981 */ /* 0x000f64000c1e1b00 */
[----:B------:R-:W-:-:S06]  /*23a0*/  IMAD.WIDE.U32 R10, R11, 0x8, R6 ;  /* 0x000000080b0a7825 */ /* 0x000fcc00078e0006 */
[----:B------:R-:W5:Y:S01]  /*23b0*/  LDG.E.64 R10, desc[UR8][R10.64] ;  /* 0x000000080a0a7981 */ /* 0x000f62000c1e1b00 */
[----:B--2---:R-:W-:-:S06]  /*23c0*/  DSETP.GEU.AND P0, PT, R14, R8, PT ;  /* 0x000000080e00722a */ /* 0x004fcc0003f0e000 */
[----:B------:R-:W-:Y:S01]  /*23d0*/  FSEL R15, R9, R15, !P0 ;  /* 0x0000000f090f7208 */ /* 0x000fe20004000000 */
[----:B------:R-:W-:Y:S01]  /*23e0*/  VIADD R9, R25, 0xffffff00 ;  /* 0xffffff0019097836 */ /* 0x000fe20000000000 */
[----:B------:R-:W-:-:S03]  /*23f0*/  FSEL R14, R8, R14, !P0 ;  /* 0x0000000e080e7208 */ /* 0x000fc60004000000 */
[----:B------:R-:W-:-:S03]  /*2400*/  IMAD.WIDE.U32 R8, R9, 0x8, R6 ;  /* 0x0000000809087825 */ /* 0x000fc600078e0006 */
[----:B---3--:R-:W-:-:S03]  /*2410*/  DSETP.GEU.AND P0, PT, R14, R22, PT ;  /* 0x000000160e00722a */ /* 0x008fc60003f0e000 */
[----:B------:R-:W2:Y:S03]  /*2420*/  LDG.E.64 R8, desc[UR8][R8.64] ;  /* 0x0000000808087981 */ /* 0x000ea6000c1e1b00 */
[----:B------:R-:W-:Y:S02]  /*2430*/  FSEL R14, R22, R14, !P0 ;  /* 0x0000000e160e7208 */ /* 0x000fe40004000000 */
[----:B------:R-:W-:Y:S01]  /*2440*/  FSEL R15, R23, R15, !P0 ;  /* 0x0000000f170f7208 */ /* 0x000fe20004000000 */
[----:B------:R-:W-:-:S06]  /*2450*/  IMAD.WIDE.U32 R22, R25, 0x8, R6 ;  /* 0x0000000819167825 */ /* 0x000fcc00078e0006 */
[----:B------:R-:W3:Y:S01]  /*2460*/  LDG.E.64 R22, desc[UR8][R22.64] ;  /* 0x0000000816167981 */ /* 0x000ee2000c1e1b00 */
[----:B----4-:R-:W-:-:S06]  /*2470*/  DSETP.GEU.AND P0, PT, R14, R20, PT ;  /* 0x000000140e00722a */ /* 0x010fcc0003f0e000 */
[----:B------:R-:W-:Y:S02]  /*2480*/  FSEL R14, R20, R14, !P0 ;  /* 0x0000000e140e7208 */ /* 0x000fe40004000000 */
[----:B------:R-:W-:Y:S01]  /*2490*/  FSEL R15, R21, R15, !P0 ;  /* 0x0000000f150f7208 */ /* 0x000fe20004000000 */
[----:B------:R-:W-:-:S04]  /*24a0*/  VIADD R21, R25, 0x100 ;  /* 0x0000010019157836 */ /* 0x000fc80000000000 */
[----:B------:R-:W-:Y:S01]  /*24b0*/  IMAD.WIDE.U32 R20, R21, 0x8, R6 ;  /* 0x0000000815147825 */ /* 0x000fe200078e0006 */
[----:B-----5:R-:W-:-:S05]  /*24c0*/  DSETP.GEU.AND P0, PT, R14, R18, PT ;  /* 0x000000120e00722a */ /* 0x020fca0003f0e000 */
[----:B------:R-:W4:Y:S01]  /*24d0*/  LDG.E.64 R20, desc[UR8][R20.64] ;  /* 0x0000000814147981 */ /* 0x000f22000c1e1b00 */
[----:B------:R-:W-:Y:S02]  /*24e0*/  FSEL R14, R18, R14, !P0 ;  /* 0x0000000e120e7208 */ /* 0x000fe40004000000 */
[----:B------:R-:W-:Y:S01]  /*24f0*/  FSEL R15, R19, R15, !P0 ;  /* 0x0000000f130f7208 */ /* 0x000fe20004000000 */
[----:B------:R-:W-:-:S04]  /*2500*/  VIADD R19, R25, 0x200 ;  /* 0x0000020019137836 */ /* 0x000fc80000000000 */
[----:B------:R-:W-:Y:S01]  /*2510*/  IMAD.WIDE.U32 R18, R19, 0x8, R6 ;  /* 0x0000000813127825 */ /* 0x000fe200078e0006 */
[----:B------:R-:W-:-:S05]  /*2520*/  DSETP.GEU.AND P0, PT, R14, R16, PT ;  /* 0x000000100e00722a */ /* 0x000fca0003f0e000 */
[----:B------:R-:W5:Y:S01]  /*2530*/  LDG.E.64 R18, desc[UR8][R18.64] ;  /* 0x0000000812127981 */ /* 0x000f62000c1e1b00 */
        /* <DEDUP_REMOVED lines=15> */
[----:B------:R-:W-:-:S06]  /*2630*/  IMAD.WIDE.U32 R12, R13, 0x8, R6 ;  /* 0x000000080d0c7825 */ /* 0x000fcc00078e0006 */
[----:B------:R-:W5:Y:S01]  /*2640*/  LDG.E.64 R12, desc[UR8][R12.64] ;  /* 0x000000080c0c7981 */ /* 0x000f62000c1e1b00 */
        /* <DEDUP_REMOVED lines=39> */
.L_x_196:
[----:B------:R-:W-:-:S07]  /*28c0*/  VIADD R3, R3, 0xfffff800 ;  /* 0xfffff80003037836 */ /* 0x000fce0000000000 */
.L_x_195:
[----:B------:R-:W-:Y:S05]  /*28d0*/  BSYNC.RECONVERGENT B2 ;  /* 0x0000000000027941 */ /* 0x000fea0003800200 */
.L_x_194:
[----:B------:R-:W-:-:S13]  /*28e0*/  ISETP.NE.AND P0, PT, R5, RZ, PT ;  /* 0x000000ff0500720c */ /* 0x000fda0003f05270 */
[----:B------:R-:W-:Y:S05]  /*28f0*/  @!P0 BRA `(.L_x_193) ;  /* 0x0000000400948947 */ /* 0x000fea0003800000 */
[----:B------:R-:W-:Y:S01]  /*2900*/  ISETP.GE.U32.AND P1, PT, R5, 0x8, PT ;  /* 0x000000080500780c */ /* 0x000fe20003f26070 */
[----:B------:R-:W-:Y:S01]  /*2910*/  BSSY.RECONVERGENT B2, `(.L_x_198) ;  /* 0x0000035000027945 */ /* 0x000fe20003800200 */
[----:B------:R-:W-:-:S04]  /*2920*/  LOP3.LUT R26, R4, 0x7, RZ, 0xc0, !PT ;  /* 0x00000007041a7812 */ /* 0x000fc800078ec0ff */
[----:B------:R-:W-:-:S07]  /*2930*/  ISETP.NE.AND P0, PT, R26, RZ, PT ;  /* 0x000000ff1a00720c */ /* 0x000fce0003f05270 */
[----:B------:R-:W-:Y:S06]  /*2940*/  @!P1 BRA `(.L_x_199) ;  /* 0x0000000000c49947 */ /* 0x000fec0003800000 */
[----:B------:R-:W-:-:S04]  /*2950*/  VIADD R5, R3, UR11 ;  /* 0x0000000b03057c36 */ /* 0x000fc80008000000 */
[----:B------:R-:W-:-:S04]  /*2960*/  IMAD.WIDE.U32 R8, R5, 0x8, R6 ;  /* 0x0000000805087825 */ /* 0x000fc800078e0006 */
[----:B------:R-:W-:Y:S02]  /*2970*/  VIADD R11, R5, 0x100 ;  /* 0x00000100050b7836 */ /* 0x000fe40000000000 */
[----:B------:R-:W2:Y:S02]  /*2980*/  LDG.E.64 R8, desc[UR8][R8.64] ;  /* 0x0000000808087981 */ /* 0x000ea4000c1e1b00 */
        /* <DEDUP_REMOVED lines=45> */
.L_x_199:
[----:B------:R-:W-:Y:S05]  /*2c60*/  BSYNC.RECONVERGENT B2 ;  /* 0x0000000000027941 */ /* 0x000fea0003800200 */
.L_x_198:
[----:B------:R-:W-:Y:S05]  /*2c70*/  @!P0 BRA `(.L_x_193) ;  /* 0x0000000000b48947 */ /* 0x000fea0003800000 */
[----:B------:R-:W-:Y:S01]  /*2c80*/  ISETP.GE.U32.AND P1, PT, R26, 0x4, PT ;  /* 0x000000041a00780c */ /* 0x000fe20003f26070 */
[----:B------:R-:W-:Y:S01]  /*2c90*/  BSSY.RECONVERGENT B2, `(.L_x_200) ;  /* 0x000001c000027945 */ /* 0x000fe20003800200 */
[----:B------:R-:W-:-:S11]  /*2ca0*/  LOP3.LUT P0, RZ, R4, 0x3, RZ, 0xc0, !PT ;  /* 0x0000000304ff7812 */ /* 0x000fd6000780c0ff */
[----:B------:R-:W-:Y:S05]  /*2cb0*/  @!P1 BRA `(.L_x_201) ;  /* 0x0000000000649947 */ /* 0x000fea0003800000 */
        /* <DEDUP_REMOVED lines=25> */
.L_x_201:
[----:B------:R-:W-:Y:S05]  /*2e50*/  BSYNC.RECONVERGENT B2 ;  /* 0x0000000000027941 */ /* 0x000fea0003800200 */
.L_x_200:
[----:B------:R-:W-:Y:S05]  /*2e60*/  @!P0 BRA `(.L_x_193) ;  /* 0x0000000000388947 */ /* 0x000fea0003800000 */
[----:B------:R-:W-:Y:S01]  /*2e70*/  LOP3.LUT R2, R2, 0xffff, RZ, 0xc0, !PT ;  /* 0x0000ffff02027812 */ /* 0x000fe200078ec0ff */
[----:B------:R-:W-:-:S03]  /*2e80*/  VIADD R5, R3, UR6 ;  /* 0x0000000603057c36 */ /* 0x000fc60008000000 */
[----:B------:R-:W-:-:S04]  /*2e90*/  LEA.HI R2, R2, 0x1, RZ, 0x18 ;  /* 0x0000000102027811 */ /* 0x000fc800078fc0ff */
[----:B------:R-:W-:-:S05]  /*2ea0*/  LOP3.LUT R2, R2, 0x3, RZ, 0xc0, !PT ;  /* 0x0000000302027812 */ /* 0x000fca00078ec0ff */
[----:B------:R-:W-:-:S07]  /*2eb0*/  IMAD.MOV R4, RZ, RZ, -R2 ;  /* 0x000000ffff047224 */ /* 0x000fce00078e0a02 */
.L_x_202:
[----:B------:R-:W-:-:S06]  /*2ec0*/  IMAD.WIDE.U32 R2, R5, 0x8, R6 ;  /* 0x0000000805027825 */ /* 0x000fcc00078e0006 */
[----:B------:R-:W2:Y:S01]  /*2ed0*/  LDG.E.64 R2, desc[UR8][R2.64] ;  /* 0x0000000802027981 */ /* 0x000ea2000c1e1b00 */
[----:B------:R-:W-:Y:S02]  /*2ee0*/  VIADD R4, R4, 0x1 ;  /* 0x0000000104047836 */ /* 0x000fe40000000000 */
[----:B------:R-:W-:Y:S01]  /*2ef0*/  VIADD R5, R5, 0x100 ;  /* 0x0000010005057836 */ /* 0x000fe20000000000 */
[----:B--2---:R-:W-:-:S06]  /*2f00*/  DSETP.GEU.AND P0, PT, R14, R2, PT ;  /* 0x000000020e00722a */ /* 0x004fcc0003f0e000 */
[----:B------:R-:W-:Y:S02]  /*2f10*/  FSEL R14, R2, R14, !P0 ;  /* 0x0000000e020e7208 */ /* 0x000fe40004000000 */
[----:B------:R-:W-:Y:S02]  /*2f20*/  FSEL R15, R3, R15, !P0 ;  /* 0x0000000f030f7208 */ /* 0x000fe40004000000 */
[----:B------:R-:W-:-:S13]  /*2f30*/  ISETP.NE.AND P0, PT, R4, RZ, PT ;  /* 0x000000ff0400720c */ /* 0x000fda0003f05270 */
[----:B------:R-:W-:Y:S05]  /*2f40*/  @P0 BRA `(.L_x_202) ;  /* 0xfffffffc00dc0947 */ /* 0x000fea000383ffff */
.L_x_193:
[----:B------:R-:W-:Y:S05]  /*2f50*/  BSYNC.RECONVERGENT B1 ;  /* 0x0000000000017941 */ /* 0x000fea0003800200 */
.L_x_190:
        /* <DEDUP_REMOVED lines=43> */
[----:B------:R-:W-:-:S03]  /*3210*/  FSEL R3, R3, R5, P1 ;  /* 0x0000000503037208 */ /* 0x000fc60000800000 */
[----:B0-----:R-:W-:Y:S02]  /*3220*/  IMAD.MOV.U32 R4, RZ, RZ, R2 ;  /* 0x000000ffff047224 */ /* 0x001fe400078e0002 */
[----:B------:R-:W-:Y:S01]  /*3230*/  IMAD.MOV.U32 R5, RZ, RZ, R3 ;  /* 0x000000ffff057224 */ /* 0x000fe200078e0003 */
[----:B------:R-:W-:Y:S06]  /*3240*/  BAR.SYNC.DEFER_BLOCKING 0x0 ;  /* 0x0000000000007b1d */ /* 0x000fec0000010000 */
[----:B------:R-:W-:Y:S05]  /*3250*/  @P0 BRA `(.L_x_189) ;  /* 0x0000000000700947 */ /* 0x000fea0003800000 */
[----:B------:R-:W0:Y:S01]  /*3260*/  S2UR UR5, SR_CgaCtaId ;  /* 0x00000000000579c3 */ /* 0x000e220000008800 */
[----:B------:R-:W-:Y:S02]  /*3270*/  UMOV UR4, 0x400 ;  /* 0x0000040000047882 */ /* 0x000fe40000000000 */
[----:B0-----:R-:W-:-:S09]  /*3280*/  ULEA UR4, UR5, UR4, 0x18 ;  /* 0x0000000405047291 */ /* 0x001fd2000f8ec0ff */
[----:B------:R-:W0:Y:S04]  /*3290*/  LDS.128 R12, [UR4+0x10] ;  /* 0x00001004ff0c7984 */ /* 0x000e280008000c00 */
        /* <DEDUP_REMOVED lines=24> */
.L_x_189:
[----:B------:R-:W-:Y:S05]  /*3420*/  BSYNC.RECONVERGENT B0 ;  /* 0x0000000000007941 */ /* 0x000fea0003800200 */
.L_x_173:
[----:B------:R-:W-:Y:S05]  /*3430*/  @P0 EXIT ;  /* 0x000000000000094d */ /* 0x000fea0003800000 */
[----:B------:R-:W1:Y:S02]  /*3440*/  LDCU.64 UR4, c[0x0][0x388] ;  /* 0x00007100ff0477ac */ /* 0x000e640008000a00 */
[----:B-1----:R-:W-:-:S06]  /*3450*/  UIMAD.WIDE.U32 UR4, UR10, 0x8, UR4 ;  /* 0x000000080a0478a5 */ /* 0x002fcc000f8e0004 */
[----:B------:R-:W-:Y:S02]  /*3460*/  IMAD.U32 R2, RZ, RZ, UR4 ;  /* 0x00000004ff027e24 */ /* 0x000fe4000f8e00ff */
[----:B------:R-:W-:-:S05]  /*3470*/  IMAD.U32 R3, RZ, RZ, UR5 ;  /* 0x00000005ff037e24 */ /* 0x000fca000f8e00ff */
[----:B------:R-:W-:Y:S01]  /*3480*/  STG.E.64 desc[UR8][R2.64], R4 ;  /* 0x0000000402007986 */ /* 0x000fe2000c101b08 */
[----:B------:R-:W-:Y:S05]  /*3490*/  EXIT ;  /* 0x000000000000794d */ /* 0x000fea0003800000 */
.L_x_203:
        /* <DEDUP_REMOVED lines=14> */
.L_x_252:


//--------------------- .text._ZN3cub18CUB_300001_SM_10006detail6reduce28DeviceReduceSingleTileKernelINS2_10policy_hubIdjN4cuda3__47maximumIdEEE10Policy1000EN6thrust24THRUST_300001_SM_1000_NS6detail15normal_iteratorINSC_10device_ptrIdEEEEPdjS8_ddNS5_3std3__410__identityEEEvT0_T1_T2_T3_T4_T6_ --------------------------
	.section	.text._ZN3cub18CUB_300001_SM_10006detail6reduce28DeviceReduceSingleTileKernelINS2_10policy_hubIdjN4cuda3__47maximumIdEEE10Policy1000EN6thrust24THRUST_300001_SM_1000_NS6detail15normal_iteratorINSC_10device_ptrIdEEEEPdjS8_ddNS5_3std3__410__identityEEEvT0_T1_T2_T3_T4_T6_,"ax",@progbits
	.align	128
        .global         _ZN3cub18CUB_300001_SM_10006detail6reduce28DeviceReduceSingleTileKernelINS2_10policy_hubIdjN4cuda3__47maximumIdEEE10Policy1000EN6thrust24THRUST_300001_SM_1000_NS6detail15normal_iteratorINSC_10device_ptrIdEEEEPdjS8_ddNS5_3std3__410__identityEEEvT0_T1_T2_T3_T4_T6_
        .type           _ZN3cub18CUB_300001_SM_10006detail6reduce28DeviceReduceSingleTileKernelINS2_10policy_hubIdjN4cuda3__47maximumIdEEE10Policy1000EN6thrust24THRUST_300001_SM_1000_NS6detail15normal_iteratorINSC_10device_ptrIdEEEEPdjS8_ddNS5_3std3__410__identityEEEvT0_T1_T2_T3_T4_T6_,@function
        .size           _ZN3cub18CUB_300001_SM_10006detail6reduce28DeviceReduceSingleTileKernelINS2_10policy_hubIdjN4cuda3__47maximumIdEEE10Policy1000EN6thrust24THRUST_300001_SM_1000_NS6detail15normal_iteratorINSC_10device_ptrIdEEEEPdjS8_ddNS5_3std3__410__identityEEEvT0_T1_T2_T3_T4_T6_,(.L_x_253 - _ZN3cub18CUB_300001_SM_10006detail6reduce28DeviceReduceSingleTileKernelINS2_10policy_hubIdjN4cuda3__47maximumIdEEE10Policy1000EN6thrust24THRUST_300001_SM_1000_NS6detail15normal_iteratorINSC_10device_ptrIdEEEEPdjS8_ddNS5_3std3__410__identityEEEvT0_T1_T2_T3_T4_T6_)
        .other          _ZN3cub18CUB_300001_SM_10006detail6reduce28DeviceReduceSingleTileKernelINS2_10policy_hubIdjN4cuda3__47maximumIdEEE10Policy1000EN6thrust24THRUST_300001_SM_1000_NS6detail15normal_iteratorINSC_10device_ptrIdEEEEPdjS8_ddNS5_3std3__410__identityEEEvT0_T1_T2_T3_T4_T6_,@"STO_CUDA_ENTRY STV_DEFAULT"
_ZN3cub18CUB_300001_SM_10006detail6reduce28DeviceReduceSingleTileKernelINS2_10policy_hubIdjN4cuda3__47maximumIdEEE10Policy1000EN6thrust24THRUST_300001_SM_1000_NS6detail15normal_iteratorINSC_10device_ptrIdEEEEPdjS8_ddNS5_3std3__410__identityEEEvT0_T1_T2_T3_T4_T6_:
.text._ZN3cub18CUB_300001_SM_10006detail6reduce28DeviceReduceSingleTileKernelINS2_10policy_hubIdjN4cuda3__47maximumIdEEE10Policy1000EN6thrust24THRUST_300001_SM_1000_NS6detail15normal_iteratorINSC_10device_ptrIdEEEEPdjS8_ddNS5_3std3__410__identityEEEvT0_T1_T2_T3_T4_T6_:
        /* <DEDUP_REMOVED lines=13> */
.L_x_204:
[----:B------:R-:W-:Y:S01]  /*00d0*/  ISETP.GT.U32.AND P0, PT, R2, 0x7ff, PT ;  /* 0x000007ff0200780c */ /* 0x000fe20003f04070 */
[----:B------:R-:W-:-:S12]  /*00e0*/  BSSY.RECONVERGENT B0, `(.L_x_205) ;  /* 0x00002f1000007945 */ /* 0x000fd80003800200 */
        /* <DEDUP_REMOVED lines=11> */
.L_x_208:
[----:B------:R-:W-:Y:S05]  /*01a0*/  BSYNC.RECONVERGENT B1 ;  /* 0x0000000000017941 */ /* 0x000fea0003800200 */
.L_x_207:
        /* <DEDUP_REMOVED lines=17> */
.L_x_213:
        /* <DEDUP_REMOVED lines=70> */
.L_x_212:
[----:B------:R-:W-:Y:S05]  /*0720*/  BSYNC.RECONVERGENT B2 ;  /* 0x0000000000027941 */ /* 0x000fea0003800200 */
.L_x_211:
[----:B------:R-:W-:Y:S05]  /*0730*/  @!P0 BRA `(.L_x_210) ;  /* 0x0000000400508947 */ /* 0x000fea0003800000 */
[----:B------:R-:W-:Y:S01]  /*0740*/  ISETP.GE.U32.AND P1, PT, R42, 0x8, PT ;  /* 0x000000082a00780c */ /* 0x000fe20003f26070 */
[----:B------:R-:W-:Y:S01]  /*0750*/  BSSY.RECONVERGENT B2, `(.L_x_214) ;  /* 0x0000027000027945 */ /* 0x000fe20003800200 */
[----:B------:R-:W-:-:S04]  /*0760*/  LOP3.LUT R22, R40, 0x7, RZ, 0xc0, !PT ;  /* 0x0000000728167812 */ /* 0x000fc800078ec0ff */
[----:B------:R-:W-:-:S07]  /*0770*/  ISETP.NE.AND P0, PT, R22, RZ, PT ;  /* 0x000000ff1600720c */ /* 0x000fce0003f05270 */
[----:B------:R-:W-:Y:S06]  /*0780*/  @!P1 BRA `(.L_x_215) ;  /* 0x00000000008c9947 */ /* 0x000fec0003800000 */
[----:B------:R-:W0:Y:S02]  /*0790*/  LDC.64 R4, c[0x0][0x380] ;  /* 0x0000e000ff047b82 */ /* 0x000e240000000a00 */
[----:B0-----:R-:W-:-:S05]  /*07a0*/  IMAD.WIDE.U32 R20, R41, 0x8, R4 ;  /* 0x0000000829147825 */ /* 0x001fca00078e0004 */
        /* <DEDUP_REMOVED lines=33> */
.L_x_215:
[----:B------:R-:W-:Y:S05]  /*09c0*/  BSYNC.RECONVERGENT B2 ;  /* 0x0000000000027941 */ /* 0x000fea0003800200 */
.L_x_214:
        /* <DEDUP_REMOVED lines=25> */
.L_x_217:
[----:B------:R-:W-:Y:S05]  /*0b60*/  BSYNC.RECONVERGENT B2 ;  /* 0x0000000000027941 */ /* 0x000fea0003800200 */
.L_x_216:
[----:B------:R-:W-:Y:S05]  /*0b70*/  @!P0 BRA `(.L_x_210) ;  /* 0x0000000000408947 */ /* 0x000fea0003800000 */
[----:B------:R-:W0:Y:S01]  /*0b80*/  LDC.64 R4, c[0x0][0x380] ;  /* 0x0000e000ff047b82 */ /* 0x000e220000000a00 */
[----:B------:R-:W-:Y:S02]  /*0b90*/  IMAD.MOV R0, RZ, RZ, -R0 ;  /* 0x000000ffff007224 */ /* 0x000fe400078e0a00 */
[----:B0-----:R-:W-:-:S04]  /*0ba0*/  IMAD.WIDE.U32 R4, R41, 0x8, R4 ;  /* 0x0000000829047825 */ /* 0x001fc800078e0004 */
[----:B------:R-:W-:Y:S02]  /*0bb0*/  IMAD.MOV.U32 R6, RZ, RZ, R4 ;  /* 0x000000ffff067224 */ /* 0x000fe400078e0004 */
[----:B------:R-:W-:-:S07]  /*0bc0*/  IMAD.MOV.U32 R7, RZ, RZ, R5 ;  /* 0x000000ffff077224 */ /* 0x000fce00078e0005 */
.L_x_218:
[----:B------:R-:W-:Y:S02]  /*0bd0*/  IMAD.MOV.U32 R4, RZ, RZ, R6 ;  /* 0x000000ffff047224 */ /* 0x000fe400078e0006 */
[----:B------:R-:W-:-:S06]  /*0be0*/  IMAD.MOV.U32 R5, RZ, RZ, R7 ;  /* 0x000000ffff057224 */ /* 0x000fcc00078e0007 */
[----:B------:R-:W2:Y:S01]  /*0bf0*/  LDG.E.64 R4, desc[UR6][R4.64] ;  /* 0x0000000604047981 */ /* 0x000ea2000c1e1b00 */
[----:B------:R-:W-:Y:S01]  /*0c00*/  VIADD R0, R0, 0x1 ;  /* 0x0000000100007836 */ /* 0x000fe20000000000 */
[----:B------:R-:W-:-:S04]  /*0c10*/  IADD3 R6, P2, PT, R6, 0x800, RZ ;  /* 0x0000080006067810 */ /* 0x000fc80007f5e0ff */
[----:B------:R-:W-:Y:S01]  /*0c20*/  ISETP.NE.AND P1, PT, R0, RZ, PT ;  /* 0x000000ff0000720c */ /* 0x000fe20003f25270 */
[----:B------:R-:W-:Y:S01]  /*0c30*/  IMAD.X R7, RZ, RZ, R7, P2 ;  /* 0x000000ffff077224 */ /* 0x000fe200010e0607 */
[----:B--2--5:R-:W-:-:S06]  /*0c40*/  DSETP.GEU.AND P0, PT, R36, R4, PT ;  /* 0x000000042400722a */ /* 0x024fcc0003f0e000 */
[----:B------:R-:W-:Y:S02]  /*0c50*/  FSEL R36, R4, R36, !P0 ;  /* 0x0000002404247208 */ /* 0x000fe40004000000 */
[----:B------:R-:W-:-:S03]  /*0c60*/  FSEL R37, R5, R37, !P0 ;  /* 0x0000002505257208 */ /* 0x000fc60004000000 */
[----:B------:R-:W-:Y:S05]  /*0c70*/  @P1 BRA `(.L_x_218) ;  /* 0xfffffffc00d41947 */ /* 0x000fea000383ffff */
.L_x_210:
[----:B------:R-:W-:Y:S05]  /*0c80*/  BSYNC.RECONVERGENT B1 ;  /* 0x0000000000017941 */ /* 0x000fea0003800200 */
.L_x_209:
        /* <DEDUP_REMOVED lines=85> */
.L_x_219:
        /* <DEDUP_REMOVED lines=18> */
[----:B------:R-:W-:-:S03]  /*1300*/  VIADD R0, R8, 0x4 ;  /* 0x0000000408007836 */ /* 0x000fc60000000000 */
[----:B------:R-:W0:Y:S02]  /*1310*/  SHFL.DOWN PT, R5, R7, 0x2, R9 ;  /* 0x0840000007057989 */ /* 0x000e2400000e0009 */
[----:B0-----:R-:W-:-:S06]  /*1320*/  DSETP.GEU.AND P1, PT, R6, R4, PT ;  /* 0x000000040600722a */ /* 0x001fcc0003f2e000 */
[----:B------:R-:W-:Y:S02]  /*1330*/  @!P0 FSEL R6, R4, R6, !P1 ;  /* 0x0000000604068208 */ /* 0x000fe40004800000 */
[----:B------:R-:W-:Y:S02]  /*1340*/  @!P0 FSEL R7, R5, R7, !P1 ;  /* 0x0000000705078208 */ /* 0x000fe40004800000 */
        /* <DEDUP_REMOVED lines=9> */
[C---:B------:R-:W-:Y:S01]  /*13e0*/  ISETP.NE.AND P0, PT, R8.reuse, RZ, PT ;  /* 0x000000ff0800720c */ /* 0x040fe20003f05270 */
[----:B------:R-:W-:Y:S02]  /*13f0*/  VIADD R0, R8, 0x10 ;  /* 0x0000001008007836 */ /* 0x000fe40000000000 */
[----:B------:R-:W0:Y:S10]  /*1400*/  SHFL.DOWN PT, R5, R7, 0x8, R9 ;  /* 0x0900000007057989 */ /* 0x000e3400000e0009 */
[----:B------:R-:W1:Y:S01]  /*1410*/  @!P0 S2R R11, SR_CgaCtaId ;  /* 0x00000000000b8919 */ /* 0x000e620000008800 */
[----:B------:R-:W-:Y:S01]  /*1420*/  @!P0 MOV R8, 0x400 ;  /* 0x0000040000088802 */ /* 0x000fe20000000f00 */
[----:B0-----:R-:W-:-:S06]  /*1430*/  DSETP.GEU.AND P2, PT, R6, R4, PT ;  /* 0x000000040600722a */ /* 0x001fcc0003f4e000 */
[----:B------:R-:W-:Y:S02]  /*1440*/  @!P1 FSEL R6, R4, R6, !P2 ;  /* 0x0000000604069208 */ /* 0x000fe40005000000 */
[----:B------:R-:W-:Y:S02]  /*1450*/  @!P1 FSEL R7, R5, R7, !P2 ;  /* 0x0000000705079208 */ /* 0x000fe40005000000 */
[----:B------:R-:W-:Y:S01]  /*1460*/  ISETP.GT.AND P1, PT, R0, R9, PT ;  /* 0x000000090000720c */ /* 0x000fe20003f24270 */
[----:B------:R-:W-:Y:S01]  /*1470*/  SHFL.DOWN PT, R4, R6, 0x10, R9 ;  /* 0x0a00000006047989 */ /* 0x000fe200000e0009 */
[----:B------:R-:W-:-:S03]  /*1480*/  @!P0 SHF.R.U32.HI R0, RZ, 0x2, R3 ;  /* 0x00000002ff008819 */ /* 0x000fc60000011603 */
[----:B------:R-:W0:Y:S01]  /*1490*/  SHFL.DOWN PT, R5, R7, 0x10, R9 ;  /* 0x0a00000007057989 */ /* 0x000e2200000e0009 */
[----:B------:R-:W-:Y:S02]  /*14a0*/  @!P0 LOP3.LUT R0, R0, 0xf8, RZ, 0xc0, !PT ;  /* 0x000000f800008812 */ /* 0x000fe400078ec0ff */
[----:B-1----:R-:W-:-:S05]  /*14b0*/  @!P0 LEA R11, R11, R8, 0x18 ;  /* 0x000000080b0b8211 */ /* 0x002fca00078ec0ff */
[----:B------:R-:W-:Y:S01]  /*14c0*/  @!P0 IMAD.IADD R11, R0, 0x1, R11 ;  /* 0x00000001000b8824 */ /* 0x000fe200078e020b */
[----:B0-----:R-:W-:-:S06]  /*14d0*/  DSETP.GEU.AND P2, PT, R6, R4, PT ;  /* 0x000000040600722a */ /* 0x001fcc0003f4e000 */
[----:B------:R-:W-:Y:S02]  /*14e0*/  @!P1 FSEL R6, R4, R6, !P2 ;  /* 0x0000000604069208 */ /* 0x000fe40005000000 */
[----:B------:R-:W-:-:S03]  /*14f0*/  @!P1 FSEL R7, R5, R7, !P2 ;  /* 0x0000000705079208 */ /* 0x000fc60005000000 */
[----:B------:R-:W-:Y:S02]  /*1500*/  IMAD.MOV.U32 R4, RZ, RZ, R6 ;  /* 0x000000ffff047224 */ /* 0x000fe400078e0006 */
        /* <DEDUP_REMOVED lines=14> */
[C---:B------:R-:W-:Y:S02]  /*15f0*/  ISETP.GT.U32.AND P1, PT, R2.reuse, 0x40, PT ;  /* 0x000000400200780c */ /* 0x040fe40003f24070 */
[----:B------:R-:W-:Y:S02]  /*1600*/  FSEL R12, R3, R4, P2 ;  /* 0x00000004030c7208 */ /* 0x000fe40001000000 */
[----:B------:R-:W-:Y:S02]  /*1610*/  FSEL R13, R13, R5, P2 ;  /* 0x000000050d0d7208 */ /* 0x000fe40001000000 */
[----:B------:R-:W0:Y:S01]  /*1620*/  LDS.128 R4, [UR4+0x30] ;  /* 0x00003004ff047984 */ /* 0x000e220008000c00 */
[----:B------:R-:W-:-:S03]  /*1630*/  ISETP.GT.U32.AND P2, PT, R2, 0x60, PT ;  /* 0x000000600200780c */ /* 0x000fc60003f44070 */
[----:B------:R-:W-:-:S06]  /*1640*/  DSETP.GEU.AND P3, PT, R12, R14, PT ;  /* 0x0000000e0c00722a */ /* 0x000fcc0003f6e000 */
[----:B------:R-:W-:Y:S02]  /*1650*/  @P1 FSEL R12, R14, R12, !P3 ;  /* 0x0000000c0e0c1208 */ /* 0x000fe40005800000 */
[----:B------:R-:W-:Y:S02]  /*1660*/  @P1 FSEL R13, R15, R13, !P3 ;  /* 0x0000000d0f0d1208 */ /* 0x000fe40005800000 */
[----:B------:R-:W-:-:S04]  /*1670*/  ISETP.GT.U32.AND P1, PT, R2, 0x80, PT ;  /* 0x000000800200780c */ /* 0x000fc80003f24070 */
[----:B-1----:R-:W-:-:S06]  /*1680*/  DSETP.GEU.AND P3, PT, R12, R8, PT ;  /* 0x000000080c00722a */ /* 0x002fcc0003f6e000 */
[----:B------:R-:W-:Y:S02]  /*1690*/  @P2 FSEL R12, R8, R12, !P3 ;  /* 0x0000000c080c2208 */ /* 0x000fe40005800000 */
[----:B------:R-:W-:Y:S02]  /*16a0*/  @P2 FSEL R13, R9, R13, !P3 ;  /* 0x0000000d090d2208 */ /* 0x000fe40005800000 */
[----:B------:R-:W-:Y:S01]  /*16b0*/  ISETP.GT.U32.AND P2, PT, R2, 0xa0, PT ;  /* 0x000000a00200780c */ /* 0x000fe20003f44070 */
[----:B------:R-:W1:Y:S03]  /*16c0*/  LDS.64 R8, [UR4+0x40] ;  /* 0x00004004ff087984 */ /* 0x000e660008000a00 */
        /* <DEDUP_REMOVED lines=23> */
.L_x_206:
[----:B------:R-:W0:Y:S01]  /*1840*/  S2R R0, SR_TID.X ;  /* 0x0000000000007919 */ /* 0x000e220000002100 */
[----:B------:R-:W1:Y:S02]  /*1850*/  LDCU.64 UR4, c[0x0][0x380] ;  /* 0x00007000ff0477ac */ /* 0x000e640008000a00 */
[----:B-1----:R-:W-:Y:S02]  /*1860*/  IMAD.U32 R6, RZ, RZ, UR4 ;  /* 0x00000004ff067e24 */ /* 0x002fe4000f8e00ff */
[----:B------:R-:W-:Y:S02]  /*1870*/  IMAD.U32 R7, RZ, RZ, UR5 ;  /* 0x00000005ff077e24 */ /* 0x000fe4000f8e00ff */
        /* <DEDUP_REMOVED lines=9> */
[----:B------:R-:W-:Y:S01]  /*1910*/  VIADD R24, R2, 0xfffff800 ;  /* 0xfffff80002187836 */ /* 0x000fe20000000000 */
[----:B------:R-:W-:-:S04]  /*1920*/  UMOV UR4, 0x800 ;  /* 0x0000080000047882 */ /* 0x000fc80000000000 */
[----:B------:R-:W-:Y:S01]  /*1930*/  ISETP.GE.U32.AND P1, PT, R24, 0x800, PT ;  /* 0x000008001800780c */ /* 0x000fe20003f26070 */
        /* <DEDUP_REMOVED lines=23> */
[----:B------:R-:W-:-:S07]  /*1ab0*/  UMOV UR4, 0x800 ;  /* 0x0000080000047882 */ /* 0x000fce0000000000 */
[----:B------:R-:W1:Y:S02]  /*1ac0*/  LDC.64 R6, c[0x0][0x380] ;  /* 0x0000e000ff067b82 */ /* 0x000e640000000a00 */
.L_x_223:
[----:B------:R-:W-:-:S04]  /*1ad0*/  VIADD R3, R0, UR4 ;  /* 0x0000000400037c36 */ /* 0x000fc80008000000 */
[----:B-1----:R-:W-:-:S05]  /*1ae0*/  IMAD.WIDE.U32 R2, R3, 0x8, R6 ;  /* 0x0000000803027825 */ /* 0x002fca00078e0006 */
[----:B------:R-:W2:Y:S04]  /*1af0*/  LDG.E.64 R10, desc[UR6][R2.64] ;  /* 0x00000006020a7981 */ /* 0x000ea8000c1e1b00 */
[----:B------:R-:W3:Y:S04]  /*1b00*/  LDG.E.64 R12, desc[UR6][R2.64+0x800] ;  /* 0x00080006020c7981 */ /* 0x000ee8000c1e1b00 */
[----:B------:R-:W4:Y:S04]  /*1b10*/  LDG.E.64 R14, desc[UR6][R2.64+0x1000] ;  /* 0x00100006020e7981 */ /* 0x000f28000c1e1b00 */
[----:B------:R-:W5:Y:S04]  /*1b20*/  LDG.E.64 R16, desc[UR6][R2.64+0x1800] ;  /* 0x0018000602107981 */ /* 0x000f68000c1e1b00 */
[----:B------:R-:W5:Y:S04]  /*1b30*/  LDG.E.64 R18, desc[UR6][R2.64+0x2000] ;  /* 0x0020000602127981 */ /* 0x000f68000c1e1b00 */
[----:B------:R-:W5:Y:S04]  /*1b40*/  LDG.E.64 R20, desc[UR6][R2.64+0x2800] ;  /* 0x0028000602147981 */ /* 0x000f68000c1e1b00 */
[----:B------:R-:W5:Y:S04]  /*1b50*/  LDG.E.64 R22, desc[UR6][R2.64+0x3000] ;  /* 0x0030000602167981 */ /* 0x000f68000c1e1b00 */
[----:B------:R1:W5:Y:S01]  /*1b60*/  LDG.E.64 R4, desc[UR6][R2.64+0x3800] ;  /* 0x0038000602047981 */ /* 0x000362000c1e1b00 */
        /* <DEDUP_REMOVED lines=10> */
[----:B-1----:R-:W-:Y:S02]  /*1c10*/  FSEL R2, R16, R8, !P0 ;  /* 0x0000000810027208 */ /* 0x002fe40004000000 */
        /* <DEDUP_REMOVED lines=10> */
[----:B------:R-:W-:-:S03]  /*1cc0*/  FSEL R9, R23, R3, !P0 ;  /* 0x0000000317097208 */ /* 0x000fc60004000000 */
[----:B------:R-:W-:-:S03]  /*1cd0*/  VIADD R3, R2, -UR4 ;  /* 0x8000000402037c36 */ /* 0x000fc60008000000 */
[----:B------:R-:W-:Y:S02]  /*1ce0*/  DSETP.GEU.AND P0, PT, R8, R4, PT ;  /* 0x000000040800722a */ /* 0x000fe40003f0e000 */
[----:B------:R-:W-:-:S04]  /*1cf0*/  ISETP.GE.U32.AND P1, PT, R3, 0x800, PT ;  /* 0x000008000300780c */ /* 0x000fc80003f26070 */
[----:B------:R-:W-:Y:S02]  /*1d00*/  FSEL R8, R4, R8, !P0 ;  /* 0x0000000804087208 */ /* 0x000fe40004000000 */
[----:B------:R-:W-:-:S07]  /*1d10*/  FSEL R9, R5, R9, !P0 ;  /* 0x0000000905097208 */ /* 0x000fce0004000000 */
[----:B------:R-:W-:Y:S05]  /*1d20*/  @!P1 BRA `(.L_x_222) ;  /* 0x0000000c00889947 */ /* 0x000fea0003800000 */
[----:B------:R-:W-:-:S06]  /*1d30*/  UIADD3 UR4, UPT, UPT, UR4, 0x800, URZ ;  /* 0x0000080004047890 */ /* 0x000fcc000fffe0ff */
[----:B------:R-:W-:-:S13]  /*1d40*/  ISETP.LT.U32.AND P0, PT, R24, UR4, PT ;  /* 0x0000000418007c0c */ /* 0x000fda000bf01070 */
[----:B------:R-:W-:Y:S05]  /*1d50*/  @!P0 BRA `(.L_x_223) ;  /* 0xfffffffc005c8947 */ /* 0x000fea000383ffff */
.L_x_221:
[----:B------:R-:W-:Y:S01]  /*1d60*/  VIADD R3, R2, -UR4 ;  /* 0x8000000402037c36 */ /* 0x000fe20008000000 */
[----:B------:R-:W-:Y:S04]  /*1d70*/  BSSY.RECONVERGENT B1, `(.L_x_222) ;  /* 0x00000dd000017945 */ /* 0x000fe80003800200 */
[----:B------:R-:W-:-:S04]  /*1d80*/  ISETP.GE.AND P0, PT, R0, R3, PT ;  /* 0x000000030000720c */ /* 0x000fc80003f06270 */
[----:B------:R-:W-:-:S13]  /*1d90*/  ISETP.LE.U32.OR P0, PT, R2, UR4, P0 ;  /* 0x0000000402007c0c */ /* 0x000fda0008703470 */
[----:B------:R-:W-:Y:S05]  /*1da0*/  @P0 BRA `(.L_x_224) ;  /* 0x0000000c00640947 */ /* 0x000fea0003800000 */
[----:B------:R-:W-:Y:S01]  /*1db0*/  LOP3.LUT R3, RZ, R0, RZ, 0x33, !PT ;  /* 0x00000000ff037212 */ /* 0x000fe200078e33ff */
[----:B------:R-:W-:Y:S01]  /*1dc0*/  BSSY.RECONVERGENT B2, `(.L_x_225) ;  /* 0x0000072000027945 */ /* 0x000fe20003800200 */
[----:B------:R-:W-:Y:S02]  /*1dd0*/  IMAD.MOV.U32 R5, RZ, RZ, R0 ;  /* 0x000000ffff057224 */ /* 0x000fe400078e0000 */
[----:B------:R-:W-:-:S04]  /*1de0*/  IADD3 R2, PT, PT, R2, -UR4, R3 ;  /* 0x8000000402027c10 */ /* 0x000fc8000fffe003 */
[C---:B------:R-:W-:Y:S02]  /*1df0*/  ISETP.GE.U32.AND P0, PT, R2.reuse, 0xf00, PT ;  /* 0x00000f000200780c */ /* 0x040fe40003f06070 */
[----:B------:R-:W-:-:S04]  /*1e00*/  LEA.HI R2, R2, 0x1, RZ, 0x18 ;  /* 0x0000000102027811 */ /* 0x000fc800078fc0ff */
[----:B------:R-:W-:-:S07]  /*1e10*/  LOP3.LUT R3, R2, 0xf, RZ, 0xc0, !PT ;  /* 0x0000000f02037812 */ /* 0x000fce00078ec0ff */
[----:B------:R-:W-:Y:S05]  /*1e20*/  @!P0 BRA `(.L_x_226) ;  /* 0x0000000400ac8947 */ /* 0x000fea0003800000 */
[----:B------:R-:W-:Y:S01]  /*1e30*/  LOP3.LUT R42, R2, 0x1fffff0, RZ, 0xc0, !PT ;  /* 0x01fffff0022a7812 */ /* 0x000fe200078ec0ff */
[----:B------:R-:W-:Y:S01]  /*1e40*/  BSSY.RECONVERGENT B3, `(.L_x_227) ;  /* 0x0000068000037945 */ /* 0x000fe20003800200 */
[C---:B------:R-:W-:Y:S01]  /*1e50*/  LOP3.LUT R5, R0.reuse, 0x800, RZ, 0xfc, !PT ;  /* 0x0000080000057812 */ /* 0x040fe200078efcff */
[----:B------:R-:W-:Y:S02]  /*1e60*/  VIADD R4, R0, UR4 ;  /* 0x0000000400047c36 */ /* 0x000fe40008000000 */
[----:B------:R-:W-:-:S07]  /*1e70*/  IMAD.MOV R42, RZ, RZ, -R42 ;  /* 0x000000ffff2a7224 */ /* 0x000fce00078e0a2a */
.L_x_228:
        /* <DEDUP_REMOVED lines=47> */
[----:B------:R-:W-:Y:S02]  /*2170*/  VIADD R42, R42, 0x10 ;  /* 0x000000102a2a7836 */ /* 0x000fe40000000000 */
[----:B------:R-:W-:Y:S02]  /*2180*/  VIADD R5, R5, 0x1000 ;  /* 0x0000100005057836 */ /* 0x000fe40000000000 */
[----:B------:R-:W-:Y:S01]  /*2190*/  VIADD R4, R4, 0x1000 ;  /* 0x0000100004047836 */ /* 0x000fe20000000000 */
[----:B------:R-:W-:Y:S01]  /*21a0*/  ISETP.NE.AND P1, PT, R42, RZ, PT ;  /* 0x000000ff2a00720c */ /* 0x000fe20003f25270 */
        /* <DEDUP_REMOVED lines=49> */
[----:B------:R-:W-:Y:S05]  /*24c0*/  BSYNC.RECONVERGENT B3 ;  /* 0x0000000000037941 */ /* 0x000fea0003800200 */
.L_x_227:
[----:B------:R-:W-:-:S07]  /*24d0*/  VIADD R5, R5, 0xfffff800 ;  /* 0xfffff80005057836 */ /* 0x000fce0000000000 */
.L_x_226:
[----:B------:R-:W-:Y:S05]  /*24e0*/  BSYNC.RECONVERGENT B2 ;  /* 0x0000000000027941 */ /* 0x000fea0003800200 */
.L_x_225:
        /* <DEDUP_REMOVED lines=56> */
.L_x_230:
[----:B------:R-:W-:Y:S05]  /*2870*/  BSYNC.RECONVERGENT B2 ;  /* 0x0000000000027941 */ /* 0x000fea0003800200 */
.L_x_229:
        /* <DEDUP_REMOVED lines=31> */
.L_x_232:
[----:B------:R-:W-:Y:S05]  /*2a70*/  BSYNC.RECONVERGENT B2 ;  /* 0x0000000000027941 */ /* 0x000fea0003800200 */
.L_x_231:
[----:B------:R-:W-:Y:S05]  /*2a80*/  @!P0 BRA `(.L_x_224) ;  /* 0x00000000002c8947 */ /* 0x000fea0003800000 */
[----:B------:R-:W-:Y:S02]  /*2a90*/  VIADD R5, R5, UR4 ;  /* 0x0000000405057c36 */ /* 0x000fe40008000000 */
[----:B------:R-:W-:-:S07]  /*2aa0*/  IMAD.MOV R4, RZ, RZ, -R16 ;  /* 0x000000ffff047224 */ /* 0x000fce00078e0a10 */
.L_x_233:
[----:B------:R-:W-:-:S06]  /*2ab0*/  IMAD.WIDE.U32 R2, R5, 0x8, R6 ;  /* 0x0000000805027825 */ /* 0x000fcc00078e0006 */
[----:B------:R-:W2:Y:S01]  /*2ac0*/  LDG.E.64 R2, desc[UR6][R2.64] ;  /* 0x0000000602027981 */ /* 0x000ea2000c1e1b00 */
[----:B------:R-:W-:Y:S02]  /*2ad0*/  VIADD R4, R4, 0x1 ;  /* 0x0000000104047836 */ /* 0x000fe40000000000 */
[----:B------:R-:W-:-:S03]  /*2ae0*/  VIADD R5, R5, 0x100 ;  /* 0x0000010005057836 */ /* 0x000fc60000000000 */
[----:B------:R-:W-:Y:S01]  /*2af0*/  ISETP.NE.AND P1, PT, R4, RZ, PT ;  /* 0x000000ff0400720c */ /* 0x000fe20003f25270 */
[----:B--2---:R-:W-:-:S06]  /*2b00*/  DSETP.GEU.AND P0, PT, R8, R2, PT ;  /* 0x000000020800722a */ /* 0x004fcc0003f0e000 */
[----:B------:R-:W-:Y:S02]  /*2b10*/  FSEL R8, R2, R8, !P0 ;  /* 0x0000000802087208 */ /* 0x000fe40004000000 */
[----:B------:R-:W-:-:S04]  /*2b20*/  FSEL R9, R3, R9, !P0 ;  /* 0x0000000903097208 */ /* 0x000fc80004000000 */
[----:B------:R-:W-:Y:S05]  /*2b30*/  @P1 BRA `(.L_x_233) ;  /* 0xfffffffc00dc1947 */ /* 0x000fea000383ffff */
.L_x_224:
[----:B------:R-:W-:Y:S05]  /*2b40*/  BSYNC.RECONVERGENT B1 ;  /* 0x0000000000017941 */ /* 0x000fea0003800200 */
.L_x_222:
        /* <DEDUP_REMOVED lines=50> */
[----:B------:R-:W2:Y:S01]  /*2e70*/  LDS.128 R12, [UR4+0x20] ;  /* 0x00002004ff0c7984 */ /* 0x000ea20008000c00 */
[----:B0-----:R-:W-:-:S06]  /*2e80*/  DSETP.GEU.AND P1, PT, R4, R8, PT ;  /* 0x000000080400722a */ /* 0x001fcc0003f2e000 */
[----:B-1----:R-:W-:Y:S02]  /*2e90*/  FSEL R2, R8, R4, !P1 ;  /* 0x0000000408027208 */ /* 0x002fe40004800000 */
        /* <DEDUP_REMOVED lines=21> */
.L_x_220:
[----:B------:R-:W-:Y:S05]  /*2ff0*/  BSYNC.RECONVERGENT B0 ;  /* 0x0000000000007941 */ /* 0x000fea0003800200 */
.L_x_205:
[----:B------:R-:W-:Y:S05]  /*3000*/  @P0 EXIT ;  /* 0x000000000000094d */ /* 0x000fea0003800000 */
[----:B------:R-:W2:Y:S01]  /*3010*/  LDCU.64 UR8, c[0x0][0x398] ;  /* 0x00007300ff0877ac */ /* 0x000ea20008000a00 */
[----:B01----:R-:W0:Y:S01]  /*3020*/  LDC.64 R6, c[0x0][0x388] ;  /* 0x0000e200ff067b82 */ /* 0x003e220000000a00 */
[----:B------:R-:W1:Y:S01]  /*3030*/  LDCU.64 UR4, c[0x0][0x398] ;  /* 0x00007300ff0477ac */ /* 0x000e620008000a00 */
[----:B--2---:R-:W-:-:S06]  /*3040*/  DSETP.GT.AND P0, PT, R4, UR8, PT ;  /* 0x0000000804007e2a */ /* 0x004fcc000bf04000 */
[----:B-1----:R-:W-:Y:S02]  /*3050*/  FSEL R2, R4, UR4, P0 ;  /* 0x0000000404027c08 */ /* 0x002fe40008000000 */
[----:B------:R-:W-:-:S05]  /*3060*/  FSEL R3, R5, UR5, P0 ;  /* 0x0000000505037c08 */ /* 0x000fca0008000000 */
[----:B0-----:R-:W-:Y:S01]  /*3070*/  STG.E.64 desc[UR6][R6.64], R2 ;  /* 0x0000000206007986 */ /* 0x001fe2000c101b06 */
[----:B------:R-:W-:Y:S05]  /*3080*/  EXIT ;  /* 0x000000000000794d */ /* 0x000fea0003800000 */
.L_x_234:
        /* <DEDUP_REMOVED lines=15> */
.L_x_253:


//--------------------- .text._ZN3cub18CUB_300001_SM_10006detail8for_each13static_kernelINS2_12policy_hub_t12policy_500_tEmN6thrust24THRUST_300001_SM_1000_NS8cuda_cub20__uninitialized_fill7functorINS7_10device_ptrIdEEdEEEEvT0_T1_ --------------------------
	.section	.text._ZN3cub18CUB_300001_SM_10006detail8for_each13static_kernelINS2_12policy_hub_t12policy_500_tEmN6thrust24THRUST_300001_SM_1000_NS8cuda_cub20__uninitialized_fill7functorINS7_10device_ptrIdEEdEEEEvT0_T1_,"ax",@progbits
	.align	128
        .global         _ZN3cub18CUB_300001_SM_10006detail8for_each13static_kernelINS2_12policy_hub_t12policy_500_tEmN6thrust24THRUST_300001_SM_1000_NS8cuda_cub20__uninitialized_fill7functorINS7_10device_ptrIdEEdEEEEvT0_T1_
        .type           _ZN3cub18CUB_300001_SM_10006detail8for_each13static_kernelINS2_12policy_hub_t12policy_500_tEmN6thrust24THRUST_300001_SM_1000_NS8cuda_cub20__uninitialized_fill7functorINS7_10device_ptrIdEEdEEEEvT0_T1_,@function
        .size           _ZN3cub18CUB_300001_SM_10006detail8for_each13static_kernelINS2_12policy_hub_t12policy_500_tEmN6thrust24THRUST_300001_SM_1000_NS8cuda_cub20__uninitialized_fill7functorINS7_10device_ptrIdEEdEEEEvT0_T1_,(.L_x_254 - _ZN3cub18CUB_300001_SM_10006detail8for_each13static_kernelINS2_12policy_hub_t12policy_500_tEmN6thrust24THRUST_300001_SM_1000_NS8cuda_cub20__uninitialized_fill7functorINS7_10device_ptrIdEEdEEEEvT0_T1_)
        .other          _ZN3cub18CUB_300001_SM_10006detail8for_each13static_kernelINS2_12policy_hub_t12policy_500_tEmN6thrust24THRUST_300001_SM_1000_NS8cuda_cub20__uninitialized_fill7functorINS7_10device_ptrIdEEdEEEEvT0_T1_,@"STO_CUDA_ENTRY STV_DEFAULT"
_ZN3cub18CUB_300001_SM_10006detail8for_each13static_kernelINS2_12policy_hub_t12policy_500_tEmN6thrust24THRUST_300001_SM_1000_NS8cuda_cub20__uninitialized_fill7functorINS7_10device_ptrIdEEdEEEEvT0_T1_:
.text._ZN3cub18CUB_300001_SM_10006detail8for_each13static_kernelINS2_12policy_hub_t12policy_500_tEmN6thrust24THRUST_300001_SM_1000_NS8cuda_cub20__uninitialized_fill7functorINS7_10device_ptrIdEEdEEEEvT0_T1_:
[----:B------:R-:W-:Y:S08]  /*0000*/  LDC R1, c[0x0][0x37c] ;  /* 0x0000df00ff017b82 */ /* 0x000ff00000000800 */
[----:B------:R-:W0:Y:S01]  /*0010*/  S2UR UR4, SR_CTAID.X ;  /* 0x00000000000479c3 */ /* 0x000e220000002500 */
[----:B------:R-:W1:Y:S01]  /*0020*/  LDCU.64 UR6, c[0x0][0x380] ;  /* 0x00007000ff0677ac */ /* 0x000e620008000a00 */
[----:B------:R-:W2:Y:S01]  /*0030*/  LDCU.64 UR8, c[0x0][0x358] ;  /* 0x00006b00ff0877ac */ /* 0x000ea20008000a00 */
[----:B0-----:R-:W-:-:S04]  /*0040*/  UIMAD.WIDE.U32 UR4, UR4, 0x200, URZ ;  /* 0x00000200040478a5 */ /* 0x001fc8000f8e00ff */
[----:B-1----:R-:W-:-:S04]  /*0050*/  UIADD3 UR6, UP0, UPT, -UR4, UR6, URZ ;  /* 0x0000000604067290 */ /* 0x002fc8000ff1e1ff */
[----:B------:R-:W-:Y:S02]  /*0060*/  UIADD3.X UR7, UPT, UPT, ~UR5, UR7, URZ, UP0, !UPT ;  /* 0x0000000705077290 */ /* 0x000fe400087fe5ff */
[----:B------:R-:W-:-:S04]  /*0070*/  UISETP.GE.U32.AND UP0, UPT, UR6, 0x200, UPT ;  /* 0x000002000600788c */ /* 0x000fc8000bf06070 */
[----:B------:R-:W-:-:S09]  /*0080*/  UISETP.GE.U32.AND.EX UP0, UPT, UR7, URZ, UPT, UP0 ;  /* 0x000000ff0700728c */ /* 0x000fd2000bf06100 */
[----:B--2---:R-:W-:Y:S05]  /*0090*/  BRA.U !UP0, `(.L_x_235) ;  /* 0x0000000108287547 */ /* 0x004fea000b800000 */
[----:B------:R-:W0:Y:S01]  /*00a0*/  S2R R0, SR_TID.X ;  /* 0x0000000000007919 */ /* 0x000e220000002100 */
[----:B------:R-:W1:Y:S01]  /*00b0*/  LDCU.64 UR6, c[0x0][0x388] ;  /* 0x00007100ff0677ac */ /* 0x000e620008000a00 */
[----:B------:R-:W2:Y:S01]  /*00c0*/  LDC.64 R4, c[0x0][0x390] ;  /* 0x0000e400ff047b82 */ /* 0x000ea20000000a00 */
[----:B0-----:R-:W-:-:S05]  /*00d0*/  IADD3 R0, P0, PT, R0, UR4, RZ ;  /* 0x0000000400007c10 */ /* 0x001fca000ff1e0ff */
[----:B------:R-:W-:Y:S01]  /*00e0*/  IMAD.X R3, RZ, RZ, UR5, P0 ;  /* 0x00000005ff037e24 */ /* 0x000fe200080e06ff */
[----:B-1----:R-:W-:-:S04]  /*00f0*/  LEA R2, P0, R0, UR6, 0x3 ;  /* 0x0000000600027c11 */ /* 0x002fc8000f8018ff */
[----:B------:R-:W-:-:S05]  /*0100*/  LEA.HI.X R3, R0, UR7, R3, 0x3, P0 ;  /* 0x0000000700037c11 */ /* 0x000fca00080f1c03 */
[----:B--2---:R-:W-:Y:S04]  /*0110*/  STG.E.64 desc[UR8][R2.64], R4 ;  /* 0x0000000402007986 */ /* 0x004fe8000c101b08 */
[----:B------:R-:W-:Y:S01]  /*0120*/  STG.E.64 desc[UR8][R2.64+0x800], R4 ;  /* 0x0008000402007986 */ /* 0x000fe2000c101b08 */
[----:B------:R-:W-:Y:S05]  /*0130*/  EXIT ;  /* 0x000000000000794d */ /* 0x000fea0003800000 */
.L_x_235:
[----:B------:R-:W0:Y:S01]  /*0140*/  S2R R0, SR_TID.X ;  /* 0x0000000000007919 */ /* 0x000e220000002100 */
[----:B------:R-:W-:Y:S01]  /*0150*/  IMAD.U32 R2, RZ, RZ, UR7 ;  /* 0x00000007ff027e24 */ /* 0x000fe2000f8e00ff */
[----:B------:R-:W1:Y:S01]  /*0160*/  LDCU.64 UR10, c[0x0][0x388] ;  /* 0x00007100ff0a77ac */ /* 0x000e620008000a00 */
[----:B------:R-:W-:Y:S01]  /*0170*/  IMAD.U32 R6, RZ, RZ, UR7 ;  /* 0x00000007ff067e24 */ /* 0x000fe2000f8e00ff */
[----:B0-----:R-:W-:-:S04]  /*0180*/  ISETP.LT.U32.AND P0, PT, R0, UR6, PT ;  /* 0x0000000600007c0c */ /* 0x001fc8000bf01070 */
[----:B------:R-:W-:Y:S01]  /*0190*/  ISETP.GT.U32.AND.EX P0, PT, R2, RZ, PT, P0 ;  /* 0x000000ff0200720c */ /* 0x000fe20003f04100 */
[C---:B------:R-:W-:Y:S01]  /*01a0*/  VIADD R2, R0.reuse, 0x100 ;  /* 0x0000010000027836 */ /* 0x040fe20000000000 */
[----:B------:R-:W-:-:S04]  /*01b0*/  IADD3 R0, P2, PT, R0, UR4, RZ ;  /* 0x0000000400007c10 */ /* 0x000fc8000ff5e0ff */
[----:B------:R-:W-:Y:S01]  /*01c0*/  ISETP.LT.U32.AND P1, PT, R2, UR6, PT ;  /* 0x0000000602007c0c */ /* 0x000fe2000bf21070 */
[----:B------:R-:W-:Y:S01]  /*01d0*/  IMAD.X R3, RZ, RZ, UR5, P2 ;  /* 0x00000005ff037e24 */ /* 0x000fe200090e06ff */
[----:B-1----:R-:W-:Y:S02]  /*01e0*/  LEA R2, P2, R0, UR10, 0x3 ;  /* 0x0000000a00027c11 */ /* 0x002fe4000f8418ff */
[----:B------:R-:W-:Y:S02]  /*01f0*/  ISETP.GT.U32.AND.EX P1, PT, R6, RZ, PT, P1 ;  /* 0x000000ff0600720c */ /* 0x000fe40003f24110 */
[----:B------:R-:W-:Y:S01]  /*0200*/  LEA.HI.X R3, R0, UR11, R3, 0x3, P2 ;  /* 0x0000000b00037c11 */ /* 0x000fe200090f1c03 */
[----:B------:R-:W0:Y:S04]  /*0210*/  @P0 LDC.64 R4, c[0x0][0x390] ;  /* 0x0000e400ff040b82 */ /* 0x000e280000000a00 */
[----:B0-----:R0:W-:Y:S06]  /*0220*/  @P0 STG.E.64 desc[UR8][R2.64], R4 ;  /* 0x0000000402000986 */ /* 0x0011ec000c101b08 */
[----:B------:R-:W-:Y:S05]  /*0230*/  @!P1 EXIT ;  /* 0x000000000000994d */ /* 0x000fea0003800000 */
[----:B0-----:R-:W0:Y:S02]  /*0240*/  LDC.64 R4, c[0x0][0x390] ;  /* 0x0000e400ff047b82 */ /* 0x001e240000000a00 */
[----:B0-----:R-:W-:Y:S01]  /*0250*/  STG.E.64 desc[UR8][R2.64+0x800], R4 ;  /* 0x0008000402007986 */ /* 0x001fe2000c101b08 */
[----:B------:R-:W-:Y:S05]  /*0260*/  EXIT ;  /* 0x000000000000794d */ /* 0x000fea0003800000 */
.L_x_236:
        /* <DEDUP_REMOVED lines=9> */
.L_x_254:


//--------------------- .text._ZN3cub18CUB_300001_SM_10006detail11EmptyKernelIvEEvv --------------------------
	.section	.text._ZN3cub18CUB_300001_SM_10006detail11EmptyKernelIvEEvv,"ax",@progbits
	.align	128
        .global         _ZN3cub18CUB_300001_SM_10006detail11EmptyKernelIvEEvv
        .type           _ZN3cub18CUB_300001_SM_10006detail11EmptyKernelIvEEvv,@function
        .size           _ZN3cub18CUB_300001_SM_10006detail11EmptyKernelIvEEvv,(.L_x_255 - _ZN3cub18CUB_300001_SM_10006detail11EmptyKernelIvEEvv)
        .other          _ZN3cub18CUB_300001_SM_10006detail11EmptyKernelIvEEvv,@"STO_CUDA_ENTRY STV_DEFAULT"
_ZN3cub18CUB_300001_SM_10006detail11EmptyKernelIvEEvv:
.text._ZN3cub18CUB_300001_SM_10006detail11EmptyKernelIvEEvv:
[----:B------:R-:W-:Y:S01]  /*0000*/  LDC R1, c[0x0][0x37c] ;  /* 0x0000df00ff017b82 */ /* 0x000fe20000000800 */
[----:B------:R-:W-:Y:S05]  /*0010*/  EXIT ;  /* 0x000000000000794d */ /* 0x000fea0003800000 */
.L_x_237:
        /* <DEDUP_REMOVED lines=14> */
.L_x_255:


//--------------------- .text._Z14functionKernelPKdPd --------------------------
	.section	.text._Z14functionKernelPKdPd,"ax",@progbits
	.align	128
        .global         _Z14functionKernelPKdPd
        .type           _Z14functionKernelPKdPd,@function
        .size           _Z14functionKernelPKdPd,(.L_x_247 - _Z14functionKernelPKdPd)
        .other          _Z14functionKernelPKdPd,@"STO_CUDA_ENTRY STV_DEFAULT"
_Z14functionKernelPKdPd:
.text._Z14functionKernelPKdPd:
[----:B------:R-:W-:Y:S01]  /*0000*/  LDC R1, c[0x0][0x37c] ;  /* 0x0000df00ff017b82 */ /* 0x000fe20000000800 */
[----:B------:R-:W0:Y:S07]  /*0010*/  S2R R2, SR_TID.Y ;  /* 0x0000000000027919 */ /* 0x000e2e0000002200 */
[----:B------:R-:W1:Y:S01]  /*0020*/  LDC R0, c[0x0][0x368] ;  /* 0x0000da00ff007b82 */ /* 0x000e620000000800 */
[----:B------:R-:W1:Y:S01]  /*0030*/  S2R R5, SR_TID.Z ;  /* 0x0000000000057919 */ /* 0x000e620000002300 */
[----:B------:R-:W2:Y:S06]  /*0040*/  S2R R7, SR_TID.X ;  /* 0x0000000000077919 */ /* 0x000eac0000002100 */
[----:B------:R-:W0:Y:S08]  /*0050*/  S2UR UR5, SR_CTAID.Y ;  /* 0x00000000000579c3 */ /* 0x000e300000002600 */
[----:B------:R-:W0:Y:S08]  /*0060*/  LDC R3, c[0x0][0x364] ;  /* 0x0000d900ff037b82 */ /* 0x000e300000000800 */
[----:B------:R-:W1:Y:S08]  /*0070*/  S2UR UR4, SR_CTAID.Z ;  /* 0x00000000000479c3 */ /* 0x000e700000002700 */
[----:B------:R-:W2:Y:S08]  /*0080*/  S2UR UR6, SR_CTAID.X ;  /* 0x00000000000679c3 */ /* 0x000eb00000002500 */
[----:B------:R-:W2:Y:S01]  /*0090*/  LDC R4, c[0x0][0x360] ;  /* 0x0000d800ff047b82 */ /* 0x000ea20000000800 */
[----:B0-----:R-:W-:-:S02]  /*00a0*/  IMAD R3, R3, UR5, R2 ;  /* 0x0000000503037c24 */ /* 0x001fc4000f8e0202 */
[----:B-1----:R-:W-:Y:S02]  /*00b0*/  IMAD R0, R0, UR4, R5 ;  /* 0x0000000400007c24 */ /* 0x002fe4000f8e0205 */
[----:B------:R-:W-:-:S05]  /*00c0*/  VIADD R5, R3, 0xffffffff ;  /* 0xffffffff03057836 */ /* 0x000fca0000000000 */
[----:B------:R-:W-:Y:S01]  /*00d0*/  VIADDMNMX.U32 R5, R0, 0xffffffff, R5, !PT ;  /* 0xffffffff00057846 */ /* 0x000fe20007800005 */
[----:B--2---:R-:W-:-:S05]  /*00e0*/  IMAD R2, R4, UR6, R7 ;  /* 0x0000000604027c24 */ /* 0x004fca000f8e0207 */
[----:B------:R-:W-:-:S04]  /*00f0*/  VIADDMNMX.U32 R5, R2, 0xffffffff, R5, !PT ;  /* 0xffffffff02057846 */ /* 0x000fc80007800005 */
[----:B------:R-:W-:-:S13]  /*0100*/  ISETP.GT.U32.AND P0, PT, R5, 0x374, PT ;  /* 0x000003740500780c */ /* 0x000fda0003f04070 */
[----:B------:R-:W-:Y:S05]  /*0110*/  @P0 EXIT ;  /* 0x000000000000094d */ /* 0x000fea0003800000 */
[----:B------:R-:W0:Y:S01]  /*0120*/  LDC.64 R12, c[0x0][0x380] ;  /* 0x0000e000ff0c7b82 */ /* 0x000e220000000a00 */
[----:B------:R-:W-:Y:S01]  /*0130*/  IMAD R3, R0, 0x377, R3 ;  /* 0x0000037700037824 */ /* 0x000fe200078e0203 */
[----:B------:R-:W1:Y:S03]  /*0140*/  LDCU.64 UR4, c[0x0][0x358] ;  /* 0x00006b00ff0477ac */ /* 0x000e660008000a00 */
[----:B------:R-:W-:-:S04]  /*0150*/  IMAD R0, R3, 0x377, R2 ;  /* 0x0000037703007824 */ /* 0x000fc800078e0202 */
[C---:B------:R-:W-:Y:S02]  /*0160*/  VIADD R3, R0.reuse, 0xfff3feaf ;  /* 0xfff3feaf00037836 */ /* 0x040fe40000000000 */
[C---:B------:R-:W-:Y:S02]  /*0170*/  VIADD R11, R0.reuse, 0xfffffc89 ;  /* 0xfffffc89000b7836 */ /* 0x040fe40000000000 */
[----:B------:R-:W-:Y:S02]  /*0180*/  VIADD R9, R0, 0xffffffff ;  /* 0xffffffff00097836 */ /* 0x000fe40000000000 */
[----:B0-----:R-:W-:-:S04]  /*0190*/  IMAD.WIDE.U32 R2, R3, 0x8, R12 ;  /* 0x0000000803027825 */ /* 0x001fc800078e000c */
[--C-:B------:R-:W-:Y:S02]  /*01a0*/  IMAD.WIDE.U32 R10, R11, 0x8, R12.reuse ;  /* 0x000000080b0a7825 */ /* 0x100fe400078e000c */
[----:B-1----:R-:W2:Y:S02]  /*01b0*/  LDG.E.64 R2, desc[UR4][R2.64] ;  /* 0x0000000402027981 */ /* 0x002ea4000c1e1b00 */
[--C-:B------:R-:W-:Y:S02]  /*01c0*/  IMAD.WIDE.U32 R8, R9, 0x8, R12.reuse ;  /* 0x0000000809087825 */ /* 0x100fe400078e000c */
[----:B------:R-:W2:Y:S02]  /*01d0*/  LDG.E.64 R10, desc[UR4][R10.64] ;  /* 0x000000040a0a7981 */ /* 0x000ea4000c1e1b00 */
[C---:B------:R-:W-:Y:S02]  /*01e0*/  IMAD.WIDE.U32 R6, R0.reuse, 0x8, R12 ;  /* 0x0000000800067825 */ /* 0x040fe400078e000c */
[----:B------:R-:W3:Y:S01]  /*01f0*/  LDG.E.64 R8, desc[UR4][R8.64] ;  /* 0x0000000408087981 */ /* 0x000ee2000c1e1b00 */
[----:B------:R-:W-:-:S03]  /*0200*/  IADD3 R5, PT, PT, R0, 0x377, RZ ;  /* 0x0000037700057810 */ /* 0x000fc60007ffe0ff */
[----:B------:R-:W4:Y:S01]  /*0210*/  LDG.E.64 R6, desc[UR4][R6.64+0x8] ;  /* 0x0000080406067981 */ /* 0x000f22000c1e1b00 */
[----:B------:R-:W-:Y:S02]  /*0220*/  VIADD R15, R0, 0xc0151 ;  /* 0x000c0151000f7836 */ /* 0x000fe40000000000 */
[----:B------:R-:W-:-:S04]  /*0230*/  IMAD.WIDE.U32 R4, R5, 0x8, R12 ;  /* 0x0000000805047825 */ /* 0x000fc800078e000c */
[----:B------:R-:W-:Y:S02]  /*0240*/  IMAD.WIDE.U32 R12, R15, 0x8, R12 ;  /* 0x000000080f0c7825 */ /* 0x000fe400078e000c */
[----:B------:R-:W5:Y:S04]  /*0250*/  LDG.E.64 R4, desc[UR4][R4.64] ;  /* 0x0000000404047981 */ /* 0x000f68000c1e1b00 */
[----:B------:R-:W5:Y:S01]  /*0260*/  LDG.E.64 R12, desc[UR4][R12.64] ;  /* 0x000000040c0c7981 */ /* 0x000f62000c1e1b00 */
[----:B------:R-:W0:Y:S01]  /*0270*/  MUFU.RCP64H R17, 6 ;  /* 0x4018000000117908 */ /* 0x000e220000001800 */
[----:B------:R-:W-:Y:S02]  /*0280*/  HFMA2 R16, -RZ, RZ, 0, 5.9604644775390625e-08 ;  /* 0x00000001ff107431 */ /* 0x000fe400000001ff */
[----:B------:R-:W-:Y:S01]  /*0290*/  IMAD.MOV.U32 R14, RZ, RZ, 0x0 ;  /* 0x00000000ff0e7424 */ /* 0x000fe200078e00ff */
[----:B------:R-:W-:Y:S01]  /*02a0*/  BSSY.RECONVERGENT B0, `(.L_x_238) ;  /* 0x0000015000007945 */ /* 0x000fe20003800200 */
[----:B------:R-:W-:-:S06]  /*02b0*/  IMAD.MOV.U32 R15, RZ, RZ, 0x40180000 ;  /* 0x40180000ff0f7424 */ /* 0x000fcc00078e00ff */
[----:B0-----:R-:W-:-:S08]  /*02c0*/  DFMA R18, R16, -R14, 1 ;  /* 0x3ff000001012742b */ /* 0x001fd0000000080e */
[----:B------:R-:W-:-:S08]  /*02d0*/  DFMA R18, R18, R18, R18 ;  /* 0x000000121212722b */ /* 0x000fd00000000012 */
[----:B------:R-:W-:-:S08]  /*02e0*/  DFMA R18, R16, R18, R16 ;  /* 0x000000121012722b */ /* 0x000fd00000000010 */
[----:B------:R-:W-:-:S08]  /*02f0*/  DFMA R14, R18, -R14, 1 ;  /* 0x3ff00000120e742b */ /* 0x000fd0000000080e */
[----:B------:R-:W-:Y:S02]  /*0300*/  DFMA R14, R18, R14, R18 ;  /* 0x0000000e120e722b */ /* 0x000fe40000000012 */
[----:B--2---:R-:W-:-:S08]  /*0310*/  DADD R2, R2, R10 ;  /* 0x0000000002027229 */ /* 0x004fd0000000000a */
[----:B---3--:R-:W-:-:S08]  /*0320*/  DADD R2, R2, R8 ;  /* 0x0000000002027229 */ /* 0x008fd00000000008 */
[----:B----4-:R-:W-:-:S08]  /*0330*/  DADD R2, R2, R6 ;  /* 0x0000000002027229 */ /* 0x010fd00000000006 */
[----:B-----5:R-:W-:-:S08]  /*0340*/  DADD R2, R2, R4 ;  /* 0x0000000002027229 */ /* 0x020fd00000000004 */
[----:B------:R-:W-:-:S08]  /*0350*/  DADD R12, R2, R12 ;  /* 0x00000000020c7229 */ /* 0x000fd0000000000c */
[----:B------:R-:W-:Y:S02]  /*0360*/  DMUL R2, R12, R14 ;  /* 0x0000000e0c027228 */ /* 0x000fe40000000000 */
[----:B------:R-:W-:-:S06]  /*0370*/  FSETP.GEU.AND P1, PT, |R13|, 6.5827683646048100446e-37, PT ;  /* 0x036000000d00780b */ /* 0x000fcc0003f2e200 */
[----:B------:R-:W-:-:S08]  /*0380*/  DFMA R4, R2, -6, R12 ;  /* 0xc01800000204782b */ /* 0x000fd0000000000c */
[----:B------:R-:W-:-:S10]  /*0390*/  DFMA R2, R14, R4, R2 ;  /* 0x000000040e02722b */ /* 0x000fd40000000002 */
[----:B------:R-:W-:-:S05]  /*03a0*/  FFMA R4, RZ, 2.375, R3 ;  /* 0x40180000ff047823 */ /* 0x000fca0000000003 */
[----:B------:R-:W-:-:S13]  /*03b0*/  FSETP.GT.AND P0, PT, |R4|, 1.469367938527859385e-39, PT ;  /* 0x001000000400780b */ /* 0x000fda0003f04200 */
[----:B------:R-:W-:Y:S05]  /*03c0*/  @P0 BRA P1, `(.L_x_239) ;  /* 0x0000000000080947 */ /* 0x000fea0000800000 */
[----:B------:R-:W-:-:S07]  /*03d0*/  MOV R6, 0x3f0 ;  /* 0x000003f000067802 */ /* 0x000fce0000000f00 */
[----:B------:R-:W-:Y:S05]  /*03e0*/  CALL.REL.NOINC `($__internal_0_$__cuda_sm20_div_rn_f64_full) ;  /* 0x0000000000147944 */ /* 0x000fea0003c00000 */
.L_x_239:
[----:B------:R-:W-:Y:S05]  /*03f0*/  BSYNC.RECONVERGENT B0 ;  /* 0x0000000000007941 */ /* 0x000fea0003800200 */
.L_x_238:
[----:B------:R-:W0:Y:S02]  /*0400*/  LDC.64 R4, c[0x0][0x388] ;  /* 0x0000e200ff047b82 */ /* 0x000e240000000a00 */
[----:B0-----:R-:W-:-:S05]  /*0410*/  IMAD.WIDE.U32 R4, R0, 0x8, R4 ;  /* 0x0000000800047825 */ /* 0x001fca00078e0004 */
[----:B------:R-:W-:Y:S01]  /*0420*/  STG.E.64 desc[UR4][R4.64], R2 ;  /* 0x0000000204007986 */ /* 0x000fe2000c101b04 */
[----:B------:R-:W-:Y:S05]  /*0430*/  EXIT ;  /* 0x000000000000794d */ /* 0x000fea0003800000 */
        .weak           $__internal_0_$__cuda_sm20_div_rn_f64_full
        .type           $__internal_0_$__cuda_sm20_div_rn_f64_full,@function
        .size           $__internal_0_$__cuda_sm20_div_rn_f64_full,(.L_x_247 - $__internal_0_$__cuda_sm20_div_rn_f64_full)
$__internal_0_$__cuda_sm20_div_rn_f64_full:
[----:B------:R-:W-:Y:S01]  /*0440*/  IMAD.MOV.U32 R3, RZ, RZ, 0x3ff80000 ;  /* 0x3ff80000ff037424 */ /* 0x000fe200078e00ff */
[----:B------:R-:W-:Y:S01]  /*0450*/  MOV R4, R12 ;  /* 0x0000000c00047202 */ /* 0x000fe20000000f00 */
[----:B------:R-:W-:Y:S01]  /*0460*/  IMAD.MOV.U32 R2, RZ, RZ, 0x0 ;  /* 0x00000000ff027424 */ /* 0x000fe200078e00ff */
[----:B------:R-:W-:Y:S01]  /*0470*/  BSSY.RECONVERGENT B1, `(.L_x_240) ;  /* 0x000004a000017945 */ /* 0x000fe20003800200 */
[----:B------:R-:W0:Y:S01]  /*0480*/  MUFU.RCP64H R9, R3 ;  /* 0x0000000300097308 */ /* 0x000e220000001800 */
[----:B------:R-:W-:Y:S02]  /*0490*/  IMAD.MOV.U32 R8, RZ, RZ, 0x1 ;  /* 0x00000001ff087424 */ /* 0x000fe400078e00ff */
[----:B------:R-:W-:Y:S02]  /*04a0*/  IMAD.MOV.U32 R5, RZ, RZ, R13 ;  /* 0x000000ffff057224 */ /* 0x000fe400078e000d */
[----:B------:R-:W-:Y:S02]  /*04b0*/  IMAD.MOV.U32 R13, RZ, RZ, 0x1ca00000 ;  /* 0x1ca00000ff0d7424 */ /* 0x000fe400078e00ff */
[----:B------:R-:W-:Y:S01]  /*04c0*/  IMAD.MOV.U32 R19, RZ, RZ, 0x40100000 ;  /* 0x40100000ff137424 */ /* 0x000fe200078e00ff */
[----:B------:R-:W-:-:S02]  /*04d0*/  FSETP.GEU.AND P1, PT, |R5|, 1.469367938527859385e-39, PT ;  /* 0x001000000500780b */ /* 0x000fc40003f2e200 */
[----:B------:R-:W-:Y:S02]  /*04e0*/  LOP3.LUT R7, R5, 0x7ff00000, RZ, 0xc0, !PT ;  /* 0x7ff0000005077812 */ /* 0x000fe400078ec0ff */
[----:B------:R-:W-:Y:S02]  /*04f0*/  IADD3 R20, PT, PT, R19, -0x1, RZ ;  /* 0xffffffff13147810 */ /* 0x000fe40007ffe0ff */
[----:B------:R-:W-:Y:S01]  /*0500*/  ISETP.GE.U32.AND P0, PT, R7, 0x40100000, PT ;  /* 0x401000000700780c */ /* 0x000fe20003f06070 */
[----:B------:R-:W-:Y:S01]  /*0510*/  IMAD.MOV.U32 R18, RZ, RZ, R7 ;  /* 0x000000ffff127224 */ /* 0x000fe200078e0007 */
[----:B0-----:R-:W-:Y:S02]  /*0520*/  DFMA R10, R8, -R2, 1 ;  /* 0x3ff00000080a742b */ /* 0x001fe40000000802 */
[----:B------:R-:W-:-:S06]  /*0530*/  SEL R13, R13, 0x63400000, !P0 ;  /* 0x634000000d0d7807 */ /* 0x000fcc0004000000 */
[----:B------:R-:W-:-:S08]  /*0540*/  DFMA R10, R10, R10, R10 ;  /* 0x0000000a0a0a722b */ /* 0x000fd0000000000a */
[----:B------:R-:W-:Y:S01]  /*0550*/  DFMA R14, R8, R10, R8 ;  /* 0x0000000a080e722b */ /* 0x000fe20000000008 */
[C-C-:B------:R-:W-:Y:S01]  /*0560*/  @!P1 LOP3.LUT R10, R13.reuse, 0x80000000, R5.reuse, 0xf8, !PT ;  /* 0x800000000d0a9812 */ /* 0x140fe200078ef805 */
[----:B------:R-:W-:Y:S01]  /*0570*/  IMAD.MOV.U32 R8, RZ, RZ, R4 ;  /* 0x000000ffff087224 */ /* 0x000fe200078e0004 */
[----:B------:R-:W-:Y:S02]  /*0580*/  LOP3.LUT R9, R13, 0x800fffff, R5, 0xf8, !PT ;  /* 0x800fffff0d097812 */ /* 0x000fe400078ef805 */
[----:B------:R-:W-:Y:S02]  /*0590*/  @!P1 LOP3.LUT R11, R10, 0x100000, RZ, 0xfc, !PT ;  /* 0x001000000a0b9812 */ /* 0x000fe400078efcff */
[----:B------:R-:W-:Y:S01]  /*05a0*/  @!P1 MOV R10, RZ ;  /* 0x000000ff000a9202 */ /* 0x000fe20000000f00 */
[----:B------:R-:W-:-:S05]  /*05b0*/  DFMA R16, R14, -R2, 1 ;  /* 0x3ff000000e10742b */ /* 0x000fca0000000802 */
[----:B------:R-:W-:-:S03]  /*05c0*/  @!P1 DFMA R8, R8, 2, -R10 ;  /* 0x400000000808982b */ /* 0x000fc6000000080a */
[----:B------:R-:W-:-:S07]  /*05d0*/  DFMA R16, R14, R16, R14 ;  /* 0x000000100e10722b */ /* 0x000fce000000000e */
[----:B------:R-:W-:Y:S01]  /*05e0*/  @!P1 LOP3.LUT R18, R9, 0x7ff00000, RZ, 0xc0, !PT ;  /* 0x7ff0000009129812 */ /* 0x000fe200078ec0ff */
[----:B------:R-:W-:-:S04]  /*05f0*/  DMUL R10, R16, R8 ;  /* 0x00000008100a7228 */ /* 0x000fc80000000000 */
[----:B------:R-:W-:-:S04]  /*0600*/  VIADD R12, R18, 0xffffffff ;  /* 0xffffffff120c7836 */ /* 0x000fc80000000000 */
[----:B------:R-:W-:Y:S01]  /*0610*/  DFMA R14, R10, -R2, R8 ;  /* 0x800000020a0e722b */ /* 0x000fe20000000008 */
[----:B------:R-:W-:-:S04]  /*0620*/  ISETP.GT.U32.AND P0, PT, R12, 0x7feffffe, PT ;  /* 0x7feffffe0c00780c */ /* 0x000fc80003f04070 */
[----:B------:R-:W-:-:S03]  /*0630*/  ISETP.GT.U32.OR P0, PT, R20, 0x7feffffe, P0 ;  /* 0x7feffffe1400780c */ /* 0x000fc60000704470 */
[----:B------:R-:W-:-:S10]  /*0640*/  DFMA R10, R16, R14, R10 ;  /* 0x0000000e100a722b */ /* 0x000fd4000000000a */
[----:B------:R-:W-:Y:S05]  /*0650*/  @P0 BRA `(.L_x_241) ;  /* 0x0000000000680947 */ /* 0x000fea0003800000 */
[----:B------:R-:W-:-:S05]  /*0660*/  IMAD.MOV.U32 R4, RZ, RZ, 0x40100000 ;  /* 0x40100000ff047424 */ /* 0x000fca00078e00ff */
[----:B------:R-:W-:-:S04]  /*0670*/  VIADDMNMX R7, R7, -R4, 0xb9600000, !PT ;  /* 0xb960000007077446 */ /* 0x000fc80007800904 */
[----:B------:R-:W-:-:S05]  /*0680*/  VIMNMX R4, PT, PT, R7, 0x46a00000, PT ;  /* 0x46a0000007047848 */ /* 0x000fca0003fe0100 */
[----:B------:R-:W-:Y:S01]  /*0690*/  IMAD.IADD R7, R4, 0x1, -R13 ;  /* 0x0000000104077824 */ /* 0x000fe200078e0a0d */
[----:B------:R-:W-:-:S03]  /*06a0*/  MOV R4, RZ ;  /* 0x000000ff00047202 */ /* 0x000fc60000000f00 */
[----:B------:R-:W-:-:S06]  /*06b0*/  VIADD R5, R7, 0x7fe00000 ;  /* 0x7fe0000007057836 */ /* 0x000fcc0000000000 */
[----:B------:R-:W-:-:S10]  /*06c0*/  DMUL R12, R10, R4 ;  /* 0x000000040a0c7228 */ /* 0x000fd40000000000 */
[----:B------:R-:W-:-:S13]  /*06d0*/  FSETP.GTU.AND P0, PT, |R13|, 1.469367938527859385e-39, PT ;  /* 0x001000000d00780b */ /* 0x000fda0003f0c200 */
[----:B------:R-:W-:Y:S05]  /*06e0*/  @P0 BRA `(.L_x_242) ;  /* 0x0000000000880947 */ /* 0x000fea0003800000 */
[----:B------:R-:W-:Y:S01]  /*06f0*/  DFMA R2, R10, -R2, R8 ;  /* 0x800000020a02722b */ /* 0x000fe20000000008 */
[----:B------:R-:W-:-:S09]  /*0700*/  IMAD.MOV.U32 R4, RZ, RZ, RZ ;  /* 0x000000ffff047224 */ /* 0x000fd200078e00ff */
[C---:B------:R-:W-:Y:S02]  /*0710*/  FSETP.NEU.AND P0, PT, R3.reuse, RZ, PT ;  /* 0x000000ff0300720b */ /* 0x040fe40003f0d000 */
[----:B------:R-:W-:-:S04]  /*0720*/  LOP3.LUT R2, R3, 0x40180000, RZ, 0x3c, !PT ;  /* 0x4018000003027812 */ /* 0x000fc800078e3cff */
[----:B------:R-:W-:-:S04]  /*0730*/  LOP3.LUT R9, R2, 0x80000000, RZ, 0xc0, !PT ;  /* 0x8000000002097812 */ /* 0x000fc800078ec0ff */
[----:B------:R-:W-:-:S03]  /*0740*/  LOP3.LUT R5, R9, R5, RZ, 0xfc, !PT ;  /* 0x0000000509057212 */ /* 0x000fc600078efcff */
[----:B------:R-:W-:Y:S05]  /*0750*/  @!P0 BRA `(.L_x_242) ;  /* 0x00000000006c8947 */ /* 0x000fea0003800000 */
[----:B------:R-:W-:Y:S01]  /*0760*/  IMAD.MOV R3, RZ, RZ, -R7 ;  /* 0x000000ffff037224 */ /* 0x000fe200078e0a07 */
[----:B------:R-:W-:Y:S01]  /*0770*/  DMUL.RP R4, R10, R4 ;  /* 0x000000040a047228 */ /* 0x000fe20000008000 */
[----:B------:R-:W-:Y:S01]  /*0780*/  IMAD.MOV.U32 R2, RZ, RZ, RZ ;  /* 0x000000ffff027224 */ /* 0x000fe200078e00ff */
[----:B------:R-:W-:-:S05]  /*0790*/  IADD3 R7, PT, PT, -R7, -0x43300000, RZ ;  /* 0xbcd0000007077810 */ /* 0x000fca0007ffe1ff */
[----:B------:R-:W-:-:S03]  /*07a0*/  DFMA R2, R12, -R2, R10 ;  /* 0x800000020c02722b */ /* 0x000fc6000000000a */
[----:B------:R-:W-:-:S07]  /*07b0*/  LOP3.LUT R9, R5, R9, RZ, 0x3c, !PT ;  /* 0x0000000905097212 */ /* 0x000fce00078e3cff */
[----:B------:R-:W-:-:S04]  /*07c0*/  FSETP.NEU.AND P0, PT, |R3|, R7, PT ;  /* 0x000000070300720b */ /* 0x000fc80003f0d200 */
[----:B------:R-:W-:Y:S02]  /*07d0*/  FSEL R12, R4, R12, !P0 ;  /* 0x0000000c040c7208 */ /* 0x000fe40004000000 */
[----:B------:R-:W-:Y:S01]  /*07e0*/  FSEL R13, R9, R13, !P0 ;  /* 0x0000000d090d7208 */ /* 0x000fe20004000000 */
[----:B------:R-:W-:Y:S06]  /*07f0*/  BRA `(.L_x_242) ;  /* 0x0000000000447947 */ /* 0x000fec0003800000 */
.L_x_241:
[----:B------:R-:W-:-:S14]  /*0800*/  DSETP.NAN.AND P0, PT, R4, R4, PT ;  /* 0x000000040400722a */ /* 0x000fdc0003f08000 */
[----:B------:R-:W-:Y:S05]  /*0810*/  @P0 BRA `(.L_x_243) ;  /* 0x0000000000340947 */ /* 0x000fea0003800000 */
[----:B------:R-:W-:Y:S01]  /*0820*/  ISETP.NE.AND P0, PT, R18, R19, PT ;  /* 0x000000131200720c */ /* 0x000fe20003f05270 */
[----:B------:R-:W-:Y:S01]  /*0830*/  IMAD.MOV.U32 R13, RZ, RZ, -0x80000 ;  /* 0xfff80000ff0d7424 */ /* 0x000fe200078e00ff */
[----:B------:R-:W-:-:S11]  /*0840*/  MOV R12, 0x0 ;  /* 0x00000000000c7802 */ /* 0x000fd60000000f00 */
[----:B------:R-:W-:Y:S05]  /*0850*/  @!P0 BRA `(.L_x_242) ;  /* 0x00000000002c8947 */ /* 0x000fea0003800000 */
[----:B------:R-:W-:Y:S02]  /*0860*/  ISETP.NE.AND P0, PT, R18, 0x7ff00000, PT ;  /* 0x7ff000001200780c */ /* 0x000fe40003f05270 */
[----:B------:R-:W-:Y:S02]  /*0870*/  LOP3.LUT R4, R5, 0x40180000, RZ, 0x3c, !PT ;  /* 0x4018000005047812 */ /* 0x000fe400078e3cff */
[----:B------:R-:W-:Y:S02]  /*0880*/  ISETP.EQ.OR P0, PT, R19, RZ, !P0 ;  /* 0x000000ff1300720c */ /* 0x000fe40004702670 */
[----:B------:R-:W-:-:S11]  /*0890*/  LOP3.LUT R13, R4, 0x80000000, RZ, 0xc0, !PT ;  /* 0x80000000040d7812 */ /* 0x000fd600078ec0ff */
[----:B------:R-:W-:Y:S01]  /*08a0*/  @P0 LOP3.LUT R2, R13, 0x7ff00000, RZ, 0xfc, !PT ;  /* 0x7ff000000d020812 */ /* 0x000fe200078efcff */
[----:B------:R-:W-:Y:S02]  /*08b0*/  @!P0 IMAD.MOV.U32 R12, RZ, RZ, RZ ;  /* 0x000000ffff0c8224 */ /* 0x000fe400078e00ff */
[----:B------:R-:W-:Y:S01]  /*08c0*/  @P0 IMAD.MOV.U32 R12, RZ, RZ, RZ ;  /* 0x000000ffff0c0224 */ /* 0x000fe200078e00ff */
[----:B------:R-:W-:Y:S01]  /*08d0*/  @P0 MOV R13, R2 ;  /* 0x00000002000d0202 */ /* 0x000fe20000000f00 */
[----:B------:R-:W-:Y:S06]  /*08e0*/  BRA `(.L_x_242) ;  /* 0x0000000000087947 */ /* 0x000fec0003800000 */
.L_x_243:
[----:B------:R-:W-:Y:S01]  /*08f0*/  LOP3.LUT R13, R5, 0x80000, RZ, 0xfc, !PT ;  /* 0x00080000050d7812 */ /* 0x000fe200078efcff */
[----:B------:R-:W-:-:S07]  /*0900*/  IMAD.MOV.U32 R12, RZ, RZ, R4 ;  /* 0x000000ffff0c7224 */ /* 0x000fce00078e0004 */
.L_x_242:
[----:B------:R-:W-:Y:S05]  /*0910*/  BSYNC.RECONVERGENT B1 ;  /* 0x0000000000017941 */ /* 0x000fea0003800200 */
.L_x_240:
[----:B------:R-:W-:Y:S01]  /*0920*/  IMAD.MOV.U32 R7, RZ, RZ, 0x0 ;  /* 0x00000000ff077424 */ /* 0x000fe200078e00ff */
[----:B------:R-:W-:Y:S01]  /*0930*/  MOV R3, R13 ;  /* 0x0000000d00037202 */ /* 0x000fe20000000f00 */
[----:B------:R-:W-:Y:S02]  /*0940*/  IMAD.MOV.U32 R2, RZ, RZ, R12 ;  /* 0x000000ffff027224 */ /* 0x000fe400078e000c */
[----:B------:R-:W-:Y:S05]  /*0950*/  RET.REL.NODEC R6 `(_Z14functionKernelPKdPd) ;  /* 0xfffffff406a87950 */ /* 0x000fea0003c3ffff */
.L_x_244:
        /* <DEDUP_REMOVED lines=10> */
.L_x_247:


//--------------------- .text._Z16differenceKernelPdPKdS_ --------------------------
	.section	.text._Z16differenceKernelPdPKdS_,"ax",@progbits
	.align	128
        .global         _Z16differenceKernelPdPKdS_
        .type           _Z16differenceKernelPdPKdS_,@function
        .size           _Z16differenceKernelPdPKdS_,(.L_x_257 - _Z16differenceKernelPdPKdS_)
        .other          _Z16differenceKernelPdPKdS_,@"STO_CUDA_ENTRY STV_DEFAULT"
_Z16differenceKernelPdPKdS_:
.text._Z16differenceKernelPdPKdS_:
        /* <DEDUP_REMOVED lines=11> */
[----:B-1----:R-:W-:-:S03]  /*00b0*/  IMAD R0, R0, UR4, R3 ;  /* 0x0000000400007c24 */ /* 0x002fc6000f8e0203 */
[----:B------:R-:W-:-:S04]  /*00c0*/  IADD3 R3, PT, PT, R5, -0x1, RZ ;  /* 0xffffffff05037810 */ /* 0x000fc80007ffe0ff */
[----:B------:R-:W-:Y:S01]  /*00d0*/  VIADDMNMX.U32 R3, R0, 0xffffffff, R3, !PT ;  /* 0xffffffff00037846 */ /* 0x000fe20007800003 */
[----:B--2---:R-:W-:-:S05]  /*00e0*/  IMAD R4, R4, UR6, R7 ;  /* 0x0000000604047c24 */ /* 0x004fca000f8e0207 */
[----:B------:R-:W-:-:S04]  /*00f0*/  VIADDMNMX.U32 R3, R4, 0xffffffff, R3, !PT ;  /* 0xffffffff04037846 */ /* 0x000fc80007800003 */
[----:B------:R-:W-:-:S13]  /*0100*/  ISETP.GT.U32.AND P0, PT, R3, 0x374, PT ;  /* 0x000003740300780c */ /* 0x000fda0003f04070 */
[----:B------:R-:W-:Y:S05]  /*0110*/  @P0 EXIT ;  /* 0x000000000000094d */ /* 0x000fea0003800000 */
[----:B------:R-:W0:Y:S01]  /*0120*/  LDC.64 R2, c[0x0][0x388] ;  /* 0x0000e200ff027b82 */ /* 0x000e220000000a00 */
[----:B------:R-:W1:Y:S01]  /*0130*/  LDCU.64 UR4, c[0x0][0x358] ;  /* 0x00006b00ff0477ac */ /* 0x000e620008000a00 */
[----:B------:R-:W-:-:S04]  /*0140*/  IMAD R5, R0, 0x377, R5 ;  /* 0x0000037700057824 */ /* 0x000fc800078e0205 */
[----:B------:R-:W-:Y:S02]  /*0150*/  IMAD R15, R5, 0x377, R4 ;  /* 0x00000377050f7824 */ /* 0x000fe400078e0204 */
[----:B------:R-:W2:Y:S08]  /*0160*/  LDC.64 R6, c[0x0][0x380] ;  /* 0x0000e000ff067b82 */ /* 0x000eb00000000a00 */
[----:B------:R-:W3:Y:S01]  /*0170*/  LDC.64 R10, c[0x0][0x390] ;  /* 0x0000e400ff0a7b82 */ /* 0x000ee20000000a00 */
[----:B0-----:R-:W-:-:S05]  /*0180*/  IMAD.WIDE.U32 R2, R15, 0x8, R2 ;  /* 0x000000080f027825 */ /* 0x001fca00078e0002 */
[----:B-1----:R-:W4:Y:S01]  /*0190*/  LDG.E.64 R4, desc[UR4][R2.64] ;  /* 0x0000000402047981 */ /* 0x002f22000c1e1b00 */
[----:B--2---:R-:W-:-:S05]  /*01a0*/  IMAD.WIDE.U32 R6, R15, 0x8, R6 ;  /* 0x000000080f067825 */ /* 0x004fca00078e0006 */
[----:B------:R-:W4:Y:S02]  /*01b0*/  LDG.E.64 R8, desc[UR4][R6.64] ;  /* 0x0000000406087981 */ /* 0x000f24000c1e1b00 */
[----:B----4-:R-:W-:-:S08]  /*01c0*/  DADD R4, R4, -R8 ;  /* 0x0000000004047229 */ /* 0x010fd00000000808 */
[----:B------:R-:W-:Y:S01]  /*01d0*/  DADD R12, -RZ, |R4| ;  /* 0x00000000ff0c7229 */ /* 0x000fe20000000504 */
[----:B---3--:R-:W-:-:S06]  /*01e0*/  IMAD.WIDE.U32 R4, R15, 0x8, R10 ;  /* 0x000000080f047825 */ /* 0x008fcc00078e000a */
[----:B------:R-:W-:Y:S04]  /*01f0*/  STG.E.64 desc[UR4][R4.64], R12 ;  /* 0x0000000c04007986 */ /* 0x000fe8000c101b04 */
[----:B------:R-:W2:Y:S04]  /*0200*/  LDG.E.64 R8, desc[UR4][R2.64] ;  /* 0x0000000402087981 */ /* 0x000ea8000c1e1b00 */
[----:B--2---:R-:W-:Y:S01]  /*0210*/  STG.E.64 desc[UR4][R6.64], R8 ;  /* 0x0000000806007986 */ /* 0x004fe2000c101b04 */
[----:B------:R-:W-:Y:S05]  /*0220*/  EXIT ;  /* 0x000000000000794d */ /* 0x000fea0003800000 */
.L_x_245:
        /* <DEDUP_REMOVED lines=13> */
.L_x_257:


//--------------------- .text._Z13initialKernelPdS_ --------------------------
	.section	.text._Z13initialKernelPdS_,"ax",@progbits
	.align	128
        .global         _Z13initialKernelPdS_
        .type           _Z13initialKernelPdS_,@function
        .size           _Z13initialKernelPdS_,(.L_x_258 - _Z13initialKernelPdS_)
        .other          _Z13initialKernelPdS_,@"STO_CUDA_ENTRY STV_DEFAULT"
_Z13initialKernelPdS_:
.text._Z13initialKernelPdS_:
[----:B------:R-:W-:Y:S01]  /*0000*/  LDC R1, c[0x0][0x37c] ;  /* 0x0000df00ff017b82 */ /* 0x000fe20000000800 */
[----:B------:R-:W0:Y:S07]  /*0010*/  S2R R3, SR_TID.Z ;  /* 0x0000000000037919 */ /* 0x000e2e0000002300 */
[----:B------:R-:W0:Y:S01]  /*0020*/  LDC R0, c[0x0][0x368] ;  /* 0x0000da00ff007b82 */ /* 0x000e220000000800 */
[----:B------:R-:W1:Y:S01]  /*0030*/  S2R R2, SR_TID.Y ;  /* 0x0000000000027919 */ /* 0x000e620000002200 */
[----:B------:R-:W2:Y:S06]  /*0040*/  S2R R5, SR_TID.X ;  /* 0x0000000000057919 */ /* 0x000eac0000002100 */
[----:B------:R-:W0:Y:S08]  /*0050*/  S2UR UR4, SR_CTAID.Z ;  /* 0x00000000000479c3 */ /* 0x000e300000002700 */
[----:B------:R-:W1:Y:S08]  /*0060*/  S2UR UR5, SR_CTAID.Y ;  /* 0x00000000000579c3 */ /* 0x000e700000002600 */
[----:B------:R-:W1:Y:S08]  /*0070*/  LDC R7, c[0x0][0x364] ;  /* 0x0000d900ff077b82 */ /* 0x000e700000000800 */
[----:B------:R-:W2:Y:S01]  /*0080*/  S2UR UR6, SR_CTAID.X ;  /* 0x00000000000679c3 */ /* 0x000ea20000002500 */
[----:B0-----:R-:W-:-:S07]  /*0090*/  IMAD R0, R0, UR4, R3 ;  /* 0x0000000400007c24 */ /* 0x001fce000f8e0203 */
[----:B------:R-:W2:Y:S01]  /*00a0*/  LDC R6, c[0x0][0x360] ;  /* 0x0000d800ff067b82 */ /* 0x000ea20000000800 */
[----:B-1----:R-:W-:-:S05]  /*00b0*/  IMAD R7, R7, UR5, R2 ;  /* 0x0000000507077c24 */ /* 0x002fca000f8e0202 */
[----:B------:R-:W-:-:S04]  /*00c0*/  VIMNMX.U32 R2, PT, PT, R0, R7, !PT ;  /* 0x0000000700027248 */ /* 0x000fc80007fe0000 */
[----:B------:R-:W-:Y:S01]  /*00d0*/  ISETP.GT.U32.AND P0, PT, R2, 0x376, PT ;  /* 0x000003760200780c */ /* 0x000fe20003f04070 */
[----:B--2---:R-:W-:-:S05]  /*00e0*/  IMAD R6, R6, UR6, R5 ;  /* 0x0000000606067c24 */ /* 0x004fca000f8e0205 */
[----:B------:R-:W-:-:S13]  /*00f0*/  ISETP.GT.OR P0, PT, R6, 0x376, P0 ;  /* 0x000003760600780c */ /* 0x000fda0000704670 */
[----:B------:R-:W-:Y:S05]  /*0100*/  @P0 EXIT ;  /* 0x000000000000094d */ /* 0x000fea0003800000 */
[----:B------:R-:W-:Y:S01]  /*0110*/  ISETP.NE.AND P0, PT, R7, RZ, PT ;  /* 0x000000ff0700720c */ /* 0x000fe20003f05270 */
[----:B------:R-:W0:Y:S01]  /*0120*/  LDC.64 R2, c[0x0][0x380] ;  /* 0x0000e000ff027b82 */ /* 0x000e220000000a00 */
[----:B------:R-:W1:Y:S01]  /*0130*/  LDCU.64 UR4, c[0x0][0x358] ;  /* 0x00006b00ff0477ac */ /* 0x000e620008000a00 */
[C---:B------:R-:W-:Y:S01]  /*0140*/  IMAD R9, R0.reuse, 0x377, R7 ;  /* 0x0000037700097824 */ /* 0x040fe200078e0207 */
[----:B------:R-:W-:-:S03]  /*0150*/  ISETP.NE.AND P0, PT, R0, RZ, P0 ;  /* 0x000000ff0000720c */ /* 0x000fc60000705270 */
[----:B------:R-:W-:Y:S01]  /*0160*/  IMAD R9, R9, 0x377, R6 ;  /* 0x0000037709097824 */ /* 0x000fe200078e0206 */
[----:B------:R-:W-:-:S04]  /*0170*/  ISETP.NE.AND P0, PT, R6, RZ, P0 ;  /* 0x000000ff0600720c */ /* 0x000fc80000705270 */
[----:B------:R-:W-:-:S04]  /*0180*/  ISETP.NE.AND P0, PT, R0, 0x376, P0 ;  /* 0x000003760000780c */ /* 0x000fc80000705270 */
[----:B------:R-:W-:-:S04]  /*0190*/  ISETP.NE.AND P0, PT, R7, 0x376, P0 ;  /* 0x000003760700780c */ /* 0x000fc80000705270 */
[----:B------:R-:W-:Y:S01]  /*01a0*/  ISETP.NE.AND P0, PT, R6, 0x376, P0 ;  /* 0x000003760600780c */ /* 0x000fe20000705270 */
[----:B0-----:R-:W-:-:S05]  /*01b0*/  IMAD.WIDE R2, R9, 0x8, R2 ;  /* 0x0000000809027825 */ /* 0x001fca00078e0202 */
[----:B-1----:R0:W-:Y:S07]  /*01c0*/  STG.E.64 desc[UR4][R2.64], RZ ;  /* 0x000000ff02007986 */ /* 0x0021ee000c101b04 */
[----:B------:R-:W1:Y:S02]  /*01d0*/  @!P0 LDC.64 R4, c[0x0][0x388] ;  /* 0x0000e200ff048b82 */ /* 0x000e640000000a00 */
[----:B-1----:R-:W-:-:S05]  /*01e0*/  @!P0 IMAD.WIDE R4, R9, 0x8, R4 ;  /* 0x0000000809048825 */ /* 0x002fca00078e0204 */
[----:B------:R0:W-:Y:S01]  /*01f0*/  @!P0 STG.E.64 desc[UR4][R4.64], RZ ;  /* 0x000000ff04008986 */ /* 0x0001e2000c101b04 */
[----:B------:R-:W-:Y:S05]  /*0200*/  @!P0 EXIT ;  /* 0x000000000000894d */ /* 0x000fea0003800000 */
[----:B0-----:R-:W0:Y:S01]  /*0210*/  LDC.64 R4, c[0x0][0x388] ;  /* 0x0000e200ff047b82 */ /* 0x001e220000000a00 */
[----:B------:R-:W-:-:S05]  /*0220*/  IADD3 R0, PT, PT, R6, R0, R7 ;  /* 0x0000000006007210 */ /* 0x000fca0007ffe007 */
[----:B------:R-:W-:-:S04]  /*0230*/  VIADD R0, R0, 0x4 ;  /* 0x0000000400007836 */ /* 0x000fc80000000000 */
[----:B------:R-:W1:Y:S01]  /*0240*/  I2F.F64 R2, R0 ;  /* 0x0000000000027312 */ /* 0x000e620000201c00 */
[----:B0-----:R-:W-:-:S05]  /*0250*/  IMAD.WIDE R4, R9, 0x8, R4 ;  /* 0x0000000809047825 */ /* 0x001fca00078e0204 */
[----:B-1----:R-:W-:Y:S01]  /*0260*/  STG.E.64 desc[UR4][R4.64], R2 ;  /* 0x0000000204007986 */ /* 0x002fe2000c101b04 */
[----:B------:R-:W-:Y:S05]  /*0270*/  EXIT ;  /* 0x000000000000794d */ /* 0x000fea0003800000 */
.L_x_246:
        /* <DEDUP_REMOVED lines=16> */
.L_x_258:


//--------------------- .nv.shared._ZN3cub18CUB_300001_SM_10006detail6reduce28DeviceReduceSingleTileKernelINS2_10policy_hubIdyN4cuda3__47maximumIdEEE10Policy1000EPdSB_iS8_ddNS5_3std3__410__identityEEEvT0_T1_T2_T3_T4_T6_ --------------------------
	.section	.nv.shared._ZN3cub18CUB_300001_SM_10006detail6reduce28DeviceReduceSingleTileKernelINS2_10policy_hubIdyN4cuda3__47maximumIdEEE10Policy1000EPdSB_iS8_ddNS5_3std3__410__identityEEEvT0_T1_T2_T3_T4_T6_,"aw",@nobits
	.sectionflags	@""
	.align	8
.nv.shared._ZN3cub18CUB_300001_SM_10006detail6reduce28DeviceReduceSingleTileKernelINS2_10policy_hubIdyN4cuda3__47maximumIdEEE10Policy1000EPdSB_iS8_ddNS5_3std3__410__identityEEEvT0_T1_T2_T3_T4_T6_:
	.zero		1104


//--------------------- .nv.shared.reserved.0     --------------------------
	.section	.nv.shared.reserved.0,"aw",@nobits
	.weak		__nv_reservedSMEM_offset_0_alias
	.size		__nv_reservedSMEM_offset_0_alias, 0, 64
	.other		__nv_reservedSMEM_offset_0_alias,@"STO_CUDA_RESERVED_SHARED STV_DEFAULT"
__nv_reservedSMEM_offset_0_alias:
	.zero		0
	.zero		64


//--------------------- .nv.global                --------------------------
	.section	.nv.global,"aw",@nobits
.nv.global:
	.type		_ZN32_INTERNAL_6564564b_4_k_cu_MAXEPS6thrust24THRUST_300001_SM_1000_NS3seqE,@object
	.size		_ZN32_INTERNAL_6564564b_4_k_cu_MAXEPS6thrust24THRUST_300001_SM_1000_NS3seqE,(_ZN32_INTERNAL_6564564b_4_k_cu_MAXEPS4cuda3std3__48in_placeE - _ZN32_INTERNAL_6564564b_4_k_cu_MAXEPS6thrust24THRUST_300001_SM_1000_NS3seqE)
_ZN32_INTERNAL_6564564b_4_k_cu_MAXEPS6thrust24THRUST_300001_SM_1000_NS3seqE:
	.zero		1
	.type		_ZN32_INTERNAL_6564564b_4_k_cu_MAXEPS4cuda3std3__48in_placeE,@object
	.size		_ZN32_INTERNAL_6564564b_4_k_cu_MAXEPS4cuda3std3__48in_placeE,(_ZN32_INTERNAL_6564564b_4_k_cu_MAXEPS4cuda3std6ranges3__45__cpo4sizeE - _ZN32_INTERNAL_6564564b_4_k_cu_MAXEPS4cuda3std3__48in_placeE)
_ZN32_INTERNAL_6564564b_4_k_cu_MAXEPS4cuda3std3__48in_placeE:
	.zero		1
	.type		_ZN32_INTERNAL_6564564b_4_k_cu_MAXEPS4cuda3std6ranges3__45__cpo4sizeE,@object
	.size		_ZN32_INTERNAL_6564564b_4_k_cu_MAXEPS4cuda3std6ranges3__45__cpo4sizeE,(_ZN32_INTERNAL_6564564b_4_k_cu_MAXEPS6thrust24THRUST_300001_SM_1000_NS12placeholders2_3E - _ZN32_INTERNAL_6564564b_4_k_cu_MAXEPS4cuda3std6ranges3__45__cpo4sizeE)
_ZN32_INTERNAL_6564564b_4_k_cu_MAXEPS4cuda3std6ranges3__45__cpo4sizeE:
	.zero		1
	.type		_ZN32_INTERNAL_6564564b_4_k_cu_MAXEPS6thrust24THRUST_300001_SM_1000_NS12placeholders2_3E,@object
	.size		_ZN32_INTERNAL_6564564b_4_k_cu_MAXEPS6thrust24THRUST_300001_SM_1000_NS12placeholders2_3E,(_ZN32_INTERNAL_6564564b_4_k_cu_MAXEPS4cuda3std3__45__cpo6cbeginE - _ZN32_INTERNAL_6564564b_4_k_cu_MAXEPS6thrust24THRUST_300001_SM_1000_NS12placeholders2_3E)
_ZN32_INTERNAL_6564564b_4_k_cu_MAXEPS6thrust24THRUST_300001_SM_1000_NS12placeholders2_3E:
	.zero		1
	.type		_ZN32_INTERNAL_6564564b_4_k_cu_MAXEPS4cuda3std3__45__cpo6cbeginE,@object
	.size		_ZN32_INTERNAL_6564564b_4_k_cu_MAXEPS4cuda3std3__45__cpo6cbeginE,(_ZN32_INTERNAL_6564564b_4_k_cu_MAXEPS4cuda3std6ranges3__45__cpo6cbeginE - _ZN32_INTERNAL_6564564b_4_k_cu_MAXEPS4cuda3std3__45__cpo6cbeginE)
_ZN32_INTERNAL_6564564b_4_k_cu_MAXEPS4cuda3std3__45__cpo6cbeginE:
	.zero		1
	.type		_ZN32_INTERNAL_6564564b_4_k_cu_MAXEPS4cuda3std6ranges3__45__cpo6cbeginE,@object
	.size		_ZN32_INTERNAL_6564564b_4_k_cu_MAXEPS4cuda3std6ranges3__45__cpo6cbeginE,(_ZN32_INTERNAL_6564564b_4_k_cu_MAXEPS6thrust24THRUST_300001_SM_1000_NS12placeholders2_7E - _ZN32_INTERNAL_6564564b_4_k_cu_MAXEPS4cuda3std6ranges3__45__cpo6cbeginE)
_ZN32_INTERNAL_6564564b_4_k_cu_MAXEPS4cuda3std6ranges3__45__cpo6cbeginE:
	.zero		1
	.type		_ZN32_INTERNAL_6564564b_4_k_cu_MAXEPS6thrust24THRUST_300001_SM_1000_NS12placeholders2_7E,@object
	.size		_ZN32_INTERNAL_6564564b_4_k_cu_MAXEPS6thrust24THRUST_300001_SM_1000_NS12placeholders2_7E,(_ZN32_INTERNAL_6564564b_4_k_cu_MAXEPS4cuda3std3__45__cpo7crbeginE - _ZN32_INTERNAL_6564564b_4_k_cu_MAXEPS6thrust24THRUST_300001_SM_1000_NS12placeholders2_7E)
_ZN32_INTERNAL_6564564b_4_k_cu_MAXEPS6thrust24THRUST_300001_SM_1000_NS12placeholders2_7E:
	.zero		1
	.type		_ZN32_INTERNAL_6564564b_4_k_cu_MAXEPS4cuda3std3__45__cpo7crbeginE,@object
	.size		_ZN32_INTERNAL_6564564b_4_k_cu_MAXEPS4cuda3std3__45__cpo7crbeginE,(_ZN32_INTERNAL_6564564b_4_k_cu_MAXEPS4cuda3std6ranges3__45__cpo4nextE - _ZN32_INTERNAL_6564564b_4_k_cu_MAXEPS4cuda3std3__45__cpo7crbeginE)
_ZN32_INTERNAL_6564564b_4_k_cu_MAXEPS4cuda3std3__45__cpo7crbeginE:
	.zero		1
	.type		_ZN32_INTERNAL_6564564b_4_k_cu_MAXEPS4cuda3std6ranges3__45__cpo4nextE,@object
	.size		_ZN32_INTERNAL_6564564b_4_k_cu_MAXEPS4cuda3std6ranges3__45__cpo4nextE,(_ZN32_INTERNAL_6564564b_4_k_cu_MAXEPS4cuda3std6ranges3__45__cpo4swapE - _ZN32_INTERNAL_6564564b_4_k_cu_MAXEPS4cuda3std6ranges3__45__cpo4nextE)
_ZN32_INTERNAL_6564564b_4_k_cu_MAXEPS4cuda3std6ranges3__45__cpo4nextE:
	.zero		1
	.type		_ZN32_INTERNAL_6564564b_4_k_cu_MAXEPS4cuda3std6ranges3__45__cpo4swapE,@object
	.size		_ZN32_INTERNAL_6564564b_4_k_cu_MAXEPS4cuda3std6ranges3__45__cpo4swapE,(_ZN32_INTERNAL_6564564b_4_k_cu_MAXEPS6thrust24THRUST_300001_SM_1000_NS8cuda_cub10par_nosyncE - _ZN32_INTERNAL_6564564b_4_k_cu_MAXEPS4cuda3std6ranges3__45__cpo4swapE)
_ZN32_INTERNAL_6564564b_4_k_cu_MAXEPS4cuda3std6ranges3__45__cpo4swapE:
	.zero		1
	.type		_ZN32_INTERNAL_6564564b_4_k_cu_MAXEPS6thrust24THRUST_300001_SM_1000_NS8cuda_cub10par_nosyncE,@object
	.size		_ZN32_INTERNAL_6564564b_4_k_cu_MAXEPS6thrust24THRUST_300001_SM_1000_NS8cuda_cub10par_nosyncE,(_ZN32_INTERNAL_6564564b_4_k_cu_MAXEPS6thrust24THRUST_300001_SM_1000_NS12placeholders2_9E - _ZN32_INTERNAL_6564564b_4_k_cu_MAXEPS6thrust24THRUST_300001_SM_1000_NS8cuda_cub10par_nosyncE)
_ZN32_INTERNAL_6564564b_4_k_cu_MAXEPS6thrust24THRUST_300001_SM_1000_NS8cuda_cub10par_nosyncE:
	.zero		1
	.type		_ZN32_INTERNAL_6564564b_4_k_cu_MAXEPS6thrust24THRUST_300001_SM_1000_NS12placeholders2_9E,@object
	.size		_ZN32_INTERNAL_6564564b_4_k_cu_MAXEPS6thrust24THRUST_300001_SM_1000_NS12placeholders2_9E,(_ZN32_INTERNAL_6564564b_4_k_cu_MAXEPS4cuda3std3__434_GLOBAL__N__6564564b_4_k_cu_MAXEPS6ignoreE - _ZN32_INTERNAL_6564564b_4_k_cu_MAXEPS6thrust24THRUST_300001_SM_1000_NS12placeholders2_9E)
_ZN32_INTERNAL_6564564b_4_k_cu_MAXEPS6thrust24THRUST_300001_SM_1000_NS12placeholders2_9E:
	.zero		1
	.type		_ZN32_INTERNAL_6564564b_4_k_cu_MAXEPS4cuda3std3__434_GLOBAL__N__6564564b_4_k_cu_MAXEPS6ignoreE,@object
	.size		_ZN32_INTERNAL_6564564b_4_k_cu_MAXEPS4cuda3std3__434_GLOBAL__N__6564564b_4_k_cu_MAXEPS6ignoreE,(_ZN32_INTERNAL_6564564b_4_k_cu_MAXEPS4cuda3std6ranges3__45__cpo4dataE - _ZN32_INTERNAL_6564564b_4_k_cu_MAXEPS4cuda3std3__434_GLOBAL__N__6564564b_4_k_cu_MAXEPS6ignoreE)
_ZN32_INTERNAL_6564564b_4_k_cu_MAXEPS4cuda3std3__434_GLOBAL__N__6564564b_4_k_cu_MAXEPS6ignoreE:
	.zero		1
	.type		_ZN32_INTERNAL_6564564b_4_k_cu_MAXEPS4cuda3std6ranges3__45__cpo4dataE,@object
	.size		_ZN32_INTERNAL_6564564b_4_k_cu_MAXEPS4cuda3std6ranges3__45__cpo4dataE,(_ZN32_INTERNAL_6564564b_4_k_cu_MAXEPS6thrust24THRUST_300001_SM_1000_NS12placeholders2_1E - _ZN32_INTERNAL_6564564b_4_k_cu_MAXEPS4cuda3std6ranges3__45__cpo4dataE)
_ZN32_INTERNAL_6564564b_4_k_cu_MAXEPS4cuda3std6ranges3__45__cpo4dataE:
	.zero		1
	.type		_ZN32_INTERNAL_6564564b_4_k_cu_MAXEPS6thrust24THRUST_300001_SM_1000_NS12placeholders2_1E,@object
	.size		_ZN32_INTERNAL_6564564b_4_k_cu_MAXEPS6thrust24THRUST_300001_SM_1000_NS12placeholders2_1E,(_ZN32_INTERNAL_6564564b_4_k_cu_MAXEPS4cuda3std3__45__cpo5beginE - _ZN32_INTERNAL_6564564b_4_k_cu_MAXEPS6thrust24THRUST_300001_SM_1000_NS12placeholders2_1E)
_ZN32_INTERNAL_6564564b_4_k_cu_MAXEPS6thrust24THRUST_300001_SM_1000_NS12placeholders2_1E:
	.zero		1
	.type		_ZN32_INTERNAL_6564564b_4_k_cu_MAXEPS4cuda3std3__45__cpo5beginE,@object
	.size		_ZN32_INTERNAL_6564564b_4_k_cu_MAXEPS4cuda3std3__45__cpo5beginE,(_ZN32_INTERNAL_6564564b_4_k_cu_MAXEPS4cuda3std6ranges3__45__cpo5beginE - _ZN32_INTERNAL_6564564b_4_k_cu_MAXEPS4cuda3std3__45__cpo5beginE)
_ZN32_INTERNAL_6564564b_4_k_cu_MAXEPS4cuda3std3__45__cpo5beginE:
	.zero		1
	.type		_ZN32_INTERNAL_6564564b_4_k_cu_MAXEPS4cuda3std6ranges3__45__cpo5beginE,@object
	.size		_ZN32_INTERNAL_6564564b_4_k_cu_MAXEPS4cuda3std6ranges3__45__cpo5beginE,(_ZN32_INTERNAL_6564564b_4_k_cu_MAXEPS6thrust24THRUST_300001_SM_1000_NS12placeholders2_5E - _ZN32_INTERNAL_6564564b_4_k_cu_MAXEPS4cuda3std6ranges3__45__cpo5beginE)
_ZN32_INTERNAL_6564564b_4_k_cu_MAXEPS4cuda3std6ranges3__45__cpo5beginE:
	.zero		1
	.type		_ZN32_INTERNAL_6564564b_4_k_cu_MAXEPS6thrust24THRUST_300001_SM_1000_NS12placeholders2_5E,@object
	.size		_ZN32_INTERNAL_6564564b_4_k_cu_MAXEPS6thrust24THRUST_300001_SM_1000_NS12placeholders2_5E,(_ZN32_INTERNAL_6564564b_4_k_cu_MAXEPS4cuda3std3__45__cpo6rbeginE - _ZN32_INTERNAL_6564564b_4_k_cu_MAXEPS6thrust24THRUST_300001_SM_1000_NS12placeholders2_5E)
_ZN32_INTERNAL_6564564b_4_k_cu_MAXEPS6thrust24THRUST_300001_SM_1000_NS12placeholders2_5E:
	.zero		1
	.type		_ZN32_INTERNAL_6564564b_4_k_cu_MAXEPS4cuda3std3__45__cpo6rbeginE,@object
	.size		_ZN32_INTERNAL_6564564b_4_k_cu_MAXEPS4cuda3std3__45__cpo6rbeginE,(_ZN32_INTERNAL_6564564b_4_k_cu_MAXEPS4cuda3std6ranges3__45__cpo7advanceE - _ZN32_INTERNAL_6564564b_4_k_cu_MAXEPS4cuda3std3__45__cpo6rbeginE)
_ZN32_INTERNAL_6564564b_4_k_cu_MAXEPS4cuda3std3__45__cpo6rbeginE:
	.zero		1
	.type		_ZN32_INTERNAL_6564564b_4_k_cu_MAXEPS4cuda3std6ranges3__45__cpo7advanceE,@object
	.size		_ZN32_INTERNAL_6564564b_4_k_cu_MAXEPS4cuda3std6ranges3__45__cpo7advanceE,(_ZN32_INTERNAL_6564564b_4_k_cu_MAXEPS4cuda3std3__47nulloptE - _ZN32_INTERNAL_6564564b_4_k_cu_MAXEPS4cuda3std6ranges3__45__cpo7advanceE)
_ZN32_INTERNAL_6564564b_4_k_cu_MAXEPS4cuda3std6ranges3__45__cpo7advanceE:
	.zero		1
	.type		_ZN32_INTERNAL_6564564b_4_k_cu_MAXEPS4cuda3std3__47nulloptE,@object
	.size		_ZN32_INTERNAL_6564564b_4_k_cu_MAXEPS4cuda3std3__47nulloptE,(_ZN32_INTERNAL_6564564b_4_k_cu_MAXEPS4cuda3std6ranges3__45__cpo8distanceE - _ZN32_INTERNAL_6564564b_4_k_cu_MAXEPS4cuda3std3__47nulloptE)
_ZN32_INTERNAL_6564564b_4_k_cu_MAXEPS4cuda3std3__47nulloptE:
	.zero		1
	.type		_ZN32_INTERNAL_6564564b_4_k_cu_MAXEPS4cuda3std6ranges3__45__cpo8distanceE,@object
	.size		_ZN32_INTERNAL_6564564b_4_k_cu_MAXEPS4cuda3std6ranges3__45__cpo8distanceE,(_ZN32_INTERNAL_6564564b_4_k_cu_MAXEPS6thrust24THRUST_300001_SM_1000_NS12placeholders3_10E - _ZN32_INTERNAL_6564564b_4_k_cu_MAXEPS4cuda3std6ranges3__45__cpo8distanceE)
_ZN32_INTERNAL_6564564b_4_k_cu_MAXEPS4cuda3std6ranges3__45__cpo8distanceE:
	.zero		1
	.type		_ZN32_INTERNAL_6564564b_4_k_cu_MAXEPS6thrust24THRUST_300001_SM_1000_NS12placeholders3_10E,@object
	.size		_ZN32_INTERNAL_6564564b_4_k_cu_MAXEPS6thrust24THRUST_300001_SM_1000_NS12placeholders3_10E,(_ZN32_INTERNAL_6564564b_4_k_cu_MAXEPS4cuda3std3__419piecewise_constructE - _ZN32_INTERNAL_6564564b_4_k_cu_MAXEPS6thrust24THRUST_300001_SM_1000_NS12placeholders3_10E)
_ZN32_INTERNAL_6564564b_4_k_cu_MAXEPS6thrust24THRUST_300001_SM_1000_NS12placeholders3_10E:
	.zero		1
	.type		_ZN32_INTERNAL_6564564b_4_k_cu_MAXEPS4cuda3std3__419piecewise_constructE,@object
	.size		_ZN32_INTERNAL_6564564b_4_k_cu_MAXEPS4cuda3std3__419piecewise_constructE,(_ZN32_INTERNAL_6564564b_4_k_cu_MAXEPS4cuda3std6ranges3__45__cpo5cdataE - _ZN32_INTERNAL_6564564b_4_k_cu_MAXEPS4cuda3std3__419piecewise_constructE)
_ZN32_INTERNAL_6564564b_4_k_cu_MAXEPS4cuda3std3__419piecewise_constructE:
	.zero		1
	.type		_ZN32_INTERNAL_6564564b_4_k_cu_MAXEPS4cuda3std6ranges3__45__cpo5cdataE,@object
	.size		_ZN32_INTERNAL_6564564b_4_k_cu_MAXEPS4cuda3std6ranges3__45__cpo5cdataE,(_ZN32_INTERNAL_6564564b_4_k_cu_MAXEPS6thrust24THRUST_300001_SM_1000_NS12placeholders2_2E - _ZN32_INTERNAL_6564564b_4_k_cu_MAXEPS4cuda3std6ranges3__45__cpo5cdataE)
_ZN32_INTERNAL_6564564b_4_k_cu_MAXEPS4cuda3std6ranges3__45__cpo5cdataE:
	.zero		1
	.type		_ZN32_INTERNAL_6564564b_4_k_cu_MAXEPS6thrust24THRUST_300001_SM_1000_NS12placeholders2_2E,@object
	.size		_ZN32_INTERNAL_6564564b_4_k_cu_MAXEPS6thrust24THRUST_300001_SM_1000_NS12placeholders2_2E,(_ZN32_INTERNAL_6564564b_4_k_cu_MAXEPS4cuda3std3__45__cpo3endE - _ZN32_INTERNAL_6564564b_4_k_cu_MAXEPS6thrust24THRUST_300001_SM_1000_NS12placeholders2_2E)
_ZN32_INTERNAL_6564564b_4_k_cu_MAXEPS6thrust24THRUST_300001_SM_1000_NS12placeholders2_2E:
	.zero		1
	.type		_ZN32_INTERNAL_6564564b_4_k_cu_MAXEPS4cuda3std3__45__cpo3endE,@object
	.size		_ZN32_INTERNAL_6564564b_4_k_cu_MAXEPS4cuda3std3__45__cpo3endE,(_ZN32_INTERNAL_6564564b_4_k_cu_MAXEPS4cuda3std6ranges3__45__cpo3endE - _ZN32_INTERNAL_6564564b_4_k_cu_MAXEPS4cuda3std3__45__cpo3endE)
_ZN32_INTERNAL_6564564b_4_k_cu_MAXEPS4cuda3std3__45__cpo3endE:
	.zero		1
	.type		_ZN32_INTERNAL_6564564b_4_k_cu_MAXEPS4cuda3std6ranges3__45__cpo3endE,@object
	.size		_ZN32_INTERNAL_6564564b_4_k_cu_MAXEPS4cuda3std6ranges3__45__cpo3endE,(_ZN32_INTERNAL_6564564b_4_k_cu_MAXEPS6thrust24THRUST_300001_SM_1000_NS12placeholders2_6E - _ZN32_INTERNAL_6564564b_4_k_cu_MAXEPS4cuda3std6ranges3__45__cpo3endE)
_ZN32_INTERNAL_6564564b_4_k_cu_MAXEPS4cuda3std6ranges3__45__cpo3endE:
	.zero		1
	.type		_ZN32_INTERNAL_6564564b_4_k_cu_MAXEPS6thrust24THRUST_300001_SM_1000_NS12placeholders2_6E,@object
	.size		_ZN32_INTERNAL_6564564b_4_k_cu_MAXEPS6thrust24THRUST_300001_SM_1000_NS12placeholders2_6E,(_ZN32_INTERNAL_6564564b_4_k_cu_MAXEPS4cuda3std3__45__cpo4rendE - _ZN32_INTERNAL_6564564b_4_k_cu_MAXEPS6thrust24THRUST_300001_SM_1000_NS12placeholders2_6E)
_ZN32_INTERNAL_6564564b_4_k_cu_MAXEPS6thrust24THRUST_300001_SM_1000_NS12placeholders2_6E:
	.zero		1
	.type		_ZN32_INTERNAL_6564564b_4_k_cu_MAXEPS4cuda3std3__45__cpo4rendE,@object
	.size		_ZN32_INTERNAL_6564564b_4_k_cu_MAXEPS4cuda3std3__45__cpo4rendE,(_ZN32_INTERNAL_6564564b_4_k_cu_MAXEPS4cuda3std6ranges3__45__cpo9iter_swapE - _ZN32_INTERNAL_6564564b_4_k_cu_MAXEPS4cuda3std3__45__cpo4rendE)
_ZN32_INTERNAL_6564564b_4_k_cu_MAXEPS4cuda3std3__45__cpo4rendE:
	.zero		1
	.type		_ZN32_INTERNAL_6564564b_4_k_cu_MAXEPS4cuda3std6ranges3__45__cpo9iter_swapE,@object
	.size		_ZN32_INTERNAL_6564564b_4_k_cu_MAXEPS4cuda3std6ranges3__45__cpo9iter_swapE,(_ZN32_INTERNAL_6564564b_4_k_cu_MAXEPS4cuda3std3__48unexpectE - _ZN32_INTERNAL_6564564b_4_k_cu_MAXEPS4cuda3std6ranges3__45__cpo9iter_swapE)
_ZN32_INTERNAL_6564564b_4_k_cu_MAXEPS4cuda3std6ranges3__45__cpo9iter_swapE:
	.zero		1
	.type		_ZN32_INTERNAL_6564564b_4_k_cu_MAXEPS4cuda3std3__48unexpectE,@object
	.size		_ZN32_INTERNAL_6564564b_4_k_cu_MAXEPS4cuda3std3__48unexpectE,(_ZN32_INTERNAL_6564564b_4_k_cu_MAXEPS6thrust24THRUST_300001_SM_1000_NS8cuda_cub3parE - _ZN32_INTERNAL_6564564b_4_k_cu_MAXEPS4cuda3std3__48unexpectE)
_ZN32_INTERNAL_6564564b_4_k_cu_MAXEPS4cuda3std3__48unexpectE:
	.zero		1
	.type		_ZN32_INTERNAL_6564564b_4_k_cu_MAXEPS6thrust24THRUST_300001_SM_1000_NS8cuda_cub3parE,@object
	.size		_ZN32_INTERNAL_6564564b_4_k_cu_MAXEPS6thrust24THRUST_300001_SM_1000_NS8cuda_cub3parE,(_ZN32_INTERNAL_6564564b_4_k_cu_MAXEPS6thrust24THRUST_300001_SM_1000_NS12placeholders2_4E - _ZN32_INTERNAL_6564564b_4_k_cu_MAXEPS6thrust24THRUST_300001_SM_1000_NS8cuda_cub3parE)
_ZN32_INTERNAL_6564564b_4_k_cu_MAXEPS6thrust24THRUST_300001_SM_1000_NS8cuda_cub3parE:
	.zero		1
	.type		_ZN32_INTERNAL_6564564b_4_k_cu_MAXEPS6thrust24THRUST_300001_SM_1000_NS12placeholders2_4E,@object
	.size		_ZN32_INTERNAL_6564564b_4_k_cu_MAXEPS6thrust24THRUST_300001_SM_1000_NS12placeholders2_4E,(_ZN32_INTERNAL_6564564b_4_k_cu_MAXEPS4cuda3std3__45__cpo4cendE - _ZN32_INTERNAL_6564564b_4_k_cu_MAXEPS6thrust24THRUST_300001_SM_1000_NS12placeholders2_4E)
_ZN32_INTERNAL_6564564b_4_k_cu_MAXEPS6thrust24THRUST_300001_SM_1000_NS12placeholders2_4E:
	.zero		1
	.type		_ZN32_INTERNAL_6564564b_4_k_cu_MAXEPS4cuda3std3__45__cpo4cendE,@object
	.size		_ZN32_INTERNAL_6564564b_4_k_cu_MAXEPS4cuda3std3__45__cpo4cendE,(_ZN32_INTERNAL_6564564b_4_k_cu_MAXEPS4cuda3std6ranges3__45__cpo4cendE - _ZN32_INTERNAL_6564564b_4_k_cu_MAXEPS4cuda3std3__45__cpo4cendE)
_ZN32_INTERNAL_6564564b_4_k_cu_MAXEPS4cuda3std3__45__cpo4cendE:
	.zero		1
	.type		_ZN32_INTERNAL_6564564b_4_k_cu_MAXEPS4cuda3std6ranges3__45__cpo4cendE,@object
	.size		_ZN32_INTERNAL_6564564b_4_k_cu_MAXEPS4cuda3std6ranges3__45__cpo4cendE,(_ZN32_INTERNAL_6564564b_4_k_cu_MAXEPS4cuda3std3__420unreachable_sentinelE - _ZN32_INTERNAL_6564564b_4_k_cu_MAXEPS4cuda3std6ranges3__45__cpo4cendE)
_ZN32_INTERNAL_6564564b_4_k_cu_MAXEPS4cuda3std6ranges3__45__cpo4cendE:
	.zero		1
	.type		_ZN32_INTERNAL_6564564b_4_k_cu_MAXEPS4cuda3std3__420unreachable_sentinelE,@object
	.size		_ZN32_INTERNAL_6564564b_4_k_cu_MAXEPS4cuda3std3__420unreachable_sentinelE,(_ZN32_INTERNAL_6564564b_4_k_cu_MAXEPS4cuda3std6ranges3__45__cpo5ssizeE - _ZN32_INTERNAL_6564564b_4_k_cu_MAXEPS4cuda3std3__420unreachable_sentinelE)
_ZN32_INTERNAL_6564564b_4_k_cu_MAXEPS4cuda3std3__420unreachable_sentinelE:
	.zero		1
	.type		_ZN32_INTERNAL_6564564b_4_k_cu_MAXEPS4cuda3std6ranges3__45__cpo5ssizeE,@object
	.size		_ZN32_INTERNAL_6564564b_4_k_cu_MAXEPS4cuda3std6ranges3__45__cpo5ssizeE,(_ZN32_INTERNAL_6564564b_4_k_cu_MAXEPS6thrust24THRUST_300001_SM_1000_NS12placeholders2_8E - _ZN32_INTERNAL_6564564b_4_k_cu_MAXEPS4cuda3std6ranges3__45__cpo5ssizeE)
_ZN32_INTERNAL_6564564b_4_k_cu_MAXEPS4cuda3std6ranges3__45__cpo5ssizeE:
	.zero		1
	.type		_ZN32_INTERNAL_6564564b_4_k_cu_MAXEPS6thrust24THRUST_300001_SM_1000_NS12placeholders2_8E,@object
	.size		_ZN32_INTERNAL_6564564b_4_k_cu_MAXEPS6thrust24THRUST_300001_SM_1000_NS12placeholders2_8E,(_ZN32_INTERNAL_6564564b_4_k_cu_MAXEPS4cuda3std3__45__cpo5crendE - _ZN32_INTERNAL_6564564b_4_k_cu_MAXEPS6thrust24THRUST_300001_SM_1000_NS12placeholders2_8E)
_ZN32_INTERNAL_6564564b_4_k_cu_MAXEPS6thrust24THRUST_300001_SM_1000_NS12placeholders2_8E:
	.zero		1
	.type		_ZN32_INTERNAL_6564564b_4_k_cu_MAXEPS4cuda3std3__45__cpo5crendE,@object
	.size		_ZN32_INTERNAL_6564564b_4_k_cu_MAXEPS4cuda3std3__45__cpo5crendE,(_ZN32_INTERNAL_6564564b_4_k_cu_MAXEPS4cuda3std6ranges3__45__cpo4prevE - _ZN32_INTERNAL_6564564b_4_k_cu_MAXEPS4cuda3std3__45__cpo5crendE)
_ZN32_INTERNAL_6564564b_4_k_cu_MAXEPS4cuda3std3__45__cpo5crendE:
	.zero		1
	.type		_ZN32_INTERNAL_6564564b_4_k_cu_MAXEPS4cuda3std6ranges3__45__cpo4prevE,@object
	.size		_ZN32_INTERNAL_6564564b_4_k_cu_MAXEPS4cuda3std6ranges3__45__cpo4prevE,(_ZN32_INTERNAL_6564564b_4_k_cu_MAXEPS4cuda3std6ranges3__45__cpo9iter_moveE - _ZN32_INTERNAL_6564564b_4_k_cu_MAXEPS4cuda3std6ranges3__45__cpo4prevE)
_ZN32_INTERNAL_6564564b_4_k_cu_MAXEPS4cuda3std6ranges3__45__cpo4prevE:
	.zero		1
	.type		_ZN32_INTERNAL_6564564b_4_k_cu_MAXEPS4cuda3std6ranges3__45__cpo9iter_moveE,@object
	.size		_ZN32_INTERNAL_6564564b_4_k_cu_MAXEPS4cuda3std6ranges3__45__cpo9iter_moveE,(_ZN32_INTERNAL_6564564b_4_k_cu_MAXEPS6thrust24THRUST_300001_SM_1000_NS6system6detail10sequential3seqE - _ZN32_INTERNAL_6564564b_4_k_cu_MAXEPS4cuda3std6ranges3__45__cpo9iter_moveE)
_ZN32_INTERNAL_6564564b_4_k_cu_MAXEPS4cuda3std6ranges3__45__cpo9iter_moveE:
	.zero		1
	.type		_ZN32_INTERNAL_6564564b_4_k_cu_MAXEPS6thrust24THRUST_300001_SM_1000_NS6system6detail10sequential3seqE,@object
	.size		_ZN32_INTERNAL_6564564b_4_k_cu_MAXEPS6thrust24THRUST_300001_SM_1000_NS6system6detail10sequential3seqE,(.L_31 - _ZN32_INTERNAL_6564564b_4_k_cu_MAXEPS6thrust24THRUST_300001_SM_1000_NS6system6detail10sequential3seqE)
_ZN32_INTERNAL_6564564b_4_k_cu_MAXEPS6thrust24THRUST_300001_SM_1000_NS6system6detail10sequential3seqE:
	.zero		1
.L_31:


//--------------------- .nv.shared._ZN3cub18CUB_300001_SM_10006detail6reduce18DeviceReduceKernelINS2_10policy_hubIdyN4cuda3__47maximumIdEEE10Policy1000EN6thrust24THRUST_300001_SM_1000_NS6detail15normal_iteratorINSC_10device_ptrIdEEEEyS8_dNS5_3std3__410__identityEEEvT0_PT3_T1_NS0_13GridEvenShareISO_EET2_T4_ --------------------------
	.section	.nv.shared._ZN3cub18CUB_300001_SM_10006detail6reduce18DeviceReduceKernelINS2_10policy_hubIdyN4cuda3__47maximumIdEEE10Policy1000EN6thrust24THRUST_300001_SM_1000_NS6detail15normal_iteratorINSC_10device_ptrIdEEEEyS8_dNS5_3std3__410__identityEEEvT0_PT3_T1_NS0_13GridEvenShareISO_EET2_T4_,"aw",@nobits
	.sectionflags	@""
	.align	8
.nv.shared._ZN3cub18CUB_300001_SM_10006detail6reduce18DeviceReduceKernelINS2_10policy_hubIdyN4cuda3__47maximumIdEEE10Policy1000EN6thrust24THRUST_300001_SM_1000_NS6detail15normal_iteratorINSC_10device_ptrIdEEEEyS8_dNS5_3std3__410__identityEEEvT0_PT3_T1_NS0_13GridEvenShareISO_EET2_T4_:
	.zero		1104


//--------------------- .nv.shared._ZN3cub18CUB_300001_SM_10006detail6reduce28DeviceReduceSingleTileKernelINS2_10policy_hubIdyN4cuda3__47maximumIdEEE10Policy1000EN6thrust24THRUST_300001_SM_1000_NS6detail15normal_iteratorINSC_10device_ptrIdEEEEPdyS8_ddNS5_3std3__410__identityEEEvT0_T1_T2_T3_T4_T6_ --------------------------
	.section	.nv.shared._ZN3cub18CUB_300001_SM_10006detail6reduce28DeviceReduceSingleTileKernelINS2_10policy_hubIdyN4cuda3__47maximumIdEEE10Policy1000EN6thrust24THRUST_300001_SM_1000_NS6detail15normal_iteratorINSC_10device_ptrIdEEEEPdyS8_ddNS5_3std3__410__identityEEEvT0_T1_T2_T3_T4_T6_,"aw",@nobits
	.sectionflags	@""
	.align	8
.nv.shared._ZN3cub18CUB_300001_SM_10006detail6reduce28DeviceReduceSingleTileKernelINS2_10policy_hubIdyN4cuda3__47maximumIdEEE10Policy1000EN6thrust24THRUST_300001_SM_1000_NS6detail15normal_iteratorINSC_10device_ptrIdEEEEPdyS8_ddNS5_3std3__410__identityEEEvT0_T1_T2_T3_T4_T6_:
	.zero		1104


//--------------------- .nv.shared._ZN3cub18CUB_300001_SM_10006detail6reduce28DeviceReduceSingleTileKernelINS2_10policy_hubIdjN4cuda3__47maximumIdEEE10Policy1000EPdSB_iS8_ddNS5_3std3__410__identityEEEvT0_T1_T2_T3_T4_T6_ --------------------------
	.section	.nv.shared._ZN3cub18CUB_300001_SM_10006detail6reduce28DeviceReduceSingleTileKernelINS2_10policy_hubIdjN4cuda3__47maximumIdEEE10Policy1000EPdSB_iS8_ddNS5_3std3__410__identityEEEvT0_T1_T2_T3_T4_T6_,"aw",@nobits
	.sectionflags	@""
	.align	8
.nv.shared._ZN3cub18CUB_300001_SM_10006detail6reduce28DeviceReduceSingleTileKernelINS2_10policy_hubIdjN4cuda3__47maximumIdEEE10Policy1000EPdSB_iS8_ddNS5_3std3__410__identityEEEvT0_T1_T2_T3_T4_T6_:
	.zero		1104


//--------------------- .nv.shared._ZN3cub18CUB_300001_SM_10006detail6reduce18DeviceReduceKernelINS2_10policy_hubIdjN4cuda3__47maximumIdEEE10Policy1000EN6thrust24THRUST_300001_SM_1000_NS6detail15normal_iteratorINSC_10device_ptrIdEEEEjS8_dNS5_3std3__410__identityEEEvT0_PT3_T1_NS0_13GridEvenShareISO_EET2_T4_ --------------------------
	.section	.nv.shared._ZN3cub18CUB_300001_SM_10006detail6reduce18DeviceReduceKernelINS2_10policy_hubIdjN4cuda3__47maximumIdEEE10Policy1000EN6thrust24THRUST_300001_SM_1000_NS6detail15normal_iteratorINSC_10device_ptrIdEEEEjS8_dNS5_3std3__410__identityEEEvT0_PT3_T1_NS0_13GridEvenShareISO_EET2_T4_,"aw",@nobits
	.sectionflags	@""
	.align	8
.nv.shared._ZN3cub18CUB_300001_SM_10006detail6reduce18DeviceReduceKernelINS2_10policy_hubIdjN4cuda3__47maximumIdEEE10Policy1000EN6thrust24THRUST_300001_SM_1000_NS6detail15normal_iteratorINSC_10device_ptrIdEEEEjS8_dNS5_3std3__410__identityEEEvT0_PT3_T1_NS0_13GridEvenShareISO_EET2_T4_:
	.zero		1104


//--------------------- .nv.shared._ZN3cub18CUB_300001_SM_10006detail6reduce28DeviceReduceSingleTileKernelINS2_10policy_hubIdjN4cuda3__47maximumIdEEE10Policy1000EN6thrust24THRUST_300001_SM_1000_NS6detail15normal_iteratorINSC_10device_ptrIdEEEEPdjS8_ddNS5_3std3__410__identityEEEvT0_T1_T2_T3_T4_T6_ --------------------------
	.section	.nv.shared._ZN3cub18CUB_300001_SM_10006detail6reduce28DeviceReduceSingleTileKernelINS2_10policy_hubIdjN4cuda3__47maximumIdEEE10Policy1000EN6thrust24THRUST_300001_SM_1000_NS6detail15normal_iteratorINSC_10device_ptrIdEEEEPdjS8_ddNS5_3std3__410__identityEEEvT0_T1_T2_T3_T4_T6_,"aw",@nobits
	.sectionflags	@""
	.align	8
.nv.shared._ZN3cub18CUB_300001_SM_10006detail6reduce28DeviceReduceSingleTileKernelINS2_10policy_hubIdjN4cuda3__47maximumIdEEE10Policy1000EN6thrust24THRUST_300001_SM_1000_NS6detail15normal_iteratorINSC_10device_ptrIdEEEEPdjS8_ddNS5_3std3__410__identityEEEvT0_T1_T2_T3_T4_T6_:
	.zero		1104


//--------------------- .nv.constant0._ZN3cub18CUB_300001_SM_10006detail6reduce28DeviceReduceSingleTileKernelINS2_10policy_hubIdyN4cuda3__47maximumIdEEE10Policy1000EPdSB_iS8_ddNS5_3std3__410__identityEEEvT0_T1_T2_T3_T4_T6_ --------------------------
	.section	.nv.constant0._ZN3cub18CUB_300001_SM_10006detail6reduce28DeviceReduceSingleTileKernelINS2_10policy_hubIdyN4cuda3__47maximumIdEEE10Policy1000EPdSB_iS8_ddNS5_3std3__410__identityEEEvT0_T1_T2_T3_T4_T6_,"a",@progbits
	.sectionflags	@""
	.align	4
.nv.constant0._ZN3cub18CUB_300001_SM_10006detail6reduce28DeviceReduceSingleTileKernelINS2_10policy_hubIdyN4cuda3__47maximumIdEEE10Policy1000EPdSB_iS8_ddNS5_3std3__410__identityEEEvT0_T1_T2_T3_T4_T6_:
	.zero		929


//--------------------- .nv.constant0._ZN3cub18CUB_300001_SM_10006detail6reduce18DeviceReduceKernelINS2_10policy_hubIdyN4cuda3__47maximumIdEEE10Policy1000EN6thrust24THRUST_300001_SM_1000_NS6detail15normal_iteratorINSC_10device_ptrIdEEEEyS8_dNS5_3std3__410__identityEEEvT0_PT3_T1_NS0_13GridEvenShareISO_EET2_T4_ --------------------------
	.section	.nv.constant0._ZN3cub18CUB_300001_SM_10006detail6reduce18DeviceReduceKernelINS2_10policy_hubIdyN4cuda3__47maximumIdEEE10Policy1000EN6thrust24THRUST_300001_SM_1000_NS6detail15normal_iteratorINSC_10device_ptrIdEEEEyS8_dNS5_3std3__410__identityEEEvT0_PT3_T1_NS0_13GridEvenShareISO_EET2_T4_,"a",@progbits
	.sectionflags	@""
	.align	4
.nv.constant0._ZN3cub18CUB_300001_SM_10006detail6reduce18DeviceReduceKernelINS2_10policy_hubIdyN4cuda3__47maximumIdEEE10Policy1000EN6thrust24THRUST_300001_SM_1000_NS6detail15normal_iteratorINSC_10device_ptrIdEEEEyS8_dNS5_3std3__410__identityEEEvT0_PT3_T1_NS0_13GridEvenShareISO_EET2_T4_:
	.zero		994


//--------------------- .nv.constant0._ZN3cub18CUB_300001_SM_10006detail6reduce28DeviceReduceSingleTileKernelINS2_10policy_hubIdyN4cuda3__47maximumIdEEE10Policy1000EN6thrust24THRUST_300001_SM_1000_NS6detail15normal_iteratorINSC_10device_ptrIdEEEEPdyS8_ddNS5_3std3__410__identityEEEvT0_T1_T2_T3_T4_T6_ --------------------------
	.section	.nv.constant0._ZN3cub18CUB_300001_SM_10006detail6reduce28DeviceReduceSingleTileKernelINS2_10policy_hubIdyN4cuda3__47maximumIdEEE10Policy1000EN6thrust24THRUST_300001_SM_1000_NS6detail15normal_iteratorINSC_10device_ptrIdEEEEPdyS8_ddNS5_3std3__410__identityEEEvT0_T1_T2_T3_T4_T6_,"a",@progbits
	.sectionflags	@""
	.align	4
.nv.constant0._ZN3cub18CUB_300001_SM_10006detail6reduce28DeviceReduceSingleTileKernelINS2_10policy_hubIdyN4cuda3__47maximumIdEEE10Policy1000EN6thrust24THRUST_300001_SM_1000_NS6detail15normal_iteratorINSC_10device_ptrIdEEEEPdyS8_ddNS5_3std3__410__identityEEEvT0_T1_T2_T3_T4_T6_:
	.zero		937


//--------------------- .nv.constant0._ZN3cub18CUB_300001_SM_10006detail6reduce28DeviceReduceSingleTileKernelINS2_10policy_hubIdjN4cuda3__47maximumIdEEE10Policy1000EPdSB_iS8_ddNS5_3std3__410__identityEEEvT0_T1_T2_T3_T4_T6_ --------------------------
	.section	.nv.constant0._ZN3cub18CUB_300001_SM_10006detail6reduce28DeviceReduceSingleTileKernelINS2_10policy_hubIdjN4cuda3__47maximumIdEEE10Policy1000EPdSB_iS8_ddNS5_3std3__410__identityEEEvT0_T1_T2_T3_T4_T6_,"a",@progbits
	.sectionflags	@""
	.align	4
.nv.constant0._ZN3cub18CUB_300001_SM_10006detail6reduce28DeviceReduceSingleTileKernelINS2_10policy_hubIdjN4cuda3__47maximumIdEEE10Policy1000EPdSB_iS8_ddNS5_3std3__410__identityEEEvT0_T1_T2_T3_T4_T6_:
	.zero		929


//--------------------- .nv.constant0._ZN3cub18CUB_300001_SM_10006detail6reduce18DeviceReduceKernelINS2_10policy_hubIdjN4cuda3__47maximumIdEEE10Policy1000EN6thrust24THRUST_300001_SM_1000_NS6detail15normal_iteratorINSC_10device_ptrIdEEEEjS8_dNS5_3std3__410__identityEEEvT0_PT3_T1_NS0_13GridEvenShareISO_EET2_T4_ --------------------------
	.section	.nv.constant0._ZN3cub18CUB_300001_SM_10006detail6reduce18DeviceReduceKernelINS2_10policy_hubIdjN4cuda3__47maximumIdEEE10Policy1000EN6thrust24THRUST_300001_SM_1000_NS6detail15normal_iteratorINSC_10device_ptrIdEEEEjS8_dNS5_3std3__410__identityEEEvT0_PT3_T1_NS0_13GridEvenShareISO_EET2_T4_,"a",@progbits
	.sectionflags	@""
	.align	4
.nv.constant0._ZN3cub18CUB_300001_SM_10006detail6reduce18DeviceReduceKernelINS2_10policy_hubIdjN4cuda3__47maximumIdEEE10Policy1000EN6thrust24THRUST_300001_SM_1000_NS6detail15normal_iteratorINSC_10device_ptrIdEEEEjS8_dNS5_3std3__410__identityEEEvT0_PT3_T1_NS0_13GridEvenShareISO_EET2_T4_:
	.zero		958


//--------------------- .nv.constant0._ZN3cub18CUB_300001_SM_10006detail6reduce28DeviceReduceSingleTileKernelINS2_10policy_hubIdjN4cuda3__47maximumIdEEE10Policy1000EN6thrust24THRUST_300001_SM_1000_NS6detail15normal_iteratorINSC_10device_ptrIdEEEEPdjS8_ddNS5_3std3__410__identityEEEvT0_T1_T2_T3_T4_T6_ --------------------------
	.section	.nv.constant0._ZN3cub18CUB_300001_SM_10006detail6reduce28DeviceReduceSingleTileKernelINS2_10policy_hubIdjN4cuda3__47maximumIdEEE10Policy1000EN6thrust24THRUST_300001_SM_1000_NS6detail15normal_iteratorINSC_10device_ptrIdEEEEPdjS8_ddNS5_3std3__410__identityEEEvT0_T1_T2_T3_T4_T6_,"a",@progbits
	.sectionflags	@""
	.align	4
.nv.constant0._ZN3cub18CUB_300001_SM_10006detail6reduce28DeviceReduceSingleTileKernelINS2_10policy_hubIdjN4cuda3__47maximumIdEEE10Policy1000EN6thrust24THRUST_300001_SM_1000_NS6detail15normal_iteratorINSC_10device_ptrIdEEEEPdjS8_ddNS5_3std3__410__identityEEEvT0_T1_T2_T3_T4_T6_:
	.zero		929


//--------------------- .nv.constant0._ZN3cub18CUB_300001_SM_10006detail8for_each13static_kernelINS2_12policy_hub_t12policy_500_tEmN6thrust24THRUST_300001_SM_1000_NS8cuda_cub20__uninitialized_fill7functorINS7_10device_ptrIdEEdEEEEvT0_T1_ --------------------------
	.section	.nv.constant0._ZN3cub18CUB_300001_SM_10006detail8for_each13static_kernelINS2_12policy_hub_t12policy_500_tEmN6thrust24THRUST_300001_SM_1000_NS8cuda_cub20__uninitialized_fill7functorINS7_10device_ptrIdEEdEEEEvT0_T1_,"a",@progbits
	.sectionflags	@""
	.align	4
.nv.constant0._ZN3cub18CUB_300001_SM_10006detail8for_each13static_kernelINS2_12policy_hub_t12policy_500_tEmN6thrust24THRUST_300001_SM_1000_NS8cuda_cub20__uninitialized_fill7functorINS7_10device_ptrIdEEdEEEEvT0_T1_:
	.zero		920


//--------------------- .nv.constant0._ZN3cub18CUB_300001_SM_10006detail11EmptyKernelIvEEvv --------------------------
	.section	.nv.constant0._ZN3cub18CUB_300001_SM_10006detail11EmptyKernelIvEEvv,"a",@progbits
	.sectionflags	@""
	.align	4
.nv.constant0._ZN3cub18CUB_300001_SM_10006detail11EmptyKernelIvEEvv:
	.zero		896


//--------------------- .nv.constant0._Z14functionKernelPKdPd --------------------------
	.section	.nv.constant0._Z14functionKernelPKdPd,"a",@progbits
	.sectionflags	@""
	.align	4
.nv.constant0._Z14functionKernelPKdPd:
	.zero		912


//--------------------- .nv.constant0._Z16differenceKernelPdPKdS_ --------------------------
	.section	.nv.constant0._Z16differenceKernelPdPKdS_,"a",@progbits
	.sectionflags	@""
	.align	4
.nv.constant0._Z16differenceKernelPdPKdS_:
	.zero		920


//--------------------- .nv.constant0._Z13initialKernelPdS_ --------------------------
	.section	.nv.constant0._Z13initialKernelPdS_,"a",@progbits
	.sectionflags	@""
	.align	4
.nv.constant0._Z13initialKernelPdS_:
	.zero		912


//--------------------- SYMBOLS --------------------------

	.type		.nv.reservedSmem.offset0,@object
	.size		.nv.reservedSmem.offset0,0x4
	.type		.nv.reservedSmem.cap,@object
	.size		.nv.reservedSmem.cap,0x4
